def matmul_kernel(
    a_ptr,
    b_ptr,
    c_ptr,
    M,
    N,
    K,
    stride_am,
    stride_ak,
    stride_bk,
    stride_bn,
    stride_cm,
    stride_cn,
    BLOCK_M: tl.constexpr,
    BLOCK_N: tl.constexpr,
    BLOCK_K: tl.constexpr,
    GROUP_M: tl.constexpr,
):
    pid = tl.program_id(axis=0)
    num_pid_m = tl.cdiv(M, BLOCK_M)
    num_pid_n = tl.cdiv(N, BLOCK_N)
    num_pid_in_group = GROUP_M * num_pid_n
    group_id = pid // num_pid_in_group
    first_pid_m = group_id * GROUP_M
    group_size_m = min(num_pid_m - first_pid_m, GROUP_M)
    pid_m = first_pid_m + ((pid % num_pid_in_group) % group_size_m)
    pid_n = (pid % num_pid_in_group) // group_size_m

    offs_am = (pid_m * BLOCK_M + tl.arange(0, BLOCK_M)) % M
    offs_bn = (pid_n * BLOCK_N + tl.arange(0, BLOCK_N)) % N
    offs_k = tl.arange(0, BLOCK_K)
    a_ptrs = a_ptr + offs_am[:, None] * stride_am + offs_k[None, :] * stride_ak
    b_ptrs = b_ptr + offs_k[:, None] * stride_bk + offs_bn[None, :] * stride_bn

    acc = tl.zeros((BLOCK_M, BLOCK_N), dtype=tl.float32)
    for kk in range(0, tl.cdiv(K, BLOCK_K)):
        a = tl.load(a_ptrs, mask=offs_k[None, :] < K - kk * BLOCK_K, other=0.0)
        b = tl.load(b_ptrs, mask=offs_k[:, None] < K - kk * BLOCK_K, other=0.0)
        acc = tl.dot(a, b, acc)
        a_ptrs += BLOCK_K * stride_ak
        b_ptrs += BLOCK_K * stride_bk

    c = acc.to(c_ptr.dtype.element_ty)
    offs_cm = pid_m * BLOCK_M + tl.arange(0, BLOCK_M)
    offs_cn = pid_n * BLOCK_N + tl.arange(0, BLOCK_N)
    c_ptrs = c_ptr + offs_cm[:, None] * stride_cm + offs_cn[None, :] * stride_cn
    mask = (offs_cm[:, None] < M) & (offs_cn[None, :] < N)
    tl.store(c_ptrs, c, mask=mask)

# config = {"BLOCK_K": 128, "BLOCK_M": 32, "BLOCK_N": 512, "GROUP_M": 8, "arch": "sm_100", "dtype": "fp16", "num_ctas": 1, "num_stages": 3, "num_warps": 4}
# arch = sm_100


// ===== COMPILED SASS (sm_100a) =====

	.target	sm_100a

	.elftype	@"ET_EXEC"


//--------------------- .note.nv.tkinfo           --------------------------
	.section	.note.nv.tkinfo,"",@"SHT_NOTE"
	.sectionflags	@"SHF_NOTE_NV_TKINFO"
	.tkinfo
        /*0018*/ 	.word	0x00000081
        /*0030*/ 	.string	""
        /*0030*/ 	.string	"ptxas-blackwell"
        /*0030*/ 	.string	"Cuda compilation tools, release 12.9, V12.9.86"
        /*0030*/ 	.string	"Build cuda_12.9.r12.9/compiler.36037853_0"
        /*0030*/ 	.string	"-v  -suppress-debug-info  -lineinfo  -arch sm_100a "



//--------------------- .note.nv.cuver            --------------------------
	.section	.note.nv.cuver,"",@"SHT_NOTE"
	.sectionflags	@"SHF_NOTE_NV_CUVER"
        /*0018*/ 	.short	0x0001
        /*001a*/ 	.short	0x0064
        /*001c*/ 	.short	0x0001
        /*001e*/ 	.short	0x0000
        /*0020*/ 	.short	0x0001
        /*0022*/ 	.short	0x0000


//--------------------- .nv.info                  --------------------------
	.section	.nv.info,"",@"SHT_CUDA_INFO"
	.align	4


	//----- nvinfo : EIATTR_REGCOUNT
	.align		4
        /*0000*/ 	.byte	0x04, 0x2f
        /*0002*/ 	.short	(.L_1 - .L_0)
	.align		4
.L_0:
        /*0004*/ 	.word	index@(matmul_kernel)
        /*0008*/ 	.word	0x00000020


	//----- nvinfo : EIATTR_FRAME_SIZE
	.align		4
.L_1:
        /*000c*/ 	.byte	0x04, 0x11
        /*000e*/ 	.short	(.L_3 - .L_2)
	.align		4
.L_2:
        /*0010*/ 	.word	index@(matmul_kernel)
        /*0014*/ 	.word	0x000035f8


	//----- nvinfo : EIATTR_MIN_STACK_SIZE
	.align		4
.L_3:
        /*0018*/ 	.byte	0x04, 0x12
        /*001a*/ 	.short	(.L_5 - .L_4)
	.align		4
.L_4:
        /*001c*/ 	.word	index@(matmul_kernel)
        /*0020*/ 	.word	0x000035f8
.L_5:


//--------------------- .nv.info.matmul_kernel    --------------------------
	.section	.nv.info.matmul_kernel,"",@"SHT_CUDA_INFO"
	.sectionflags	@""
	.align	4


	//----- nvinfo : EIATTR_CUDA_API_VERSION
	.align		4
        /*0000*/ 	.byte	0x04, 0x37
        /*0002*/ 	.short	(.L_7 - .L_6)
.L_6:
        /*0004*/ 	.word	0x00000081


	//----- nvinfo : EIATTR_KPARAM_INFO
	.align		4
.L_7:
        /*0008*/ 	.byte	0x04, 0x17
        /*000a*/ 	.short	(.L_9 - .L_8)
.L_8:
        /*000c*/ 	.word	0x00000000
        /*0010*/ 	.short	0x000d
        /*0012*/ 	.short	0x0048
        /*0014*/ 	.byte	0x00, 0xf4, 0x21, 0x00


	//----- nvinfo : EIATTR_KPARAM_INFO
	.align		4
.L_9:
        /*0018*/ 	.byte	0x04, 0x17
        /*001a*/ 	.short	(.L_11 - .L_10)
.L_10:
        /*001c*/ 	.word	0x00000000
        /*0020*/ 	.short	0x000c
        /*0022*/ 	.short	0x0040
        /*0024*/ 	.byte	0x00, 0xf4, 0x21, 0x00


	//----- nvinfo : EIATTR_KPARAM_INFO
	.align		4
.L_11:
        /*0028*/ 	.byte	0x04, 0x17
        /*002a*/ 	.short	(.L_13 - .L_12)
.L_12:
        /*002c*/ 	.word	0x00000000
        /*0030*/ 	.short	0x000b
        /*0032*/ 	.short	0x0038
        /*0034*/ 	.byte	0x00, 0xf0, 0x11, 0x00


	//----- nvinfo : EIATTR_KPARAM_INFO
	.align		4
.L_13:
        /*0038*/ 	.byte	0x04, 0x17
        /*003a*/ 	.short	(.L_15 - .L_14)
.L_14:
        /*003c*/ 	.word	0x00000000
        /*0040*/ 	.short	0x000a
        /*0042*/ 	.short	0x0034
        /*0044*/ 	.byte	0x00, 0xf0, 0x11, 0x00


	//----- nvinfo : EIATTR_KPARAM_INFO
	.align		4
.L_15:
        /*0048*/ 	.byte	0x04, 0x17
        /*004a*/ 	.short	(.L_17 - .L_16)
.L_16:
        /*004c*/ 	.word	0x00000000
        /*0050*/ 	.short	0x0009
        /*0052*/ 	.short	0x0030
        /*0054*/ 	.byte	0x00, 0xf0, 0x11, 0x00


	//----- nvinfo : EIATTR_KPARAM_INFO
	.align		4
.L_17:
        /*0058*/ 	.byte	0x04, 0x17
        /*005a*/ 	.short	(.L_19 - .L_18)
.L_18:
        /*005c*/ 	.word	0x00000000
        /*0060*/ 	.short	0x0008
        /*0062*/ 	.short	0x002c
        /*0064*/ 	.byte	0x00, 0xf0, 0x11, 0x00


	//----- nvinfo : EIATTR_KPARAM_INFO
	.align		4
.L_19:
        /*0068*/ 	.byte	0x04, 0x17
        /*006a*/ 	.short	(.L_21 - .L_20)
.L_20:
        /*006c*/ 	.word	0x00000000
        /*0070*/ 	.short	0x0007
        /*0072*/ 	.short	0x0028
        /*0074*/ 	.byte	0x00, 0xf0, 0x11, 0x00


	//----- nvinfo : EIATTR_KPARAM_INFO
	.align		4
.L_21:
        /*0078*/ 	.byte	0x04, 0x17
        /*007a*/ 	.short	(.L_23 - .L_22)
.L_22:
        /*007c*/ 	.word	0x00000000
        /*0080*/ 	.short	0x0006
        /*0082*/ 	.short	0x0024
        /*0084*/ 	.byte	0x00, 0xf0, 0x11, 0x00


	//----- nvinfo : EIATTR_KPARAM_INFO
	.align		4
.L_23:
        /*0088*/ 	.byte	0x04, 0x17
        /*008a*/ 	.short	(.L_25 - .L_24)
.L_24:
        /*008c*/ 	.word	0x00000000
        /*0090*/ 	.short	0x0005
        /*0092*/ 	.short	0x0020
        /*0094*/ 	.byte	0x00, 0xf0, 0x11, 0x00


	//----- nvinfo : EIATTR_KPARAM_INFO
	.align		4
.L_25:
        /*0098*/ 	.byte	0x04, 0x17
        /*009a*/ 	.short	(.L_27 - .L_26)
.L_26:
        /*009c*/ 	.word	0x00000000
        /*00a0*/ 	.short	0x0004
        /*00a2*/ 	.short	0x001c
        /*00a4*/ 	.byte	0x00, 0xf0, 0x11, 0x00


	//----- nvinfo : EIATTR_KPARAM_INFO
	.align		4
.L_27:
        /*00a8*/ 	.byte	0x04, 0x17
        /*00aa*/ 	.short	(.L_29 - .L_28)
.L_28:
        /*00ac*/ 	.word	0x00000000
        /*00b0*/ 	.short	0x0003
        /*00b2*/ 	.short	0x0018
        /*00b4*/ 	.byte	0x00, 0xf0, 0x11, 0x00


	//----- nvinfo : EIATTR_KPARAM_INFO
	.align		4
.L_29:
        /*00b8*/ 	.byte	0x04, 0x17
        /*00ba*/ 	.short	(.L_31 - .L_30)
.L_30:
        /*00bc*/ 	.word	0x00000000
        /*00c0*/ 	.short	0x0002
        /*00c2*/ 	.short	0x0010
        /*00c4*/ 	.byte	0x00, 0xf4, 0x21, 0x00


	//----- nvinfo : EIATTR_KPARAM_INFO
	.align		4
.L_31:
        /*00c8*/ 	.byte	0x04, 0x17
        /*00ca*/ 	.short	(.L_33 - .L_32)
.L_32:
        /*00cc*/ 	.word	0x00000000
        /*00d0*/ 	.short	0x0001
        /*00d2*/ 	.short	0x0008
        /*00d4*/ 	.byte	0x00, 0xf4, 0x21, 0x00


	//----- nvinfo : EIATTR_KPARAM_INFO
	.align		4
.L_33:
        /*00d8*/ 	.byte	0x04, 0x17
        /*00da*/ 	.short	(.L_35 - .L_34)
.L_34:
        /*00dc*/ 	.word	0x00000000
        /*00e0*/ 	.short	0x0000
        /*00e2*/ 	.short	0x0000
        /*00e4*/ 	.byte	0x00, 0xf4, 0x21, 0x00


	//----- nvinfo : EIATTR_SPARSE_MMA_MASK
	.align		4
.L_35:
        /*00e8*/ 	.byte	0x03, 0x50
        /*00ea*/ 	.short	0x0000


	//----- nvinfo : EIATTR_MAXREG_COUNT
	.align		4
        /*00ec*/ 	.byte	0x03, 0x1b
        /*00ee*/ 	.short	0x00ff


	//----- nvinfo : EIATTR_NUM_BARRIERS
	.align		4
        /*00f0*/ 	.byte	0x02, 0x4c
        /*00f2*/ 	.byte	0x01
	.zero		1


	//----- nvinfo : EIATTR_ANNOTATIONS
	.align		4
        /*00f4*/ 	.byte	0x04, 0x55
        /*00f6*/ 	.short	(.L_37 - .L_36)


	//   ....[0]....
.L_36:
        /*00f8*/ 	.word	0x00000001
        /*00fc*/ 	.byte	0xf0, 0x05, 0x00, 0x00, 0x01, 0x00, 0x00, 0x00, 0x20, 0x06, 0x00, 0x00, 0x01, 0x00, 0x00, 0x00
        /* <DEDUP_REMOVED lines=2681> */
        /*a89c*/ 	.byte	0xa0, 0xa1, 0x03, 0x00, 0x01, 0x00, 0x00, 0x00, 0x40, 0xa2, 0x03, 0x00


	//----- nvinfo : EIATTR_VRC_CTA_INIT_COUNT
	.align		4
.L_37:
        /*a8a8*/ 	.byte	0x02, 0x4a
	.zero		1
	.zero		1


	//----- nvinfo : EIATTR_EXIT_INSTR_OFFSETS
	.align		4
        /*a8ac*/ 	.byte	0x04, 0x1c
        /*a8ae*/ 	.short	(.L_39 - .L_38)


	//   ....[0]....
.L_38:
        /*a8b0*/ 	.word	0x00070310


	//   ....[1]....
        /*a8b4*/ 	.word	0x00070340


	//----- nvinfo : EIATTR_REQNTID
	.align		4
.L_39:
        /*a8b8*/ 	.byte	0x04, 0x10
        /*a8ba*/ 	.short	(.L_41 - .L_40)
.L_40:
        /*a8bc*/ 	.word	0x00000080
        /*a8c0*/ 	.word	0x00000001
        /*a8c4*/ 	.word	0x00000001


	//----- nvinfo : EIATTR_CBANK_PARAM_SIZE
	.align		4
.L_41:
        /*a8c8*/ 	.byte	0x03, 0x19
        /*a8ca*/ 	.short	0x0050


	//----- nvinfo : EIATTR_PARAM_CBANK
	.align		4
        /*a8cc*/ 	.byte	0x04, 0x0a
        /*a8ce*/ 	.short	(.L_43 - .L_42)
	.align		4
.L_42:
        /*a8d0*/ 	.word	index@(.nv.constant0.matmul_kernel)
        /*a8d4*/ 	.short	0x0380
        /*a8d6*/ 	.short	0x0050


	//----- nvinfo : EIATTR_SW_WAR
	.align		4
.L_43:
        /*a8d8*/ 	.byte	0x04, 0x36
        /*a8da*/ 	.short	(.L_45 - .L_44)
.L_44:
        /*a8dc*/ 	.word	0x00000008
.L_45:


//--------------------- .nv.compat                --------------------------
	.section	.nv.compat,"",@"SHT_CUDA_COMPAT_INFO"
	.align	4
        /*0000*/ 	.byte	0x02, 0x02, 0x01, 0x00, 0x02, 0x05, 0x05, 0x00, 0x02, 0x03, 0x00, 0x00, 0x02, 0x06, 0x01, 0x00


//--------------------- .nv.callgraph             --------------------------
	.section	.nv.callgraph,"",@"SHT_CUDA_CALLGRAPH"
	.align	4
	.sectionentsize	8
	.align		4
        /*0000*/ 	.word	0x00000000
	.align		4
        /*0004*/ 	.word	0xffffffff
	.align		4
        /*0008*/ 	.word	0x00000000
	.align		4
        /*000c*/ 	.word	0xfffffffe
	.align		4
        /*0010*/ 	.word	0x00000000
	.align		4
        /*0014*/ 	.word	0xfffffffd
	.align		4
        /*0018*/ 	.word	0x00000000
	.align		4
        /*001c*/ 	.word	0xfffffffc


//--------------------- .text.matmul_kernel       --------------------------
	.section	.text.matmul_kernel,"ax",@progbits
	.align	128
        .global         matmul_kernel
        .type           matmul_kernel,@function
        .size           matmul_kernel,(.L_x_4 - matmul_kernel)
        .other          matmul_kernel,@"STO_CUDA_ENTRY STV_DEFAULT"
matmul_kernel:
.text.matmul_kernel:
[----:B------:R-:W0:Y:S08]  /*0000*/  LDC R1, c[0x0][0x37c] ;  /* 0x0000df00ff017b82 */ /* 0x000e300000000800 */
[----:B------:R-:W1:Y:S01]  /*0010*/  LDC.64 R10, c[0x0][0x398] ;  /* 0x0000e600ff0a7b82 */ /* 0x000e620000000a00 */
[----:B------:R-:W2:Y:S01]  /*0020*/  S2R R14, SR_TID.X ;  /* 0x00000000000e7919 */ /* 0x000ea20000002100 */
[----:B------:R-:W3:Y:S01]  /*0030*/  LDCU UR4, c[0x0][0x3a0] ;  /* 0x00007400ff0477ac */ /* 0x000ee20008000800 */
[----:B0-----:R-:W-:Y:S01]  /*0040*/  VIADD R1, R1, 0xffffca08 ;  /* 0xffffca0801017836 */ /* 0x001fe20000000000 */
[----:B------:R-:W-:Y:S01]  /*0050*/  UMOV UR5, 0x400 ;  /* 0x0000040000057882 */ /* 0x000fe20000000000 */
[----:B------:R-:W0:Y:S03]  /*0060*/  LDCU.64 UR10, c[0x0][0x358] ;  /* 0x00006b00ff0a77ac */ /* 0x000e260008000a00 */
[----:B------:R-:W4:Y:S01]  /*0070*/  S2UR UR6, SR_CgaCtaId ;  /* 0x00000000000679c3 */ /* 0x000f220000008800 */
[----:B---3--:R-:W-:Y:S01]  /*0080*/  UIADD3 UR4, UPT, UPT, UR4, 0x7f, URZ ;  /* 0x0000007f04047890 */ /* 0x008fe2000fffe0ff */
[----:B-1----:R-:W-:-:S03]  /*0090*/  VIADD R0, R11, 0x1ff ;  /* 0x000001ff0b007836 */ /* 0x002fc60000000000 */
[----:B------:R-:W-:Y:S02]  /*00a0*/  UISETP.GT.AND UP0, UPT, UR4, 0x7f, UPT ;  /* 0x0000007f0400788c */ /* 0x000fe4000bf04270 */
[----:B------:R-:W-:Y:S01]  /*00b0*/  SHF.R.S32.HI R3, RZ, 0x1f, R0 ;  /* 0x0000001fff037819 */ /* 0x000fe20000011400 */
[----:B----4-:R-:W-:-:S03]  /*00c0*/  ULEA UR5, UR6, UR5, 0x18 ;  /* 0x0000000506057291 */ /* 0x010fc6000f8ec0ff */
[----:B------:R-:W-:-:S04]  /*00d0*/  LEA.HI R3, R3, R0, RZ, 0x9 ;  /* 0x0000000003037211 */ /* 0x000fc800078f48ff */
[----:B------:R-:W-:Y:S02]  /*00e0*/  SHF.R.S32.HI R0, RZ, 0x9, R3 ;  /* 0x00000009ff007819 */ /* 0x000fe40000011403 */
[----:B------:R-:W1:Y:S03]  /*00f0*/  S2R R3, SR_CTAID.X ;  /* 0x0000000000037919 */ /* 0x000e660000002500 */
[----:B------:R-:W-:-:S05]  /*0100*/  IMAD.SHL.U32 R0, R0, 0x8, RZ ;  /* 0x0000000800007824 */ /* 0x000fca00078e00ff */
[-C--:B------:R-:W-:Y:S02]  /*0110*/  IABS R7, R0.reuse ;  /* 0x0000000000077213 */ /* 0x080fe40000000000 */
[----:B------:R-:W-:Y:S02]  /*0120*/  IABS R12, R0 ;  /* 0x00000000000c7213 */ /* 0x000fe40000000000 */
[----:B------:R-:W3:Y:S08]  /*0130*/  I2F.RP R2, R7 ;  /* 0x0000000700027306 */ /* 0x000ef00000209400 */
[----:B---3--:R-:W3:Y:S01]  /*0140*/  MUFU.RCP R2, R2 ;  /* 0x0000000200027308 */ /* 0x008ee20000001000 */
[----:B-1----:R-:W-:Y:S01]  /*0150*/  IABS R8, R3 ;  /* 0x0000000300087213 */ /* 0x002fe20000000000 */
[----:B---3--:R-:W-:-:S02]  /*0160*/  VIADD R4, R2, 0xffffffe ;  /* 0x0ffffffe02047836 */ /* 0x008fc40000000000 */
[----:B------:R-:W-:-:S04]  /*0170*/  IMAD.MOV R2, RZ, RZ, -R12 ;  /* 0x000000ffff027224 */ /* 0x000fc800078e0a0c */
[----:B------:R1:W3:Y:S02]  /*0180*/  F2I.FTZ.U32.TRUNC.NTZ R5, R4 ;  /* 0x0000000400057305 */ /* 0x0002e4000021f000 */
[----:B-1----:R-:W-:Y:S02]  /*0190*/  IMAD.MOV.U32 R4, RZ, RZ, RZ ;  /* 0x000000ffff047224 */ /* 0x002fe400078e00ff */
[----:B---3--:R-:W-:-:S04]  /*01a0*/  IMAD.MOV R6, RZ, RZ, -R5 ;  /* 0x000000ffff067224 */ /* 0x008fc800078e0a05 */
[----:B------:R-:W-:Y:S02]  /*01b0*/  IMAD R9, R6, R7, RZ ;  /* 0x0000000706097224 */ /* 0x000fe400078e02ff */
[----:B------:R-:W-:Y:S02]  /*01c0*/  IMAD.MOV.U32 R6, RZ, RZ, R8 ;  /* 0x000000ffff067224 */ /* 0x000fe400078e0008 */
[----:B------:R-:W-:-:S06]  /*01d0*/  IMAD.HI.U32 R5, R5, R9, R4 ;  /* 0x0000000905057227 */ /* 0x000fcc00078e0004 */
[----:B------:R-:W-:-:S04]  /*01e0*/  IMAD.HI.U32 R5, R5, R6, RZ ;  /* 0x0000000605057227 */ /* 0x000fc800078e00ff */
[----:B------:R-:W-:-:S05]  /*01f0*/  IMAD R2, R5, R2, R6 ;  /* 0x0000000205027224 */ /* 0x000fca00078e0206 */
[----:B------:R-:W-:-:S13]  /*0200*/  ISETP.GT.U32.AND P1, PT, R7, R2, PT ;  /* 0x000000020700720c */ /* 0x000fda0003f24070 */
[----:B------:R-:W-:Y:S02]  /*0210*/  @!P1 IMAD.IADD R2, R2, 0x1, -R7 ;  /* 0x0000000102029824 */ /* 0x000fe400078e0a07 */
[----:B------:R-:W-:Y:S01]  /*0220*/  @!P1 VIADD R5, R5, 0x1 ;  /* 0x0000000105059836 */ /* 0x000fe20000000000 */
[----:B------:R-:W-:Y:S02]  /*0230*/  ISETP.NE.AND P1, PT, R0, RZ, PT ;  /* 0x000000ff0000720c */ /* 0x000fe40003f25270 */
[----:B------:R-:W-:Y:S02]  /*0240*/  ISETP.GE.U32.AND P0, PT, R2, R7, PT ;  /* 0x000000070200720c */ /* 0x000fe40003f06070 */
[----:B------:R-:W-:-:S04]  /*0250*/  LOP3.LUT R2, R3, R0, RZ, 0x3c, !PT ;  /* 0x0000000003027212 */ /* 0x000fc800078e3cff */
[----:B------:R-:W-:Y:S01]  /*0260*/  ISETP.GE.AND P2, PT, R2, RZ, PT ;  /* 0x000000ff0200720c */ /* 0x000fe20003f46270 */
[----:B------:R-:W-:-:S06]  /*0270*/  VIADD R2, R10, 0x1f ;  /* 0x0000001f0a027836 */ /* 0x000fcc0000000000 */
[----:B------:R-:W-:-:S04]  /*0280*/  @P0 VIADD R5, R5, 0x1 ;  /* 0x0000000105050836 */ /* 0x000fc80000000000 */
[----:B------:R-:W-:Y:S01]  /*0290*/  IMAD.MOV.U32 R4, RZ, RZ, R5 ;  /* 0x000000ffff047224 */ /* 0x000fe200078e0005 */
[----:B------:R-:W-:-:S03]  /*02a0*/  SHF.R.S32.HI R5, RZ, 0x1f, R2 ;  /* 0x0000001fff057819 */ /* 0x000fc60000011402 */
[----:B------:R-:W-:Y:S01]  /*02b0*/  @!P2 IMAD.MOV R4, RZ, RZ, -R4 ;  /* 0x000000ffff04a224 */ /* 0x000fe200078e0a04 */
[----:B------:R-:W-:Y:S02]  /*02c0*/  @!P1 LOP3.LUT R4, RZ, R0, RZ, 0x33, !PT ;  /* 0x00000000ff049212 */ /* 0x000fe400078e33ff */
[----:B------:R-:W-:-:S03]  /*02d0*/  LEA.HI R5, R5, R2, RZ, 0x5 ;  /* 0x0000000205057211 */ /* 0x000fc600078f28ff */
[----:B------:R-:W-:Y:S02]  /*02e0*/  IMAD.SHL.U32 R2, R4, 0x8, RZ ;  /* 0x0000000804027824 */ /* 0x000fe400078e00ff */
[----:B------:R-:W-:-:S03]  /*02f0*/  IMAD.MOV R4, RZ, RZ, -R4 ;  /* 0x000000ffff047224 */ /* 0x000fc600078e0a04 */
[----:B------:R-:W-:Y:S01]  /*0300*/  LEA.HI.SX32 R5, R5, -R2, 0x1b ;  /* 0x8000000205057211 */ /* 0x000fe200078fdaff */
[----:B------:R-:W-:Y:S02]  /*0310*/  IMAD R13, R0, R4, R3 ;  /* 0x00000004000d7224 */ /* 0x000fe400078e0203 */
[----:B------:R-:W-:Y:S01]  /*0320*/  IMAD.MOV.U32 R4, RZ, RZ, RZ ;  /* 0x000000ffff047224 */ /* 0x000fe200078e00ff */
[----:B------:R-:W-:-:S04]  /*0330*/  VIMNMX R6, PT, PT, R5, 0x8, PT ;  /* 0x0000000805067848 */ /* 0x000fc80003fe0100 */
[-C--:B------:R-:W-:Y:S02]  /*0340*/  IABS R8, R6.reuse ;  /* 0x0000000600087213 */ /* 0x080fe40000000000 */
[----:B------:R-:W-:Y:S02]  /*0350*/  IABS R0, R6 ;  /* 0x0000000600007213 */ /* 0x000fe40000000000 */
[----:B------:R-:W1:Y:S08]  /*0360*/  I2F.RP R7, R8 ;  /* 0x0000000800077306 */ /* 0x000e700000209400 */
[----:B-1----:R-:W1:Y:S02]  /*0370*/  MUFU.RCP R7, R7 ;  /* 0x0000000700077308 */ /* 0x002e640000001000 */
[----:B-1----:R-:W-:-:S06]  /*0380*/  VIADD R5, R7, 0xffffffe ;  /* 0x0ffffffe07057836 */ /* 0x002fcc0000000000 */
[----:B------:R-:W1:Y:S02]  /*0390*/  F2I.FTZ.U32.TRUNC.NTZ R5, R5 ;  /* 0x0000000500057305 */ /* 0x000e64000021f000 */
[----:B-1----:R-:W-:-:S04]  /*03a0*/  IMAD.MOV R9, RZ, RZ, -R5 ;  /* 0x000000ffff097224 */ /* 0x002fc800078e0a05 */
[----:B------:R-:W-:Y:S01]  /*03b0*/  IMAD.MOV.U32 R3, RZ, RZ, R9 ;  /* 0x000000ffff037224 */ /* 0x000fe200078e0009 */
[----:B------:R-:W-:-:S03]  /*03c0*/  IABS R9, R13 ;  /* 0x0000000d00097213 */ /* 0x000fc60000000000 */
[----:B------:R-:W-:-:S04]  /*03d0*/  IMAD R3, R3, R8, RZ ;  /* 0x0000000803037224 */ /* 0x000fc800078e02ff */
[----:B------:R-:W-:-:S04]  /*03e0*/  IMAD.HI.U32 R4, R5, R3, R4 ;  /* 0x0000000305047227 */ /* 0x000fc800078e0004 */
[----:B------:R-:W-:Y:S02]  /*03f0*/  IMAD.MOV R3, RZ, RZ, -R0 ;  /* 0x000000ffff037224 */ /* 0x000fe400078e0a00 */
[----:B------:R-:W-:Y:S01]  /*0400*/  IMAD.HI.U32 R0, R4, R9, RZ ;  /* 0x0000000904007227 */ /* 0x000fe200078e00ff */
[----:B--2---:R-:W-:-:S03]  /*0410*/  SHF.R.U32.HI R4, RZ, 0x5, R14 ;  /* 0x00000005ff047819 */ /* 0x004fc6000001160e */
[----:B------:R-:W-:Y:S01]  /*0420*/  IMAD R3, R0, R3, R9 ;  /* 0x0000000300037224 */ /* 0x000fe200078e0209 */
[----:B------:R-:W-:-:S04]  /*0430*/  SGXT.U32 R15, R4, 0x2 ;  /* 0x00000002040f781a */ /* 0x000fc80000000000 */
[----:B------:R-:W-:Y:S02]  /*0440*/  ISETP.GT.U32.AND P1, PT, R8, R3, PT ;  /* 0x000000030800720c */ /* 0x000fe40003f24070 */
[C---:B------:R-:W-:Y:S02]  /*0450*/  LOP3.LUT R4, R15.reuse, 0x14, RZ, 0xfc, !PT ;  /* 0x000000140f047812 */ /* 0x040fe400078efcff */
[C---:B------:R-:W-:Y:S02]  /*0460*/  LOP3.LUT R4, R15.reuse, 0x20, RZ, 0xfc, !PT ;  /* 0x000000200f047812 */ /* 0x040fe400078efcff */
[C---:B------:R-:W-:Y:S02]  /*0470*/  LOP3.LUT R4, R15.reuse, 0x2c, RZ, 0xfc, !PT ;  /* 0x0000002c0f047812 */ /* 0x040fe400078efcff */
[C---:B------:R-:W-:Y:S02]  /*0480*/  LOP3.LUT R4, R15.reuse, 0x38, RZ, 0xfc, !PT ;  /* 0x000000380f047812 */ /* 0x040fe400078efcff */
[----:B------:R-:W-:-:S02]  /*0490*/  LOP3.LUT R4, R15, 0x44, RZ, 0xfc, !PT ;  /* 0x000000440f047812 */ /* 0x000fc400078efcff */
[----:B------:R-:W-:Y:S01]  /*04a0*/  LOP3.LUT R4, R15, 0x50, RZ, 0xfc, !PT ;  /* 0x000000500f047812 */ /* 0x000fe200078efcff */
[----:B------:R-:W-:Y:S01]  /*04b0*/  @!P1 IMAD.IADD R3, R3, 0x1, -R8 ;  /* 0x0000000103039824 */ /* 0x000fe200078e0a08 */
[----:B------:R-:W-:Y:S01]  /*04c0*/  LOP3.LUT R4, R15, 0x5c, RZ, 0xfc, !PT ;  /* 0x0000005c0f047812 */ /* 0x000fe200078efcff */
[----:B------:R-:W-:Y:S01]  /*04d0*/  @!P1 VIADD R0, R0, 0x1 ;  /* 0x0000000100009836 */ /* 0x000fe20000000000 */
[----:B------:R-:W-:Y:S02]  /*04e0*/  ISETP.NE.AND P1, PT, R6, RZ, PT ;  /* 0x000000ff0600720c */ /* 0x000fe40003f25270 */
[----:B------:R-:W-:Y:S02]  /*04f0*/  ISETP.GE.U32.AND P0, PT, R3, R8, PT ;  /* 0x000000080300720c */ /* 0x000fe40003f06070 */
[----:B------:R-:W-:Y:S02]  /*0500*/  LOP3.LUT R3, R13, R6, RZ, 0x3c, !PT ;  /* 0x000000060d037212 */ /* 0x000fe400078e3cff */
[----:B------:R-:W-:-:S02]  /*0510*/  LOP3.LUT R4, R15, 0x68, RZ, 0xfc, !PT ;  /* 0x000000680f047812 */ /* 0x000fc400078efcff */
[----:B------:R-:W-:Y:S02]  /*0520*/  ISETP.GE.AND P2, PT, R3, RZ, PT ;  /* 0x000000ff0300720c */ /* 0x000fe40003f46270 */
[----:B------:R-:W-:-:S05]  /*0530*/  LOP3.LUT R4, R15, 0x74, RZ, 0xfc, !PT ;  /* 0x000000740f047812 */ /* 0x000fca00078efcff */
[----:B------:R-:W-:-:S06]  /*0540*/  @P0 VIADD R0, R0, 0x1 ;  /* 0x0000000100000836 */ /* 0x000fcc0000000000 */
[----:B------:R-:W-:Y:S01]  /*0550*/  @!P2 IMAD.MOV R0, RZ, RZ, -R0 ;  /* 0x000000ffff00a224 */ /* 0x000fe200078e0a00 */
[----:B------:R-:W-:-:S05]  /*0560*/  @!P1 LOP3.LUT R0, RZ, R6, RZ, 0x33, !PT ;  /* 0x00000006ff009212 */ /* 0x000fca00078e33ff */
[----:B------:R-:W-:Y:S02]  /*0570*/  IMAD.MOV R3, RZ, RZ, -R0 ;  /* 0x000000ffff037224 */ /* 0x000fe400078e0a00 */
[----:B------:R-:W-:Y:S02]  /*0580*/  IMAD.SHL.U32 R28, R0, 0x200, RZ ;  /* 0x00000200001c7824 */ /* 0x000fe400078e00ff */
[----:B------:R-:W-:-:S04]  /*0590*/  IMAD R3, R6, R3, R13 ;  /* 0x0000000306037224 */ /* 0x000fc800078e020d */
[----:B------:R-:W-:Y:S01]  /*05a0*/  IMAD.IADD R3, R2, 0x1, R3 ;  /* 0x0000000102037824 */ /* 0x000fe200078e0203 */
[----:B------:R-:W-:-:S05]  /*05b0*/  LOP3.LUT R2, R14, 0x1f, RZ, 0xc0, !PT ;  /* 0x0000001f0e027812 */ /* 0x000fca00078ec0ff */
[----:B------:R-:W-:Y:S01]  /*05c0*/  IMAD R29, R3, 0x20, R2 ;  /* 0x00000020031d7824 */ /* 0x000fe200078e0202 */
[C---:B------:R-:W-:Y:S02]  /*05d0*/  LOP3.LUT R3, R15.reuse, 0x4, RZ, 0xfc, !PT ;  /* 0x000000040f037812 */ /* 0x040fe400078efcff */
[C---:B------:R-:W-:Y:S02]  /*05e0*/  LOP3.LUT R2, R15.reuse, 0x8, RZ, 0xfc, !PT ;  /* 0x000000080f027812 */ /* 0x040fe400078efcff */
[----:B------:R1:W-:Y:S01]  /*05f0*/  STL [R1+0x18c8], R29 ;  /* 0x0018c81d01007387 */ /* 0x0003e20000100800 */
[C---:B------:R-:W-:Y:S02]  /*0600*/  LOP3.LUT R3, R15.reuse, 0xc, RZ, 0xfc, !PT ;  /* 0x0000000c0f037812 */ /* 0x040fe400078efcff */
[C---:B------:R-:W-:Y:S01]  /*0610*/  LOP3.LUT R2, R15.reuse, 0x10, RZ, 0xfc, !PT ;  /* 0x000000100f027812 */ /* 0x040fe200078efcff */
[----:B------:R1:W-:Y:S01]  /*0620*/  STL [R1+0x344], R28 ;  /* 0x0003441c01007387 */ /* 0x0003e20000100800 */
[----:B------:R-:W-:-:S02]  /*0630*/  LOP3.LUT R3, R15, 0x18, RZ, 0xfc, !PT ;  /* 0x000000180f037812 */ /* 0x000fc400078efcff */
[C---:B------:R-:W-:Y:S02]  /*0640*/  LOP3.LUT R2, R15.reuse, 0x1c, RZ, 0xfc, !PT ;  /* 0x0000001c0f027812 */ /* 0x040fe400078efcff */
[C---:B------:R-:W-:Y:S02]  /*0650*/  LOP3.LUT R3, R15.reuse, 0x24, RZ, 0xfc, !PT ;  /* 0x000000240f037812 */ /* 0x040fe400078efcff */
[C---:B------:R-:W-:Y:S02]  /*0660*/  LOP3.LUT R2, R15.reuse, 0x28, RZ, 0xfc, !PT ;  /* 0x000000280f027812 */ /* 0x040fe400078efcff */
[C---:B------:R-:W-:Y:S02]  /*0670*/  LOP3.LUT R3, R15.reuse, 0x30, RZ, 0xfc, !PT ;  /* 0x000000300f037812 */ /* 0x040fe400078efcff */
[C---:B------:R-:W-:Y:S02]  /*0680*/  LOP3.LUT R2, R15.reuse, 0x34, RZ, 0xfc, !PT ;  /* 0x000000340f027812 */ /* 0x040fe400078efcff */
        /* <DEDUP_REMOVED lines=11> */
[----:B------:R-:W-:Y:S01]  /*0740*/  LOP3.LUT R2, R15, 0x7c, RZ, 0xfc, !PT ;  /* 0x0000007c0f027812 */ /* 0x000fe200078efcff */
[----:B01----:R-:W-:Y:S06]  /*0750*/  BRA.U UP0, `(.L_x_0) ;  /* 0x0000000100dc7547 */ /* 0x003fec000b800000 */
[----:B------:R-:W-:Y:S01]  /*0760*/  IMAD.SHL.U32 R0, R14, 0x20, RZ ;  /* 0x000000200e007824 */ /* 0x000fe200078e00ff */
[----:B------:R-:W-:Y:S02]  /*0770*/  CS2R R24, SRZ ;  /* 0x0000000000187805 */ /* 0x000fe4000001ff00 */
[----:B------:R-:W-:Y:S02]  /*0780*/  CS2R R26, SRZ ;  /* 0x00000000001a7805 */ /* 0x000fe4000001ff00 */
[----:B------:R-:W-:Y:S02]  /*0790*/  CS2R R20, SRZ ;  /* 0x0000000000147805 */ /* 0x000fe4000001ff00 */
[----:B------:R-:W-:Y:S01]  /*07a0*/  CS2R R22, SRZ ;  /* 0x0000000000167805 */ /* 0x000fe2000001ff00 */
[----:B------:R0:W-:Y:S01]  /*07b0*/  STL [R1+0x18b0], R0 ;  /* 0x0018b00001007387 */ /* 0x0001e20000100800 */
[----:B------:R-:W-:Y:S02]  /*07c0*/  CS2R R16, SRZ ;  /* 0x0000000000107805 */ /* 0x000fe4000001ff00 */
[----:B------:R-:W-:-:S02]  /*07d0*/  CS2R R18, SRZ ;  /* 0x0000000000127805 */ /* 0x000fc4000001ff00 */
[----:B------:R-:W-:Y:S01]  /*07e0*/  CS2R R12, SRZ ;  /* 0x00000000000c7805 */ /* 0x000fe2000001ff00 */
[----:B------:R0:W-:Y:S01]  /*07f0*/  STL [R1], RZ ;  /* 0x000000ff01007387 */ /* 0x0001e20000100800 */
[----:B------:R-:W-:Y:S02]  /*0800*/  CS2R R14, SRZ ;  /* 0x00000000000e7805 */ /* 0x000fe4000001ff00 */
[----:B------:R-:W-:Y:S02]  /*0810*/  CS2R R8, SRZ ;  /* 0x0000000000087805 */ /* 0x000fe4000001ff00 */
[----:B------:R-:W-:Y:S01]  /*0820*/  CS2R R10, SRZ ;  /* 0x00000000000a7805 */ /* 0x000fe2000001ff00 */
[----:B------:R0:W-:Y:S01]  /*0830*/  STL [R1+0x4], RZ ;  /* 0x000004ff01007387 */ /* 0x0001e20000100800 */
[----:B------:R-:W-:Y:S02]  /*0840*/  CS2R R4, SRZ ;  /* 0x0000000000047805 */ /* 0x000fe4000001ff00 */
[----:B------:R-:W-:Y:S01]  /*0850*/  CS2R R6, SRZ ;  /* 0x0000000000067805 */ /* 0x000fe2000001ff00 */
[----:B------:R0:W-:Y:S04]  /*0860*/  STL [R1+0x8], RZ ;  /* 0x000008ff01007387 */ /* 0x0001e80000100800 */
        /* <DEDUP_REMOVED lines=36> */
[----:B------:R0:W-:Y:S01]  /*0ab0*/  STL [R1+0x9c], RZ ;  /* 0x00009cff01007387 */ /* 0x0001e20000100800 */
[----:B------:R-:W-:Y:S05]  /*0ac0*/  BRA `(.L_x_1) ;  /* 0x0000069c00387947 */ /* 0x000fea0003800000 */
.L_x_0:
[----:B------:R-:W-:Y:S01]  /*0ad0*/  IABS R0, R11 ;  /* 0x0000000b00007213 */ /* 0x000fe20000000000 */
[C---:B------:R-:W-:Y:S01]  /*0ae0*/  VIADD R7, R28.reuse, 0x1fe ;  /* 0x000001fe1c077836 */ /* 0x040fe20000000000 */
[----:B------:R0:W-:Y:S01]  /*0af0*/  STL [R1+0x1a78], R11 ;  /* 0x001a780b01007387 */ /* 0x0001e20000100800 */
[C---:B------:R-:W-:Y:S01]  /*0b00*/  VIADD R4, R28.reuse, 0x1ff ;  /* 0x000001ff1c047836 */ /* 0x040fe20000000000 */
[----:B------:R-:W1:Y:S01]  /*0b10*/  I2F.RP R2, R0 ;  /* 0x0000000000027306 */ /* 0x000e620000209400 */
[C---:B------:R-:W-:Y:S01]  /*0b20*/  VIADD R6, R28.reuse, 0x1fd ;  /* 0x000001fd1c067836 */ /* 0x040fe20000000000 */
[----:B------:R-:W-:Y:S01]  /*0b30*/  IABS R8, R7 ;  /* 0x0000000700087213 */ /* 0x000fe20000000000 */
[----:B------:R-:W-:Y:S01]  /*0b40*/  VIADD R17, R28, 0x1f7 ;  /* 0x000001f71c117836 */ /* 0x000fe20000000000 */
[----:B------:R-:W-:Y:S01]  /*0b50*/  IABS R5, R4 ;  /* 0x0000000400057213 */ /* 0x000fe20000000000 */
[----:B------:R-:W2:Y:S01]  /*0b60*/  LDCU UR6, c[0x0][0x3a8] ;  /* 0x00007500ff0677ac */ /* 0x000ea20008000800 */
[----:B------:R-:W-:-:S02]  /*0b70*/  ISETP.GE.AND P1, PT, R4, RZ, PT ;  /* 0x000000ff0400720c */ /* 0x000fc40003f26270 */
[----:B------:R-:W-:Y:S01]  /*0b80*/  ISETP.GE.AND P3, PT, R7, RZ, PT ;  /* 0x000000ff0700720c */ /* 0x000fe20003f66270 */
[----:B------:R-:W-:Y:S01]  /*0b90*/  VIADD R7, R28, 0x1fc ;  /* 0x000001fc1c077836 */ /* 0x000fe20000000000 */
[----:B------:R-:W-:Y:S01]  /*0ba0*/  ISETP.GE.AND P6, PT, R6, RZ, PT ;  /* 0x000000ff0600720c */ /* 0x000fe20003fc6270 */
[----:B------:R-:W3:Y:S03]  /*0bb0*/  LDCU UR7, c[0x0][0x3ac] ;  /* 0x00007580ff0777ac */ /* 0x000ee60008000800 */
[----:B------:R-:W-:Y:S01]  /*0bc0*/  IABS R20, R7 ;  /* 0x0000000700147213 */ /* 0x000fe20000000000 */
[----:B-1----:R-:W1:Y:S01]  /*0bd0*/  MUFU.RCP R2, R2 ;  /* 0x0000000200027308 */ /* 0x002e620000001000 */
[----:B------:R-:W4:Y:S01]  /*0be0*/  LDCU.64 UR8, c[0x0][0x388] ;  /* 0x00007100ff0877ac */ /* 0x000f220008000a00 */
[----:B------:R-:W5:Y:S01]  /*0bf0*/  LDCU UR12, c[0x0][0x3b0] ;  /* 0x00007600ff0c77ac */ /* 0x000f620008000800 */
[----:B------:R-:W0:Y:S01]  /*0c00*/  LDCU UR13, c[0x0][0x3a4] ;  /* 0x00007480ff0d77ac */ /* 0x000e220008000800 */
[----:B------:R-:W0:Y:S01]  /*0c10*/  LDCU UR14, c[0x0][0x3a0] ;  /* 0x00007400ff0e77ac */ /* 0x000e220008000800 */
[----:B-1----:R-:W-:-:S04]  /*0c20*/  VIADD R2, R2, 0xffffffe ;  /* 0x0ffffffe02027836 */ /* 0x002fc80000000000 */
[----:B------:R1:W0:Y:S02]  /*0c30*/  F2I.FTZ.U32.TRUNC.NTZ R3, R2 ;  /* 0x0000000200037305 */ /* 0x000224000021f000 */
[----:B-1----:R-:W-:Y:S02]  /*0c40*/  IMAD.MOV.U32 R2, RZ, RZ, RZ ;  /* 0x000000ffff027224 */ /* 0x002fe400078e00ff */
[----:B0-----:R-:W-:-:S04]  /*0c50*/  IMAD.MOV R15, RZ, RZ, -R3 ;  /* 0x000000ffff0f7224 */ /* 0x001fc800078e0a03 */
[----:B------:R-:W-:-:S04]  /*0c60*/  IMAD R15, R15, R0, RZ ;  /* 0x000000000f0f7224 */ /* 0x000fc800078e02ff */
[----:B------:R-:W-:Y:S01]  /*0c70*/  IMAD.HI.U32 R15, R3, R15, R2 ;  /* 0x0000000f030f7227 */ /* 0x000fe200078e0002 */
[----:B------:R-:W-:-:S03]  /*0c80*/  IABS R2, R6 ;  /* 0x0000000600027213 */ /* 0x000fc60000000000 */
[----:B------:R-:W-:Y:S02]  /*0c90*/  IMAD.MOV.U32 R3, RZ, RZ, R8 ;  /* 0x000000ffff037224 */ /* 0x000fe400078e0008 */
[----:B------:R-:W-:-:S04]  /*0ca0*/  IMAD.HI.U32 R8, R15, R5, RZ ;  /* 0x000000050f087227 */ /* 0x000fc800078e00ff */
[----:B------:R-:W-:Y:S02]  /*0cb0*/  IMAD.MOV R8, RZ, RZ, -R8 ;  /* 0x000000ffff087224 */ /* 0x000fe400078e0a08 */
[----:B------:R-:W-:-:S04]  /*0cc0*/  IMAD.HI.U32 R9, R15, R3, RZ ;  /* 0x000000030f097227 */ /* 0x000fc800078e00ff */
[----:B------:R-:W-:Y:S02]  /*0cd0*/  IMAD R5, R0, R8, R5 ;  /* 0x0000000800057224 */ /* 0x000fe400078e0205 */
[----:B------:R-:W-:-:S03]  /*0ce0*/  IMAD.HI.U32 R8, R15, R2, RZ ;  /* 0x000000020f087227 */ /* 0x000fc600078e00ff */
[C---:B------:R-:W-:Y:S01]  /*0cf0*/  ISETP.GT.U32.AND P0, PT, R0.reuse, R5, PT ;  /* 0x000000050000720c */ /* 0x040fe20003f04070 */
[----:B------:R-:W-:Y:S02]  /*0d00*/  IMAD.MOV R8, RZ, RZ, -R8 ;  /* 0x000000ffff087224 */ /* 0x000fe400078e0a08 */
[----:B------:R-:W-:Y:S02]  /*0d10*/  IMAD.MOV R9, RZ, RZ, -R9 ;  /* 0x000000ffff097224 */ /* 0x000fe400078e0a09 */
[C---:B------:R-:W-:Y:S02]  /*0d20*/  IMAD R4, R0.reuse, R8, R2 ;  /* 0x0000000800047224 */ /* 0x040fe400078e0202 */
[----:B------:R-:W-:Y:S02]  /*0d30*/  IMAD R3, R0, R9, R3 ;  /* 0x0000000900037224 */ /* 0x000fe400078e0203 */
[----:B------:R-:W-:Y:S01]  /*0d40*/  VIADD R9, R28, 0x1fb ;  /* 0x000001fb1c097836 */ /* 0x000fe20000000000 */
[----:B------:R-:W-:Y:S01]  /*0d50*/  ISETP.GT.U32.AND P4, PT, R0, R4, PT ;  /* 0x000000040000720c */ /* 0x000fe20003f84070 */
[----:B------:R-:W-:Y:S01]  /*0d60*/  VIADD R8, R28, 0x1fa ;  /* 0x000001fa1c087836 */ /* 0x000fe20000000000 */
[----:B------:R-:W-:Y:S01]  /*0d70*/  ISETP.GT.U32.AND P2, PT, R0, R3, PT ;  /* 0x000000030000720c */ /* 0x000fe20003f44070 */
[----:B------:R-:W-:Y:S01]  /*0d80*/  @!P0 IMAD.IADD R5, R5, 0x1, -R0 ;  /* 0x0000000105058824 */ /* 0x000fe200078e0a00 */
[----:B------:R-:W-:Y:S01]  /*0d90*/  IABS R21, R9 ;  /* 0x0000000900157213 */ /* 0x000fe20000000000 */
[----:B------:R-:W-:Y:S01]  /*0da0*/  IMAD.HI.U32 R12, R15, R20, RZ ;  /* 0x000000140f0c7227 */ /* 0x000fe200078e00ff */
[----:B------:R-:W-:-:S02]  /*0db0*/  IABS R2, R8 ;  /* 0x0000000800027213 */ /* 0x000fc40000000000 */
[----:B------:R-:W-:-:S03]  /*0dc0*/  ISETP.GT.U32.AND P0, PT, R0, R5, PT ;  /* 0x000000050000720c */ /* 0x000fc60003f04070 */
[----:B------:R-:W-:-:S04]  /*0dd0*/  IMAD.HI.U32 R6, R15, R2, RZ ;  /* 0x000000020f067227 */ /* 0x000fc800078e00ff */
[--C-:B------:R-:W-:Y:S02]  /*0de0*/  @!P4 IMAD.IADD R4, R4, 0x1, -R0.reuse ;  /* 0x000000010404c824 */ /* 0x100fe400078e0a00 */
[--C-:B------:R-:W-:Y:S01]  /*0df0*/  @!P2 IMAD.IADD R3, R3, 0x1, -R0.reuse ;  /* 0x000000010303a824 */ /* 0x100fe200078e0a00 */
[----:B------:R-:W-:Y:S01]  /*0e00*/  ISETP.GE.AND P2, PT, R7, RZ, PT ;  /* 0x000000ff0700720c */ /* 0x000fe20003f46270 */
[----:B------:R-:W-:Y:S01]  /*0e10*/  IMAD.HI.U32 R7, R15, R21, RZ ;  /* 0x000000150f077227 */ /* 0x000fe200078e00ff */
[C---:B------:R-:W-:Y:S02]  /*0e20*/  ISETP.GT.U32.AND P4, PT, R0.reuse, R4, PT ;  /* 0x000000040000720c */ /* 0x040fe40003f84070 */
[C---:B------:R-:W-:Y:S01]  /*0e30*/  ISETP.GT.U32.AND P5, PT, R0.reuse, R3, PT ;  /* 0x000000030000720c */ /* 0x040fe20003fa4070 */
[----:B------:R-:W-:Y:S02]  /*0e40*/  IMAD.MOV R7, RZ, RZ, -R7 ;  /* 0x000000ffff077224 */ /* 0x000fe400078e0a07 */
[----:B------:R-:W-:Y:S01]  /*0e50*/  @!P0 IMAD.IADD R5, R5, 0x1, -R0 ;  /* 0x0000000105058824 */ /* 0x000fe200078e0a00 */
[----:B------:R-:W-:Y:S01]  /*0e60*/  ISETP.GE.AND P0, PT, R9, RZ, PT ;  /* 0x000000ff0900720c */ /* 0x000fe20003f06270 */
[----:B------:R-:W-:Y:S01]  /*0e70*/  IMAD R21, R0, R7, R21 ;  /* 0x0000000700157224 */ /* 0x000fe200078e0215 */
[----:B------:R-:W-:Y:S01]  /*0e80*/  IABS R7, R17 ;  /* 0x0000001100077213 */ /* 0x000fe20000000000 */
[----:B------:R-:W-:-:S02]  /*0e90*/  IMAD.MOV R9, RZ, RZ, -R12 ;  /* 0x000000ffff097224 */ /* 0x000fc400078e0a0c */
[----:B------:R-:W-:Y:S02]  /*0ea0*/  IMAD.MOV.U32 R14, RZ, RZ, R5 ;  /* 0x000000ffff0e7224 */ /* 0x000fe400078e0005 */
[--C-:B------:R-:W-:Y:S01]  /*0eb0*/  @!P4 IMAD.IADD R4, R4, 0x1, -R0.reuse ;  /* 0x000000010404c824 */ /* 0x100fe200078e0a00 */
[----:B------:R-:W-:Y:S01]  /*0ec0*/  ISETP.GT.U32.AND P4, PT, R0, R21, PT ;  /* 0x000000150000720c */ /* 0x000fe20003f84070 */
[----:B------:R-:W-:Y:S01]  /*0ed0*/  @!P5 IMAD.IADD R3, R3, 0x1, -R0 ;  /* 0x000000010303d824 */ /* 0x000fe200078e0a00 */
[----:B------:R-:W-:Y:S01]  /*0ee0*/  ISETP.GE.AND P5, PT, R8, RZ, PT ;  /* 0x000000ff0800720c */ /* 0x000fe20003fa6270 */
[C---:B------:R-:W-:Y:S02]  /*0ef0*/  IMAD R20, R0.reuse, R9, R20 ;  /* 0x0000000900147224 */ /* 0x040fe400078e0214 */
[----:B------:R-:W-:Y:S02]  /*0f00*/  IMAD.MOV.U32 R13, RZ, RZ, R3 ;  /* 0x000000ffff0d7224 */ /* 0x000fe400078e0003 */
[----:B------:R-:W-:Y:S01]  /*0f10*/  @!P1 IMAD.MOV R14, RZ, RZ, -R14 ;  /* 0x000000ffff0e9224 */ /* 0x000fe200078e0a0e */
[----:B------:R-:W-:Y:S01]  /*0f20*/  ISETP.GT.U32.AND P1, PT, R0, R20, PT ;  /* 0x000000140000720c */ /* 0x000fe20003f24070 */
[----:B------:R-:W-:-:S02]  /*0f30*/  VIADD R12, R28, 0x1f9 ;  /* 0x000001f91c0c7836 */ /* 0x000fc40000000000 */
[----:B------:R-:W-:Y:S01]  /*0f40*/  @!P3 IMAD.MOV R13, RZ, RZ, -R13 ;  /* 0x000000ffff0db224 */ /* 0x000fe200078e0a0d */
[----:B------:R-:W-:Y:S01]  /*0f50*/  STL [R1+0x7dc], R14 ;  /* 0x0007dc0e01007387 */ /* 0x000fe20000100800 */
[----:B------:R-:W-:Y:S01]  /*0f60*/  IMAD.MOV R6, RZ, RZ, -R6 ;  /* 0x000000ffff067224 */ /* 0x000fe200078e0a06 */
[----:B------:R-:W-:Y:S01]  /*0f70*/  ISETP.GE.AND P3, PT, R12, RZ, PT ;  /* 0x000000ff0c00720c */ /* 0x000fe20003f66270 */
[----:B------:R-:W-:Y:S01]  /*0f80*/  VIADD R8, R28, 0x1f8 ;  /* 0x000001f81c087836 */ /* 0x000fe20000000000 */
[----:B------:R0:W-:Y:S01]  /*0f90*/  STL [R1+0x7d8], R13 ;  /* 0x0007d80d01007387 */ /* 0x0001e20000100800 */
[----:B------:R-:W-:Y:S01]  /*0fa0*/  IMAD R2, R0, R6, R2 ;  /* 0x0000000600027224 */ /* 0x000fe200078e0202 */
[----:B------:R-:W-:Y:S01]  /*0fb0*/  IABS R12, R12 ;  /* 0x0000000c000c7213 */ /* 0x000fe20000000000 */
[----:B------:R-:W-:Y:S02]  /*0fc0*/  @!P4 IMAD.IADD R21, R21, 0x1, -R0 ;  /* 0x000000011515c824 */ /* 0x000fe400078e0a00 */
[----:B------:R-:W-:-:S02]  /*0fd0*/  IMAD.MOV.U32 R11, RZ, RZ, R4 ;  /* 0x000000ffff0b7224 */ /* 0x000fc400078e0004 */
[C---:B------:R-:W-:Y:S01]  /*0fe0*/  IMAD.HI.U32 R9, R15.reuse, R12, RZ ;  /* 0x0000000c0f097227 */ /* 0x040fe200078e00ff */
[C---:B------:R-:W-:Y:S02]  /*0ff0*/  ISETP.GT.U32.AND P4, PT, R0.reuse, R21, PT ;  /* 0x000000150000720c */ /* 0x040fe40003f84070 */
[----:B0-----:R-:W-:Y:S01]  /*1000*/  IABS R13, R8 ;  /* 0x00000008000d7213 */ /* 0x001fe20000000000 */
[----:B------:R-:W-:Y:S01]  /*1010*/  @!P6 IMAD.MOV R11, RZ, RZ, -R11 ;  /* 0x000000ffff0be224 */ /* 0x000fe200078e0a0b */
[----:B------:R-:W-:Y:S01]  /*1020*/  ISETP.GT.U32.AND P6, PT, R0, R2, PT ;  /* 0x000000020000720c */ /* 0x000fe20003fc4070 */
[----:B------:R-:W-:Y:S02]  /*1030*/  @!P1 IMAD.IADD R20, R20, 0x1, -R0 ;  /* 0x0000000114149824 */ /* 0x000fe400078e0a00 */
[----:B------:R-:W-:Y:S01]  /*1040*/  IMAD.HI.U32 R5, R15, R13, RZ ;  /* 0x0000000d0f057227 */ /* 0x000fe200078e00ff */
[----:B------:R0:W-:Y:S02]  /*1050*/  STL [R1+0x7d4], R11 ;  /* 0x0007d40b01007387 */ /* 0x0001e40000100800 */
[----:B------:R-:W-:Y:S01]  /*1060*/  ISETP.GT.U32.AND P1, PT, R0, R20, PT ;  /* 0x000000140000720c */ /* 0x000fe20003f24070 */
[----:B------:R-:W-:-:S02]  /*1070*/  IMAD.MOV R9, RZ, RZ, -R9 ;  /* 0x000000ffff097224 */ /* 0x000fc400078e0a09 */
[----:B------:R-:W-:Y:S02]  /*1080*/  IMAD.MOV R5, RZ, RZ, -R5 ;  /* 0x000000ffff057224 */ /* 0x000fe400078e0a05 */
[C---:B------:R-:W-:Y:S02]  /*1090*/  IMAD R12, R0.reuse, R9, R12 ;  /* 0x00000009000c7224 */ /* 0x040fe400078e020c */
[C---:B------:R-:W-:Y:S02]  /*10a0*/  IMAD R13, R0.reuse, R5, R13 ;  /* 0x00000005000d7224 */ /* 0x040fe400078e020d */
[--C-:B------:R-:W-:Y:S01]  /*10b0*/  @!P4 IMAD.IADD R21, R21, 0x1, -R0.reuse ;  /* 0x000000011515c824 */ /* 0x100fe200078e0a00 */
[----:B------:R-:W-:Y:S01]  /*10c0*/  ISETP.GT.U32.AND P4, PT, R0, R12, PT ;  /* 0x0000000c0000720c */ /* 0x000fe20003f84070 */
[----:B------:R-:W-:Y:S01]  /*10d0*/  @!P6 IMAD.IADD R2, R2, 0x1, -R0 ;  /* 0x000000010202e824 */ /* 0x000fe200078e0a00 */
[----:B------:R-:W-:Y:S01]  /*10e0*/  ISETP.GT.U32.AND P6, PT, R0, R13, PT ;  /* 0x0000000d0000720c */ /* 0x000fe20003fc4070 */
[----:B------:R-:W-:-:S04]  /*10f0*/  IMAD.HI.U32 R14, R15, R7, RZ ;  /* 0x000000070f0e7227 */ /* 0x000fc800078e00ff */
[----:B------:R-:W-:Y:S02]  /*1100*/  IMAD.MOV R4, RZ, RZ, -R14 ;  /* 0x000000ffff047224 */ /* 0x000fe400078e0a0e */
[----:B------:R-:W-:Y:S02]  /*1110*/  VIADD R6, R28, 0x1f6 ;  /* 0x000001f61c067836 */ /* 0x000fe40000000000 */
[----:B------:R-:W-:Y:S02]  /*1120*/  IMAD R7, R0, R4, R7 ;  /* 0x0000000400077224 */ /* 0x000fe400078e0207 */
[----:B------:R-:W-:Y:S01]  /*1130*/  @!P1 IMAD.IADD R20, R20, 0x1, -R0 ;  /* 0x0000000114149824 */ /* 0x000fe200078e0a00 */
[----:B------:R-:W-:Y:S01]  /*1140*/  IABS R16, R6 ;  /* 0x0000000600107213 */ /* 0x000fe20000000000 */
[----:B------:R-:W-:Y:S01]  /*1150*/  VIADD R9, R28, 0x1f5 ;  /* 0x000001f51c097836 */ /* 0x000fe20000000000 */
[----:B------:R-:W-:Y:S01]  /*1160*/  ISETP.GE.AND P1, PT, R8, RZ, PT ;  /* 0x000000ff0800720c */ /* 0x000fe20003f26270 */
[----:B------:R-:W-:-:S02]  /*1170*/  VIADD R4, R28, 0x1f4 ;  /* 0x000001f41c047836 */ /* 0x000fc40000000000 */
[----:B------:R-:W-:Y:S01]  /*1180*/  @!P4 IMAD.IADD R12, R12, 0x1, -R0 ;  /* 0x000000010c0cc824 */ /* 0x000fe200078e0a00 */
[----:B------:R-:W-:Y:S01]  /*1190*/  IABS R5, R9 ;  /* 0x0000000900057213 */ /* 0x000fe20000000000 */
[----:B0-----:R-:W-:Y:S01]  /*11a0*/  IMAD.MOV.U32 R11, RZ, RZ, R20 ;  /* 0x000000ffff0b7224 */ /* 0x001fe200078e0014 */
[----:B------:R-:W-:Y:S01]  /*11b0*/  IABS R18, R4 ;  /* 0x0000000400127213 */ /* 0x000fe20000000000 */
[----:B------:R-:W-:Y:S01]  /*11c0*/  @!P6 IMAD.IADD R13, R13, 0x1, -R0 ;  /* 0x000000010d0de824 */ /* 0x000fe200078e0a00 */
[----:B------:R-:W-:Y:S01]  /*11d0*/  ISETP.GT.U32.AND P4, PT, R0, R2, PT ;  /* 0x000000020000720c */ /* 0x000fe20003f84070 */
[----:B------:R-:W-:-:S03]  /*11e0*/  IMAD.HI.U32 R3, R15, R16, RZ ;  /* 0x000000100f037227 */ /* 0x000fc600078e00ff */
[C---:B------:R-:W-:Y:S01]  /*11f0*/  ISETP.GT.U32.AND P6, PT, R0.reuse, R13, PT ;  /* 0x0000000d0000720c */ /* 0x040fe20003fc4070 */
[----:B------:R-:W-:Y:S01]  /*1200*/  @!P2 IMAD.MOV R11, RZ, RZ, -R11 ;  /* 0x000000ffff0ba224 */ /* 0x000fe200078e0a0b */
[----:B------:R-:W-:Y:S01]  /*1210*/  ISETP.GT.U32.AND P2, PT, R0, R12, PT ;  /* 0x0000000c0000720c */ /* 0x000fe20003f44070 */
[----:B------:R-:W-:Y:S02]  /*1220*/  IMAD.MOV R3, RZ, RZ, -R3 ;  /* 0x000000ffff037224 */ /* 0x000fe400078e0a03 */
[C---:B------:R-:W-:Y:S01]  /*1230*/  IMAD.HI.U32 R22, R15.reuse, R5, RZ ;  /* 0x000000050f167227 */ /* 0x040fe200078e00ff */
[----:B------:R0:W-:Y:S03]  /*1240*/  STL [R1+0x7d0], R11 ;  /* 0x0007d00b01007387 */ /* 0x0001e60000100800 */
[----:B------:R-:W-:-:S04]  /*1250*/  IMAD.HI.U32 R20, R15, R18, RZ ;  /* 0x000000120f147227 */ /* 0x000fc800078e00ff */
[----:B------:R-:W-:Y:S02]  /*1260*/  IMAD R16, R0, R3, R16 ;  /* 0x0000000300107224 */ /* 0x000fe400078e0210 */
[----:B------:R-:W-:Y:S02]  /*1270*/  IMAD.MOV R22, RZ, RZ, -R22 ;  /* 0x000000ffff167224 */ /* 0x000fe400078e0a16 */
[----:B------:R-:W-:Y:S02]  /*1280*/  IMAD.MOV R20, RZ, RZ, -R20 ;  /* 0x000000ffff147224 */ /* 0x000fe400078e0a14 */
[----:B0-----:R-:W-:Y:S02]  /*1290*/  IMAD.MOV.U32 R11, RZ, RZ, R21 ;  /* 0x000000ffff0b7224 */ /* 0x001fe400078e0015 */
[----:B------:R-:W-:Y:S01]  /*12a0*/  @!P4 IMAD.IADD R2, R2, 0x1, -R0 ;  /* 0x000000010202c824 */ /* 0x000fe200078e0a00 */
[C---:B------:R-:W-:Y:S01]  /*12b0*/  ISETP.GT.U32.AND P4, PT, R0.reuse, R16, PT ;  /* 0x000000100000720c */ /* 0x040fe20003f84070 */
[----:B------:R-:W-:-:S02]  /*12c0*/  IMAD R5, R0, R22, R5 ;  /* 0x0000001600057224 */ /* 0x000fc400078e0205 */
[C---:B------:R-:W-:Y:S02]  /*12d0*/  IMAD R18, R0.reuse, R20, R18 ;  /* 0x0000001400127224 */ /* 0x040fe400078e0212 */
[----:B------:R-:W-:Y:S01]  /*12e0*/  @!P0 IMAD.MOV R11, RZ, RZ, -R11 ;  /* 0x000000ffff0b8224 */ /* 0x000fe200078e0a0b */
[----:B------:R-:W-:Y:S01]  /*12f0*/  ISETP.GT.U32.AND P0, PT, R0, R7, PT ;  /* 0x000000070000720c */ /* 0x000fe20003f04070 */
[--C-:B------:R-:W-:Y:S01]  /*1300*/  @!P2 IMAD.IADD R12, R12, 0x1, -R0.reuse ;  /* 0x000000010c0ca824 */ /* 0x100fe200078e0a00 */
[C---:B------:R-:W-:Y:S01]  /*1310*/  ISETP.GT.U32.AND P2, PT, R0.reuse, R5, PT ;  /* 0x000000050000720c */ /* 0x040fe20003f44070 */
[----:B------:R-:W-:Y:S01]  /*1320*/  @!P6 IMAD.IADD R13, R13, 0x1, -R0 ;  /* 0x000000010d0de824 */ /* 0x000fe200078e0a00 */
[----:B------:R-:W-:Y:S01]  /*1330*/  ISETP.GT.U32.AND P6, PT, R0, R18, PT ;  /* 0x000000120000720c */ /* 0x000fe20003fc4070 */
[C---:B------:R-:W-:Y:S01]  /*1340*/  VIADD R14, R28.reuse, 0x1f3 ;  /* 0x000001f31c0e7836 */ /* 0x040fe20000000000 */
[----:B------:R0:W-:Y:S01]  /*1350*/  STL [R1+0x7cc], R11 ;  /* 0x0007cc0b01007387 */ /* 0x0001e20000100800 */
[----:B------:R-:W-:-:S02]  /*1360*/  VIADD R3, R28, 0x1f2 ;  /* 0x000001f21c037836 */ /* 0x000fc40000000000 */
[----:B------:R-:W-:Y:S01]  /*1370*/  @!P4 IMAD.IADD R16, R16, 0x1, -R0 ;  /* 0x000000011010c824 */ /* 0x000fe200078e0a00 */
[----:B------:R-:W-:Y:S01]  /*1380*/  IABS R19, R14 ;  /* 0x0000000e00137213 */ /* 0x000fe20000000000 */
[----:B------:R-:W-:Y:S01]  /*1390*/  IMAD.MOV.U32 R23, RZ, RZ, R2 ;  /* 0x000000ffff177224 */ /* 0x000fe200078e0002 */
[----:B------:R-:W-:Y:S01]  /*13a0*/  IABS R8, R3 ;  /* 0x0000000300087213 */ /* 0x000fe20000000000 */
[----:B------:R-:W-:Y:S01]  /*13b0*/  @!P0 IMAD.IADD R7, R7, 0x1, -R0 ;  /* 0x0000000107078824 */ /* 0x000fe200078e0a00 */
[----:B------:R-:W-:Y:S01]  /*13c0*/  ISETP.GE.AND P4, PT, R6, RZ, PT ;  /* 0x000000ff0600720c */ /* 0x000fe20003f86270 */
[----:B------:R-:W-:Y:S01]  /*13d0*/  IMAD.HI.U32 R21, R15, R19, RZ ;  /* 0x000000130f157227 */ /* 0x000fe200078e00ff */
[----:B------:R-:W-:-:S03]  /*13e0*/  ISETP.GE.AND P0, PT, R17, RZ, PT ;  /* 0x000000ff1100720c */ /* 0x000fc60003f06270 */
[----:B0-----:R-:W-:Y:S02]  /*13f0*/  IMAD.MOV.U32 R11, RZ, RZ, R12 ;  /* 0x000000ffff0b7224 */ /* 0x001fe400078e000c */
[--C-:B------:R-:W-:Y:S01]  /*1400*/  @!P2 IMAD.IADD R5, R5, 0x1, -R0.reuse ;  /* 0x000000010505a824 */ /* 0x100fe200078e0a00 */
[----:B------:R-:W-:Y:S01]  /*1410*/  ISETP.GT.U32.AND P2, PT, R0, R7, PT ;  /* 0x000000070000720c */ /* 0x000fe20003f44070 */
[----:B------:R-:W-:Y:S01]  /*1420*/  @!P6 IMAD.IADD R18, R18, 0x1, -R0 ;  /* 0x000000011212e824 */ /* 0x000fe200078e0a00 */
[C---:B------:R-:W-:Y:S01]  /*1430*/  ISETP.GT.U32.AND P6, PT, R0.reuse, R16, PT ;  /* 0x000000100000720c */ /* 0x040fe20003fc4070 */
[----:B------:R-:W-:Y:S01]  /*1440*/  @!P5 IMAD.MOV R23, RZ, RZ, -R23 ;  /* 0x000000ffff17d224 */ /* 0x000fe200078e0a17 */
[----:B------:R-:W-:Y:S01]  /*1450*/  ISETP.GT.U32.AND P5, PT, R0, R5, PT ;  /* 0x000000050000720c */ /* 0x000fe20003fa4070 */
[----:B------:R-:W-:-:S03]  /*1460*/  IMAD.HI.U32 R22, R15, R8, RZ ;  /* 0x000000080f167227 */ /* 0x000fc600078e00ff */
[----:B------:R-:W-:Y:S01]  /*1470*/  STL [R1+0x7c8], R23 ;  /* 0x0007c81701007387 */ /* 0x000fe20000100800 */
[----:B------:R-:W-:Y:S01]  /*1480*/  @!P3 IMAD.MOV R11, RZ, RZ, -R11 ;  /* 0x000000ffff0bb224 */ /* 0x000fe200078e0a0b */
[C---:B------:R-:W-:Y:S01]  /*1490*/  ISETP.GT.U32.AND P3, PT, R0.reuse, R18, PT ;  /* 0x000000120000720c */ /* 0x040fe20003f64070 */
[----:B------:R-:W-:Y:S02]  /*14a0*/  IMAD.MOV R21, RZ, RZ, -R21 ;  /* 0x000000ffff157224 */ /* 0x000fe400078e0a15 */
[----:B------:R-:W-:Y:S01]  /*14b0*/  IMAD.MOV R22, RZ, RZ, -R22 ;  /* 0x000000ffff167224 */ /* 0x000fe200078e0a16 */
[----:B------:R0:W-:Y:S01]  /*14c0*/  STL [R1+0x7c4], R11 ;  /* 0x0007c40b01007387 */ /* 0x0001e20000100800 */
[C---:B------:R-:W-:Y:S02]  /*14d0*/  IMAD R19, R0.reuse, R21, R19 ;  /* 0x0000001500137224 */ /* 0x040fe400078e0213 */
[----:B------:R-:W-:Y:S02]  /*14e0*/  IMAD R8, R0, R22, R8 ;  /* 0x0000001600087224 */ /* 0x000fe400078e0208 */
[----:B------:R-:W-:-:S02]  /*14f0*/  VIADD R6, R28, 0x1f1 ;  /* 0x000001f11c067836 */ /* 0x000fc40000000000 */
[----:B------:R-:W-:Y:S02]  /*1500*/  VIADD R17, R28, 0x1f0 ;  /* 0x000001f01c117836 */ /* 0x000fe40000000000 */
[--C-:B------:R-:W-:Y:S01]  /*1510*/  @!P6 IMAD.IADD R16, R16, 0x1, -R0.reuse ;  /* 0x000000011010e824 */ /* 0x100fe200078e0a00 */
[----:B------:R-:W-:Y:S01]  /*1520*/  IABS R2, R6 ;  /* 0x0000000600027213 */ /* 0x000fe20000000000 */
[----:B0-----:R-:W-:Y:S01]  /*1530*/  IMAD.MOV.U32 R11, RZ, RZ, R13 ;  /* 0x000000ffff0b7224 */ /* 0x001fe200078e000d */
[C---:B------:R-:W-:Y:S01]  /*1540*/  ISETP.GT.U32.AND P6, PT, R0.reuse, R8, PT ;  /* 0x000000080000720c */ /* 0x040fe20003fc4070 */
[--C-:B------:R-:W-:Y:S01]  /*1550*/  @!P2 IMAD.IADD R7, R7, 0x1, -R0.reuse ;  /* 0x000000010707a824 */ /* 0x100fe200078e0a00 */
[----:B------:R-:W-:Y:S01]  /*1560*/  IABS R12, R17 ;  /* 0x00000011000c7213 */ /* 0x000fe20000000000 */
[----:B------:R-:W-:Y:S01]  /*1570*/  @!P1 IMAD.MOV R11, RZ, RZ, -R11 ;  /* 0x000000ffff0b9224 */ /* 0x000fe200078e0a0b */
[----:B------:R-:W-:Y:S01]  /*1580*/  ISETP.GT.U32.AND P1, PT, R0, R19, PT ;  /* 0x000000130000720c */ /* 0x000fe20003f24070 */
[----:B------:R-:W-:Y:S01]  /*1590*/  @!P5 IMAD.IADD R5, R5, 0x1, -R0 ;  /* 0x000000010505d824 */ /* 0x000fe200078e0a00 */
[----:B------:R-:W-:Y:S01]  /*15a0*/  ISETP.GE.AND P2, PT, R9, RZ, PT ;  /* 0x000000ff0900720c */ /* 0x000fe20003f46270 */
[C---:B------:R-:W-:Y:S01]  /*15b0*/  IMAD.HI.U32 R9, R15.reuse, R12, RZ ;  /* 0x0000000c0f097227 */ /* 0x040fe200078e00ff */
[----:B------:R-:W-:Y:S01]  /*15c0*/  ISETP.GE.AND P5, PT, R4, RZ, PT ;  /* 0x000000ff0400720c */ /* 0x000fe20003fa6270 */
[----:B------:R0:W-:Y:S02]  /*15d0*/  STL [R1+0x7c0], R11 ;  /* 0x0007c00b01007387 */ /* 0x0001e40000100800 */
[----:B------:R-:W-:-:S04]  /*15e0*/  IMAD.HI.U32 R4, R15, R2, RZ ;  /* 0x000000020f047227 */ /* 0x000fc800078e00ff */
[----:B------:R-:W-:Y:S02]  /*15f0*/  IMAD.MOV R4, RZ, RZ, -R4 ;  /* 0x000000ffff047224 */ /* 0x000fe400078e0a04 */
[--C-:B------:R-:W-:Y:S01]  /*1600*/  @!P1 IMAD.IADD R19, R19, 0x1, -R0.reuse ;  /* 0x0000000113139824 */ /* 0x100fe200078e0a00 */
[----:B------:R-:W-:Y:S01]  /*1610*/  ISETP.GE.AND P1, PT, R3, RZ, PT ;  /* 0x000000ff0300720c */ /* 0x000fe20003f26270 */
[----:B------:R-:W-:Y:S01]  /*1620*/  @!P3 IMAD.IADD R18, R18, 0x1, -R0 ;  /* 0x000000011212b824 */ /* 0x000fe200078e0a00 */
[----:B------:R-:W-:Y:S01]  /*1630*/  ISETP.GE.AND P3, PT, R14, RZ, PT ;  /* 0x000000ff0e00720c */ /* 0x000fe20003f66270 */
[----:B------:R-:W-:Y:S02]  /*1640*/  IMAD.MOV R9, RZ, RZ, -R9 ;  /* 0x000000ffff097224 */ /* 0x000fe400078e0a09 */
[----:B0-----:R-:W-:Y:S02]  /*1650*/  IMAD.MOV.U32 R11, RZ, RZ, R16 ;  /* 0x000000ffff0b7224 */ /* 0x001fe400078e0010 */
[----:B------:R-:W-:Y:S01]  /*1660*/  @!P6 IMAD.IADD R8, R8, 0x1, -R0 ;  /* 0x000000010808e824 */ /* 0x000fe200078e0a00 */
[----:B------:R-:W-:Y:S01]  /*1670*/  ISETP.GE.AND P6, PT, R6, RZ, PT ;  /* 0x000000ff0600720c */ /* 0x000fe20003fc6270 */
[----:B------:R-:W-:-:S02]  /*1680*/  IMAD R2, R0, R4, R2 ;  /* 0x0000000400027224 */ /* 0x000fc400078e0202 */
[----:B------:R-:W-:Y:S02]  /*1690*/  IMAD.MOV.U32 R3, RZ, RZ, R5 ;  /* 0x000000ffff037224 */ /* 0x000fe400078e0005 */
[----:B------:R-:W-:Y:S02]  /*16a0*/  IMAD.MOV.U32 R13, RZ, RZ, R7 ;  /* 0x000000ffff0d7224 */ /* 0x000fe400078e0007 */
[----:B------:R-:W-:Y:S01]  /*16b0*/  @!P4 IMAD.MOV R11, RZ, RZ, -R11 ;  /* 0x000000ffff0bc224 */ /* 0x000fe200078e0a0b */
[C---:B------:R-:W-:Y:S01]  /*16c0*/  ISETP.GT.U32.AND P4, PT, R0.reuse, R8, PT ;  /* 0x000000080000720c */ /* 0x040fe20003f84070 */
[C---:B------:R-:W-:Y:S02]  /*16d0*/  IMAD R9, R0.reuse, R9, R12 ;  /* 0x0000000900097224 */ /* 0x040fe400078e020c */
[----:B------:R-:W-:Y:S02]  /*16e0*/  IMAD.MOV.U32 R7, RZ, RZ, R18 ;  /* 0x000000ffff077224 */ /* 0x000fe400078e0012 */
[----:B------:R-:W-:Y:S01]  /*16f0*/  @!P2 IMAD.MOV R3, RZ, RZ, -R3 ;  /* 0x000000ffff03a224 */ /* 0x000fe200078e0a03 */
[C---:B------:R-:W-:Y:S01]  /*1700*/  ISETP.GT.U32.AND P2, PT, R0.reuse, R2, PT ;  /* 0x000000020000720c */ /* 0x040fe20003f44070 */
[----:B------:R-:W-:Y:S01]  /*1710*/  @!P5 IMAD.MOV R7, RZ, RZ, -R7 ;  /* 0x000000ffff07d224 */ /* 0x000fe200078e0a07 */
[C---:B------:R-:W-:Y:S01]  /*1720*/  ISETP.GT.U32.AND P5, PT, R0.reuse, R9, PT ;  /* 0x000000090000720c */ /* 0x040fe20003fa4070 */
[----:B------:R-:W-:Y:S01]  /*1730*/  @!P0 IMAD.MOV R13, RZ, RZ, -R13 ;  /* 0x000000ffff0d8224 */ /* 0x000fe200078e0a0d */
[----:B------:R-:W-:Y:S01]  /*1740*/  ISETP.GT.U32.AND P0, PT, R0, R19, PT ;  /* 0x000000130000720c */ /* 0x000fe20003f04070 */
[----:B------:R-:W-:-:S02]  /*1750*/  VIADD R4, R28, 0x1ef ;  /* 0x000001ef1c047836 */ /* 0x000fc40000000000 */
[--C-:B------:R-:W-:Y:S01]  /*1760*/  @!P4 IMAD.IADD R8, R8, 0x1, -R0.reuse ;  /* 0x000000010808c824 */ /* 0x100fe200078e0a00 */
[----:B------:R-:W-:Y:S01]  /*1770*/  STL [R1+0x7bc], R13 ;  /* 0x0007bc0d01007387 */ /* 0x000fe20000100800 */
[C---:B------:R-:W-:Y:S01]  /*1780*/  VIADD R16, R28.reuse, 0x1e8 ;  /* 0x000001e81c107836 */ /* 0x040fe20000000000 */
[----:B------:R-:W-:Y:S01]  /*1790*/  IABS R5, R4 ;  /* 0x0000000400057213 */ /* 0x000fe20000000000 */
[----:B------:R-:W-:Y:S01]  /*17a0*/  VIADD R14, R28, 0x1e6 ;  /* 0x000001e61c0e7836 */ /* 0x000fe20000000000 */
[----:B------:R-:W-:Y:S01]  /*17b0*/  STL [R1+0x7b8], R11 ;  /* 0x0007b80b01007387 */ /* 0x000fe20000100800 */
[--C-:B------:R-:W-:Y:S01]  /*17c0*/  @!P2 IMAD.IADD R2, R2, 0x1, -R0.reuse ;  /* 0x000000010202a824 */ /* 0x100fe200078e0a00 */
[----:B------:R-:W-:Y:S01]  /*17d0*/  ISETP.GE.AND P4, PT, R4, RZ, PT ;  /* 0x000000ff0400720c */ /* 0x000fe20003f86270 */
[----:B------:R-:W-:Y:S01]  /*17e0*/  IMAD.MOV.U32 R4, RZ, RZ, R5 ;  /* 0x000000ffff047224 */ /* 0x000fe200078e0005 */
[----:B------:R0:W-:Y:S01]  /*17f0*/  STL [R1+0x60], R3 ;  /* 0x0000600301007387 */ /* 0x0001e20000100800 */
[--C-:B------:R-:W-:Y:S01]  /*1800*/  @!P5 IMAD.IADD R9, R9, 0x1, -R0.reuse ;  /* 0x000000010909d824 */ /* 0x100fe200078e0a00 */
[----:B------:R-:W-:Y:S01]  /*1810*/  ISETP.GT.U32.AND P5, PT, R0, R2, PT ;  /* 0x000000020000720c */ /* 0x000fe20003fa4070 */
[----:B------:R-:W-:Y:S01]  /*1820*/  @!P0 IMAD.IADD R19, R19, 0x1, -R0 ;  /* 0x0000000113138824 */ /* 0x000fe200078e0a00 */
[----:B------:R1:W-:Y:S01]  /*1830*/  STL [R1+0x64], R7 ;  /* 0x0000640701007387 */ /* 0x0003e20000100800 */
[----:B------:R-:W-:Y:S01]  /*1840*/  ISETP.GE.AND P0, PT, R17, RZ, PT ;  /* 0x000000ff1100720c */ /* 0x000fe20003f06270 */
[----:B------:R-:W-:-:S02]  /*1850*/  VIADD R17, R28, 0x1e9 ;  /* 0x000001e91c117836 */ /* 0x000fc40000000000 */
[----:B------:R-:W-:Y:S02]  /*1860*/  IMAD.MOV.U32 R6, RZ, RZ, R19 ;  /* 0x000000ffff067224 */ /* 0x000fe400078e0013 */
[----:B0-----:R-:W-:Y:S02]  /*1870*/  VIADD R3, R28, 0x1ee ;  /* 0x000001ee1c037836 */ /* 0x001fe40000000000 */
[----:B------:R-:W-:Y:S01]  /*1880*/  @!P3 IMAD.MOV R6, RZ, RZ, -R6 ;  /* 0x000000ffff06b224 */ /* 0x000fe200078e0a06 */
[----:B------:R-:W-:Y:S01]  /*1890*/  ISETP.GT.U32.AND P3, PT, R0, R9, PT ;  /* 0x000000090000720c */ /* 0x000fe20003f64070 */
[----:B-1----:R-:W-:Y:S01]  /*18a0*/  IMAD.MOV.U32 R7, RZ, RZ, R8 ;  /* 0x000000ffff077224 */ /* 0x002fe200078e0008 */
[----:B------:R-:W-:Y:S01]  /*18b0*/  IABS R12, R3 ;  /* 0x00000003000c7213 */ /* 0x000fe20000000000 */
[----:B------:R-:W-:Y:S01]  /*18c0*/  @!P5 IMAD.IADD R2, R2, 0x1, -R0 ;  /* 0x000000010202d824 */ /* 0x000fe200078e0a00 */
[----:B------:R-:W-:Y:S01]  /*18d0*/  ISETP.GE.AND P2, PT, R3, RZ, PT ;  /* 0x000000ff0300720c */ /* 0x000fe20003f46270 */
[----:B------:R-:W-:Y:S01]  /*18e0*/  IMAD.HI.U32 R3, R15, R4, RZ ;  /* 0x000000040f037227 */ /* 0x000fe200078e00ff */
[----:B------:R0:W-:Y:S03]  /*18f0*/  STL [R1+0x6c], R6 ;  /* 0x00006c0601007387 */ /* 0x0001e60000100800 */
[----:B------:R-:W-:-:S02]  /*1900*/  IMAD.MOV R3, RZ, RZ, -R3 ;  /* 0x000000ffff037224 */ /* 0x000fc400078e0a03 */
[----:B------:R-:W-:-:S04]  /*1910*/  IMAD.HI.U32 R5, R15, R12, RZ ;  /* 0x0000000c0f057227 */ /* 0x000fc800078e00ff */
[C---:B------:R-:W-:Y:S02]  /*1920*/  IMAD R3, R0.reuse, R3, R4 ;  /* 0x0000000300037224 */ /* 0x040fe400078e0204 */
[----:B------:R-:W-:Y:S02]  /*1930*/  IMAD.MOV R5, RZ, RZ, -R5 ;  /* 0x000000ffff057224 */ /* 0x000fe400078e0a05 */
[----:B------:R-:W-:Y:S01]  /*1940*/  IMAD.MOV.U32 R13, RZ, RZ, R2 ;  /* 0x000000ffff0d7224 */ /* 0x000fe200078e0002 */
[C---:B------:R-:W-:Y:S01]  /*1950*/  ISETP.GT.U32.AND P5, PT, R0.reuse, R3, PT ;  /* 0x000000030000720c */ /* 0x040fe20003fa4070 */
[----:B------:R-:W-:Y:S02]  /*1960*/  IMAD R12, R0, R5, R12 ;  /* 0x00000005000c7224 */ /* 0x000fe400078e020c */
[----:B------:R-:W-:Y:S02]  /*1970*/  @!P1 IMAD.MOV R7, RZ, RZ, -R7 ;  /* 0x000000ffff079224 */ /* 0x000fe400078e0a07 */
[----:B0-----:R-:W-:-:S02]  /*1980*/  VIADD R6, R28, 0x1ed ;  /* 0x000001ed1c067836 */ /* 0x001fc40000000000 */
[----:B------:R-:W-:Y:S01]  /*1990*/  @!P6 IMAD.MOV R13, RZ, RZ, -R13 ;  /* 0x000000ffff0de224 */ /* 0x000fe200078e0a0d */
[----:B------:R-:W-:Y:S01]  /*19a0*/  ISETP.GT.U32.AND P6, PT, R0, R12, PT ;  /* 0x0000000c0000720c */ /* 0x000fe20003fc4070 */
[----:B------:R0:W-:Y:S01]  /*19b0*/  STL [R1+0x74], R7 ;  /* 0x0000740701007387 */ /* 0x0001e20000100800 */
[----:B------:R-:W-:Y:S01]  /*19c0*/  ISETP.GE.AND P1, PT, R6, RZ, PT ;  /* 0x000000ff0600720c */ /* 0x000fe20003f26270 */
[--C-:B------:R-:W-:Y:S01]  /*19d0*/  @!P3 IMAD.IADD R9, R9, 0x1, -R0.reuse ;  /* 0x000000010909b824 */ /* 0x100fe200078e0a00 */
[----:B------:R-:W-:Y:S01]  /*19e0*/  IABS R6, R6 ;  /* 0x0000000600067213 */ /* 0x000fe20000000000 */
[----:B------:R-:W-:Y:S01]  /*19f0*/  @!P5 IMAD.IADD R3, R3, 0x1, -R0 ;  /* 0x000000010303d824 */ /* 0x000fe200078e0a00 */
[----:B------:R1:W-:Y:S01]  /*1a00*/  STL [R1+0x7c], R13 ;  /* 0x00007c0d01007387 */ /* 0x0003e20000100800 */
[----:B------:R-:W-:Y:S02]  /*1a10*/  VIADD R5, R28, 0x1eb ;  /* 0x000001eb1c057836 */ /* 0x000fe40000000000 */
[----:B------:R-:W-:Y:S01]  /*1a20*/  IMAD.MOV.U32 R11, RZ, RZ, R9 ;  /* 0x000000ffff0b7224 */ /* 0x000fe200078e0009 */
[----:B------:R-:W-:Y:S01]  /*1a30*/  ISETP.GT.U32.AND P5, PT, R0, R3, PT ;  /* 0x000000030000720c */ /* 0x000fe20003fa4070 */
[----:B0-----:R-:W-:-:S02]  /*1a40*/  VIADD R7, R28, 0x1ec ;  /* 0x000001ec1c077836 */ /* 0x001fc40000000000 */
[----:B------:R-:W-:-:S03]  /*1a50*/  IMAD.HI.U32 R8, R15, R6, RZ ;  /* 0x000000060f087227 */ /* 0x000fc600078e00ff */
[----:B------:R-:W-:Y:S01]  /*1a60*/  ISETP.GE.AND P3, PT, R7, RZ, PT ;  /* 0x000000ff0700720c */ /* 0x000fe20003f66270 */
[----:B------:R-:W-:Y:S01]  /*1a70*/  @!P0 IMAD.MOV R11, RZ, RZ, -R11 ;  /* 0x000000ffff0b8224 */ /* 0x000fe200078e0a0b */
[----:B------:R-:W-:Y:S01]  /*1a80*/  IABS R7, R7 ;  /* 0x0000000700077213 */ /* 0x000fe20000000000 */
[----:B------:R-:W-:Y:S01]  /*1a90*/  @!P6 IMAD.IADD R12, R12, 0x1, -R0 ;  /* 0x000000010c0ce824 */ /* 0x000fe200078e0a00 */
[----:B------:R-:W-:Y:S01]  /*1aa0*/  ISETP.GE.AND P0, PT, R5, RZ, PT ;  /* 0x000000ff0500720c */ /* 0x000fe20003f06270 */
[----:B------:R-:W-:Y:S01]  /*1ab0*/  IMAD.MOV R2, RZ, RZ, -R8 ;  /* 0x000000ffff027224 */ /* 0x000fe200078e0a08 */
[----:B------:R-:W-:Y:S01]  /*1ac0*/  IABS R5, R5 ;  /* 0x0000000500057213 */ /* 0x000fe20000000000 */
[----:B------:R-:W-:Y:S01]  /*1ad0*/  VIADD R4, R28, 0x1ea ;  /* 0x000001ea1c047836 */ /* 0x000fe20000000000 */
[C---:B------:R-:W-:Y:S01]  /*1ae0*/  ISETP.GT.U32.AND P6, PT, R0.reuse, R12, PT ;  /* 0x0000000c0000720c */ /* 0x040fe20003fc4070 */
[C---:B------:R-:W-:Y:S01]  /*1af0*/  IMAD.HI.U32 R8, R15.reuse, R7, RZ ;  /* 0x000000070f087227 */ /* 0x040fe200078e00ff */
[----:B------:R0:W-:Y:S03]  /*1b00*/  STL [R1+0x84], R11 ;  /* 0x0000840b01007387 */ /* 0x0001e60000100800 */
[----:B------:R-:W-:Y:S01]  /*1b10*/  IMAD R9, R0, R2, R6 ;  /* 0x0000000200097224 */ /* 0x000fe200078e0206 */
[----:B------:R-:W-:Y:S01]  /*1b20*/  IABS R2, R4 ;  /* 0x0000000400027213 */ /* 0x000fe20000000000 */
[----:B------:R-:W-:Y:S01]  /*1b30*/  IMAD.MOV R6, RZ, RZ, -R8 ;  /* 0x000000ffff067224 */ /* 0x000fe200078e0a08 */
[----:B------:R-:W-:Y:S01]  /*1b40*/  IABS R8, R17 ;  /* 0x0000001100087213 */ /* 0x000fe20000000000 */
[----:B-1----:R-:W-:-:S04]  /*1b50*/  IMAD.HI.U32 R13, R15, R5, RZ ;  /* 0x000000050f0d7227 */ /* 0x002fc800078e00ff */
[----:B------:R-:W-:Y:S01]  /*1b60*/  @!P5 IMAD.IADD R3, R3, 0x1, -R0 ;  /* 0x000000010303d824 */ /* 0x000fe200078e0a00 */
[C---:B------:R-:W-:Y:S01]  /*1b70*/  ISETP.GT.U32.AND P5, PT, R0.reuse, R9, PT ;  /* 0x000000090000720c */ /* 0x040fe20003fa4070 */
[----:B------:R-:W-:Y:S02]  /*1b80*/  IMAD R7, R0, R6, R7 ;  /* 0x0000000600077224 */ /* 0x000fe400078e0207 */
[----:B------:R-:W-:Y:S02]  /*1b90*/  IMAD.MOV R13, RZ, RZ, -R13 ;  /* 0x000000ffff0d7224 */ /* 0x000fe400078e0a0d */
[----:B0-----:R-:W-:Y:S02]  /*1ba0*/  IMAD.MOV.U32 R11, RZ, RZ, R3 ;  /* 0x000000ffff0b7224 */ /* 0x001fe400078e0003 */
[----:B------:R-:W-:-:S04]  /*1bb0*/  IMAD.HI.U32 R6, R15, R2, RZ ;  /* 0x000000020f067227 */ /* 0x000fc800078e00ff */
[C---:B------:R-:W-:Y:S02]  /*1bc0*/  IMAD R3, R0.reuse, R13, R5 ;  /* 0x0000000d00037224 */ /* 0x040fe400078e0205 */
[----:B------:R-:W-:Y:S01]  /*1bd0*/  @!P4 IMAD.MOV R11, RZ, RZ, -R11 ;  /* 0x000000ffff0bc224 */ /* 0x000fe200078e0a0b */
[----:B------:R-:W-:Y:S01]  /*1be0*/  ISETP.GT.U32.AND P4, PT, R0, R7, PT ;  /* 0x000000070000720c */ /* 0x000fe20003f84070 */
[----:B------:R-:W-:Y:S02]  /*1bf0*/  IMAD.MOV R6, RZ, RZ, -R6 ;  /* 0x000000ffff067224 */ /* 0x000fe400078e0a06 */
[----:B------:R-:W-:Y:S01]  /*1c00*/  @!P6 IMAD.IADD R12, R12, 0x1, -R0 ;  /* 0x000000010c0ce824 */ /* 0x000fe200078e0a00 */
[C---:B------:R-:W-:Y:S01]  /*1c10*/  ISETP.GT.U32.AND P6, PT, R0.reuse, R3, PT ;  /* 0x000000030000720c */ /* 0x040fe20003fc4070 */
[----:B------:R-:W-:Y:S01]  /*1c20*/  IMAD R2, R0, R6, R2 ;  /* 0x0000000600027224 */ /* 0x000fe200078e0202 */
[----:B------:R0:W-:Y:S01]  /*1c30*/  STL [R1+0x90], R11 ;  /* 0x0000900b01007387 */ /* 0x0001e20000100800 */
[----:B------:R-:W-:-:S02]  /*1c40*/  @!P5 IMAD.IADD R9, R9, 0x1, -R0 ;  /* 0x000000010909d824 */ /* 0x000fc400078e0a00 */
[----:B------:R-:W-:Y:S01]  /*1c50*/  IMAD.HI.U32 R5, R15, R8, RZ ;  /* 0x000000080f057227 */ /* 0x000fe200078e00ff */
[----:B------:R-:W-:-:S03]  /*1c60*/  ISETP.GT.U32.AND P5, PT, R0, R2, PT ;  /* 0x000000020000720c */ /* 0x000fc60003fa4070 */
[--C-:B------:R-:W-:Y:S01]  /*1c70*/  @!P4 IMAD.IADD R7, R7, 0x1, -R0.reuse ;  /* 0x000000010707c824 */ /* 0x100fe200078e0a00 */
[C---:B------:R-:W-:Y:S01]  /*1c80*/  ISETP.GT.U32.AND P4, PT, R0.reuse, R9, PT ;  /* 0x000000090000720c */ /* 0x040fe20003f84070 */
[----:B------:R-:W-:Y:S02]  /*1c90*/  IMAD.MOV R6, RZ, RZ, -R5 ;  /* 0x000000ffff067224 */ /* 0x000fe400078e0a05 */
[----:B------:R-:W-:Y:S01]  /*1ca0*/  @!P6 IMAD.IADD R3, R3, 0x1, -R0 ;  /* 0x000000010303e824 */ /* 0x000fe200078e0a00 */
[C---:B------:R-:W-:Y:S01]  /*1cb0*/  ISETP.GT.U32.AND P6, PT, R0.reuse, R7, PT ;  /* 0x000000070000720c */ /* 0x040fe20003fc4070 */
[----:B------:R-:W-:Y:S01]  /*1cc0*/  IMAD R8, R0, R6, R8 ;  /* 0x0000000600087224 */ /* 0x000fe200078e0208 */
[----:B------:R-:W-:Y:S01]  /*1cd0*/  IABS R6, R16 ;  /* 0x0000001000067213 */ /* 0x000fe20000000000 */
[----:B0-----:R-:W-:Y:S01]  /*1ce0*/  IMAD.MOV.U32 R11, RZ, RZ, R12 ;  /* 0x000000ffff0b7224 */ /* 0x001fe200078e000c */
[----:B------:R-:W-:Y:S01]  /*1cf0*/  IABS R12, R14 ;  /* 0x0000000e000c7213 */ /* 0x000fe20000000000 */
[----:B------:R-:W-:Y:S01]  /*1d00*/  @!P5 IMAD.IADD R2, R2, 0x1, -R0 ;  /* 0x000000010202d824 */ /* 0x000fe200078e0a00 */
[----:B------:R-:W-:Y:S01]  /*1d10*/  ISETP.GT.U32.AND P5, PT, R0, R3, PT ;  /* 0x000000030000720c */ /* 0x000fe20003fa4070 */
[----:B------:R-:W-:-:S04]  /*1d20*/  IMAD.HI.U32 R18, R15, R6, RZ ;  /* 0x000000060f127227 */ /* 0x000fc800078e00ff */
[----:B------:R-:W-:Y:S02]  /*1d30*/  IMAD.MOV R18, RZ, RZ, -R18 ;  /* 0x000000ffff127224 */ /* 0x000fe400078e0a12 */
[----:B------:R-:W-:Y:S01]  /*1d40*/  @!P6 IMAD.IADD R7, R7, 0x1, -R0 ;  /* 0x000000010707e824 */ /* 0x000fe200078e0a00 */
[----:B------:R-:W-:Y:S01]  /*1d50*/  ISETP.GE.AND P6, PT, R4, RZ, PT ;  /* 0x000000ff0400720c */ /* 0x000fe20003fc6270 */
[C---:B------:R-:W-:Y:S02]  /*1d60*/  IMAD R4, R0.reuse, R18, R6 ;  /* 0x0000001200047224 */ /* 0x040fe400078e0206 */
[----:B------:R-:W-:Y:S01]  /*1d70*/  @!P2 IMAD.MOV R11, RZ, RZ, -R11 ;  /* 0x000000ffff0ba224 */ /* 0x000fe200078e0a0b */
[C---:B------:R-:W-:Y:S01]  /*1d80*/  ISETP.GT.U32.AND P2, PT, R0.reuse, R2, PT ;  /* 0x000000020000720c */ /* 0x040fe20003f44070 */
[--C-:B------:R-:W-:Y:S01]  /*1d90*/  @!P5 IMAD.IADD R3, R3, 0x1, -R0.reuse ;  /* 0x000000010303d824 */ /* 0x100fe200078e0a00 */
[----:B------:R-:W-:Y:S01]  /*1da0*/  ISETP.GT.U32.AND P5, PT, R0, R4, PT ;  /* 0x000000040000720c */ /* 0x000fe20003fa4070 */
[----:B------:R-:W-:Y:S01]  /*1db0*/  VIADD R6, R28, 0x1e5 ;  /* 0x000001e51c067836 */ /* 0x000fe20000000000 */
[----:B------:R0:W-:Y:S01]  /*1dc0*/  STL [R1+0xa0], R11 ;  /* 0x0000a00b01007387 */ /* 0x0001e20000100800 */
[----:B------:R-:W-:Y:S01]  /*1dd0*/  @!P4 IMAD.IADD R9, R9, 0x1, -R0 ;  /* 0x000000010909c824 */ /* 0x000fe200078e0a00 */
[----:B------:R-:W-:Y:S01]  /*1de0*/  ISETP.GT.U32.AND P4, PT, R0, R8, PT ;  /* 0x000000080000720c */ /* 0x000fe20003f84070 */
[----:B------:R-:W-:-:S02]  /*1df0*/  VIADD R5, R28, 0x1e7 ;  /* 0x000001e71c057836 */ /* 0x000fc40000000000 */
[----:B------:R-:W-:Y:S02]  /*1e00*/  IMAD.MOV.U32 R20, RZ, RZ, R9 ;  /* 0x000000ffff147224 */ /* 0x000fe400078e0009 */
[----:B------:R-:W-:Y:S01]  /*1e10*/  IMAD.HI.U32 R19, R15, R12, RZ ;  /* 0x0000000c0f137227 */ /* 0x000fe200078e00ff */
[----:B------:R-:W-:-:S03]  /*1e20*/  IABS R13, R5 ;  /* 0x00000005000d7213 */ /* 0x000fc60000000000 */
[--C-:B------:R-:W-:Y:S01]  /*1e30*/  @!P2 IMAD.IADD R2, R2, 0x1, -R0.reuse ;  /* 0x000000010202a824 */ /* 0x100fe200078e0a00 */
[----:B------:R-:W-:Y:S01]  /*1e40*/  ISETP.GE.AND P2, PT, R17, RZ, PT ;  /* 0x000000ff1100720c */ /* 0x000fe20003f46270 */
[--C-:B------:R-:W-:Y:S01]  /*1e50*/  @!P5 IMAD.IADD R4, R4, 0x1, -R0.reuse ;  /* 0x000000010404d824 */ /* 0x100fe200078e0a00 */
[----:B------:R-:W-:Y:S01]  /*1e60*/  IABS R17, R6 ;  /* 0x0000000600117213 */ /* 0x000fe20000000000 */
[----:B------:R-:W-:Y:S01]  /*1e70*/  @!P4 IMAD.IADD R8, R8, 0x1, -R0 ;  /* 0x000000010808c824 */ /* 0x000fe200078e0a00 */
[----:B------:R-:W-:Y:S01]  /*1e80*/  ISETP.GE.AND P4, PT, R16, RZ, PT ;  /* 0x000000ff1000720c */ /* 0x000fe20003f86270 */
[----:B------:R-:W-:Y:S01]  /*1e90*/  IMAD.HI.U32 R18, R15, R13, RZ ;  /* 0x0000000d0f127227 */ /* 0x000fe200078e00ff */
[----:B------:R-:W-:-:S03]  /*1ea0*/  ISETP.GT.U32.AND P5, PT, R0, R4, PT ;  /* 0x000000040000720c */ /* 0x000fc60003fa4070 */
[----:B------:R-:W-:-:S04]  /*1eb0*/  IMAD.HI.U32 R9, R15, R17, RZ ;  /* 0x000000110f097227 */ /* 0x000fc800078e00ff */
[----:B------:R-:W-:Y:S02]  /*1ec0*/  IMAD.MOV R9, RZ, RZ, -R9 ;  /* 0x000000ffff097224 */ /* 0x000fe400078e0a09 */
[----:B0-----:R-:W-:Y:S02]  /*1ed0*/  IMAD.MOV.U32 R11, RZ, RZ, R7 ;  /* 0x000000ffff0b7224 */ /* 0x001fe400078e0007 */
[C---:B------:R-:W-:Y:S02]  /*1ee0*/  IMAD R17, R0.reuse, R9, R17 ;  /* 0x0000000900117224 */ /* 0x040fe400078e0211 */
[----:B------:R-:W-:Y:S01]  /*1ef0*/  @!P1 IMAD.MOV R20, RZ, RZ, -R20 ;  /* 0x000000ffff149224 */ /* 0x000fe200078e0a14 */
[----:B------:R-:W-:Y:S01]  /*1f00*/  ISETP.GT.U32.AND P1, PT, R0, R8, PT ;  /* 0x000000080000720c */ /* 0x000fe20003f24070 */
[----:B------:R-:W-:Y:S02]  /*1f10*/  IMAD.MOV R18, RZ, RZ, -R18 ;  /* 0x000000ffff127224 */ /* 0x000fe400078e0a12 */
[----:B------:R-:W-:Y:S01]  /*1f20*/  @!P5 IMAD.IADD R4, R4, 0x1, -R0 ;  /* 0x000000010404d824 */ /* 0x000fe200078e0a00 */
[C---:B------:R-:W-:Y:S01]  /*1f30*/  ISETP.GT.U32.AND P5, PT, R0.reuse, R17, PT ;  /* 0x000000110000720c */ /* 0x040fe20003fa4070 */
[----:B------:R-:W-:Y:S01]  /*1f40*/  @!P3 IMAD.MOV R11, RZ, RZ, -R11 ;  /* 0x000000ffff0bb224 */ /* 0x000fe200078e0a0b */
[----:B------:R-:W-:Y:S01]  /*1f50*/  STL [R1+0xc8], R20 ;  /* 0x0000c81401007387 */ /* 0x000fe20000100800 */
[----:B------:R-:W-:Y:S01]  /*1f60*/  @!P0 IMAD.MOV R3, RZ, RZ, -R3 ;  /* 0x000000ffff038224 */ /* 0x000fe200078e0a03 */
[----:B------:R-:W-:Y:S01]  /*1f70*/  ISETP.GE.AND P0, PT, R5, RZ, PT ;  /* 0x000000ff0500720c */ /* 0x000fe20003f06270 */
[----:B------:R-:W-:Y:S01]  /*1f80*/  IMAD.MOV R19, RZ, RZ, -R19 ;  /* 0x000000ffff137224 */ /* 0x000fe200078e0a13 */
[----:B------:R-:W-:Y:S01]  /*1f90*/  STL [R1+0xd0], R11 ;  /* 0x0000d00b01007387 */ /* 0x000fe20000100800 */
[----:B------:R-:W-:-:S02]  /*1fa0*/  IMAD R13, R0, R18, R13 ;  /* 0x00000012000d7224 */ /* 0x000fc400078e020d */
[----:B------:R-:W-:Y:S01]  /*1fb0*/  @!P6 IMAD.MOV R2, RZ, RZ, -R2 ;  /* 0x000000ffff02e224 */ /* 0x000fe200078e0a02 */
[----:B------:R0:W-:Y:S01]  /*1fc0*/  STL [R1+0x114], R3 ;  /* 0x0001140301007387 */ /* 0x0001e20000100800 */
[C---:B------:R-:W-:Y:S01]  /*1fd0*/  IMAD R12, R0.reuse, R19, R12 ;  /* 0x00000013000c7224 */ /* 0x040fe200078e020c */
[----:B------:R-:W-:Y:S01]  /*1fe0*/  ISETP.GT.U32.AND P3, PT, R0, R13, PT ;  /* 0x0000000d0000720c */ /* 0x000fe20003f64070 */
[--C-:B------:R-:W-:Y:S01]  /*1ff0*/  @!P1 IMAD.IADD R8, R8, 0x1, -R0.reuse ;  /* 0x0000000108089824 */ /* 0x100fe200078e0a00 */
[----:B------:R1:W-:Y:S01]  /*2000*/  STL [R1+0x178], R2 ;  /* 0x0001780201007387 */ /* 0x0003e20000100800 */
[----:B------:R-:W-:Y:S01]  /*2010*/  ISETP.GE.AND P1, PT, R14, RZ, PT ;  /* 0x000000ff0e00720c */ /* 0x000fe20003f26270 */
[----:B------:R-:W-:Y:S01]  /*2020*/  @!P5 IMAD.IADD R17, R17, 0x1, -R0 ;  /* 0x000000011111d824 */ /* 0x000fe200078e0a00 */
[----:B------:R-:W-:Y:S01]  /*2030*/  ISETP.GT.U32.AND P6, PT, R0, R12, PT ;  /* 0x0000000c0000720c */ /* 0x000fe20003fc4070 */
[----:B------:R-:W-:Y:S02]  /*2040*/  VIADD R16, R28, 0x1e4 ;  /* 0x000001e41c107836 */ /* 0x000fe40000000000 */
[----:B------:R-:W-:Y:S01]  /*2050*/  IMAD.MOV.U32 R7, RZ, RZ, R8 ;  /* 0x000000ffff077224 */ /* 0x000fe200078e0008 */
[----:B------:R-:W-:Y:S01]  /*2060*/  ISETP.GT.U32.AND P5, PT, R0, R17, PT ;  /* 0x000000110000720c */ /* 0x000fe20003fa4070 */
[C---:B0-----:R-:W-:Y:S01]  /*2070*/  VIADD R3, R28.reuse, 0x1e2 ;  /* 0x000001e21c037836 */ /* 0x041fe20000000000 */
[----:B------:R-:W-:Y:S01]  /*2080*/  IABS R5, R16 ;  /* 0x0000001000057213 */ /* 0x000fe20000000000 */
[----:B-1----:R-:W-:-:S02]  /*2090*/  VIADD R2, R28, 0x1e3 ;  /* 0x000001e31c027836 */ /* 0x002fc40000000000 */
[----:B------:R-:W-:Y:S01]  /*20a0*/  @!P3 IMAD.IADD R13, R13, 0x1, -R0 ;  /* 0x000000010d0db824 */ /* 0x000fe200078e0a00 */
[----:B------:R-:W-:Y:S01]  /*20b0*/  ISETP.GE.AND P3, PT, R6, RZ, PT ;  /* 0x000000ff0600720c */ /* 0x000fe20003f66270 */
[----:B------:R-:W-:Y:S01]  /*20c0*/  IMAD.HI.U32 R9, R15, R5, RZ ;  /* 0x000000050f097227 */ /* 0x000fe200078e00ff */
[----:B------:R-:W-:-:S03]  /*20d0*/  IABS R14, R2 ;  /* 0x00000002000e7213 */ /* 0x000fc60000000000 */
[----:B------:R-:W-:Y:S01]  /*20e0*/  @!P6 IMAD.IADD R12, R12, 0x1, -R0 ;  /* 0x000000010c0ce824 */ /* 0x000fe200078e0a00 */
[----:B------:R-:W-:Y:S01]  /*20f0*/  ISETP.GT.U32.AND P6, PT, R0, R13, PT ;  /* 0x0000000d0000720c */ /* 0x000fe20003fc4070 */
[----:B------:R-:W-:-:S04]  /*2100*/  IMAD.HI.U32 R8, R15, R14, RZ ;  /* 0x0000000e0f087227 */ /* 0x000fc800078e00ff */
[----:B------:R-:W-:Y:S02]  /*2110*/  IMAD.MOV R18, RZ, RZ, -R8 ;  /* 0x000000ffff127224 */ /* 0x000fe400078e0a08 */
[----:B------:R-:W-:Y:S01]  /*2120*/  @!P2 IMAD.MOV R7, RZ, RZ, -R7 ;  /* 0x000000ffff07a224 */ /* 0x000fe200078e0a07 */
[C---:B------:R-:W-:Y:S01]  /*2130*/  ISETP.GT.U32.AND P2, PT, R0.reuse, R12, PT ;  /* 0x0000000c0000720c */ /* 0x040fe20003f44070 */
[----:B------:R-:W-:Y:S02]  /*2140*/  IMAD R14, R0, R18, R14 ;  /* 0x00000012000e7224 */ /* 0x000fe400078e020e */
[----:B------:R-:W-:Y:S01]  /*2150*/  IMAD.MOV R9, RZ, RZ, -R9 ;  /* 0x000000ffff097224 */ /* 0x000fe200078e0a09 */
[----:B------:R0:W-:Y:S01]  /*2160*/  STL [R1+0x190], R7 ;  /* 0x0001900701007387 */ /* 0x0001e20000100800 */
[----:B------:R-:W-:Y:S02]  /*2170*/  VIADD R6, R28, 0x1e1 ;  /* 0x000001e11c067836 */ /* 0x000fe40000000000 */
[--C-:B------:R-:W-:Y:S01]  /*2180*/  @!P5 IMAD.IADD R17, R17, 0x1, -R0.reuse ;  /* 0x000000011111d824 */ /* 0x100fe200078e0a00 */
[C---:B------:R-:W-:Y:S01]  /*2190*/  ISETP.GT.U32.AND P5, PT, R0.reuse, R14, PT ;  /* 0x0000000e0000720c */ /* 0x040fe20003fa4070 */
[----:B------:R-:W-:Y:S01]  /*21a0*/  IMAD R5, R0, R9, R5 ;  /* 0x0000000900057224 */ /* 0x000fe200078e0205 */
[----:B------:R-:W-:Y:S01]  /*21b0*/  IABS R9, R6 ;  /* 0x0000000600097213 */ /* 0x000fe20000000000 */
[----:B------:R-:W-:-:S02]  /*21c0*/  @!P6 IMAD.IADD R13, R13, 0x1, -R0 ;  /* 0x000000010d0de824 */ /* 0x000fc400078e0a00 */
[----:B------:R-:W-:Y:S01]  /*21d0*/  @!P2 IMAD.IADD R12, R12, 0x1, -R0 ;  /* 0x000000010c0ca824 */ /* 0x000fe200078e0a00 */
[----:B------:R-:W-:Y:S01]  /*21e0*/  ISETP.GT.U32.AND P6, PT, R0, R5, PT ;  /* 0x000000050000720c */ /* 0x000fe20003fc4070 */
[----:B------:R-:W-:Y:S01]  /*21f0*/  IMAD.MOV.U32 R8, RZ, RZ, R9 ;  /* 0x000000ffff087224 */ /* 0x000fe200078e0009 */
[----:B0-----:R-:W-:Y:S01]  /*2200*/  IABS R7, R3 ;  /* 0x0000000300077213 */ /* 0x001fe20000000000 */
[----:B------:R-:W-:Y:S01]  /*2210*/  VIADD R9, R28, 0x1e0 ;  /* 0x000001e01c097836 */ /* 0x000fe20000000000 */
[----:B------:R-:W-:Y:S01]  /*2220*/  ISETP.GE.AND P2, PT, R16, RZ, PT ;  /* 0x000000ff1000720c */ /* 0x000fe20003f46270 */
[----:B------:R-:W-:Y:S02]  /*2230*/  IMAD.MOV.U32 R20, RZ, RZ, R4 ;  /* 0x000000ffff147224 */ /* 0x000fe400078e0004 */
[----:B------:R-:W-:Y:S01]  /*2240*/  @!P5 IMAD.IADD R14, R14, 0x1, -R0 ;  /* 0x000000010e0ed824 */ /* 0x000fe200078e0a00 */
[----:B------:R-:W-:Y:S01]  /*2250*/  IABS R16, R9 ;  /* 0x0000000900107213 */ /* 0x000fe20000000000 */
[----:B------:R-:W-:-:S03]  /*2260*/  IMAD.HI.U32 R18, R15, R7, RZ ;  /* 0x000000070f127227 */ /* 0x000fc600078e00ff */
[----:B------:R-:W-:Y:S01]  /*2270*/  ISETP.GT.U32.AND P5, PT, R0, R14, PT ;  /* 0x0000000e0000720c */ /* 0x000fe20003fa4070 */
[----:B------:R-:W-:-:S04]  /*2280*/  IMAD.HI.U32 R4, R15, R16, RZ ;  /* 0x000000100f047227 */ /* 0x000fc800078e00ff */
[----:B------:R-:W-:Y:S02]  /*2290*/  IMAD.MOV.U32 R11, RZ, RZ, R13 ;  /* 0x000000ffff0b7224 */ /* 0x000fe400078e000d */
[----:B------:R-:W-:Y:S01]  /*22a0*/  @!P6 IMAD.IADD R5, R5, 0x1, -R0 ;  /* 0x000000010505e824 */ /* 0x000fe200078e0a00 */
[----:B------:R-:W-:Y:S01]  /*22b0*/  ISETP.GE.AND P6, PT, R2, RZ, PT ;  /* 0x000000ff0200720c */ /* 0x000fe20003fc6270 */
[----:B------:R-:W-:-:S04]  /*22c0*/  IMAD.HI.U32 R19, R15, R8, RZ ;  /* 0x000000080f137227 */ /* 0x000fc800078e00ff */
[----:B------:R-:W-:Y:S02]  /*22d0*/  IMAD.MOV R18, RZ, RZ, -R18 ;  /* 0x000000ffff127224 */ /* 0x000fe400078e0a12 */
[----:B------:R-:W-:Y:S01]  /*22e0*/  @!P4 IMAD.MOV R20, RZ, RZ, -R20 ;  /* 0x000000ffff14c224 */ /* 0x000fe200078e0a14 */
[C---:B------:R-:W-:Y:S01]  /*22f0*/  ISETP.GT.U32.AND P4, PT, R0.reuse, R5, PT ;  /* 0x000000050000720c */ /* 0x040fe20003f84070 */
[----:B------:R-:W-:Y:S02]  /*2300*/  IMAD.MOV R4, RZ, RZ, -R4 ;  /* 0x000000ffff047224 */ /* 0x000fe400078e0a04 */
[----:B------:R-:W-:Y:S01]  /*2310*/  @!P0 IMAD.MOV R11, RZ, RZ, -R11 ;  /* 0x000000ffff0b8224 */ /* 0x000fe200078e0a0b */
[----:B------:R-:W-:Y:S01]  /*2320*/  STL [R1+0x194], R20 ;  /* 0x0001941401007387 */ /* 0x000fe20000100800 */
[----:B------:R-:W-:Y:S02]  /*2330*/  IMAD.MOV R19, RZ, RZ, -R19 ;  /* 0x000000ffff137224 */ /* 0x000fe400078e0a13 */
[C---:B------:R-:W-:Y:S01]  /*2340*/  IMAD R7, R0.reuse, R18, R7 ;  /* 0x0000001200077224 */ /* 0x040fe200078e0207 */
[----:B------:R0:W-:Y:S01]  /*2350*/  STL [R1+0x198], R11 ;  /* 0x0001980b01007387 */ /* 0x0001e20000100800 */
[----:B------:R-:W-:-:S02]  /*2360*/  IMAD R4, R0, R4, R16 ;  /* 0x0000000400047224 */ /* 0x000fc400078e0210 */
[----:B------:R-:W-:Y:S01]  /*2370*/  VIADD R2, R28, 0x1df ;  /* 0x000001df1c027836 */ /* 0x000fe20000000000 */
[C---:B------:R-:W-:Y:S01]  /*2380*/  ISETP.GT.U32.AND P0, PT, R0.reuse, R7, PT ;  /* 0x000000070000720c */ /* 0x040fe20003f04070 */
[----:B------:R-:W-:Y:S02]  /*2390*/  IMAD R19, R0, R19, R8 ;  /* 0x0000001300137224 */ /* 0x000fe400078e0208 */
[----:B------:R-:W-:Y:S01]  /*23a0*/  @!P5 IMAD.IADD R14, R14, 0x1, -R0 ;  /* 0x000000010e0ed824 */ /* 0x000fe200078e0a00 */
[C---:B------:R-:W-:Y:S01]  /*23b0*/  ISETP.GT.U32.AND P5, PT, R0.reuse, R4, PT ;  /* 0x000000040000720c */ /* 0x040fe20003fa4070 */
[----:B------:R-:W-:Y:S01]  /*23c0*/  @!P1 IMAD.MOV R12, RZ, RZ, -R12 ;  /* 0x000000ffff0c9224 */ /* 0x000fe200078e0a0c */
[----:B------:R-:W-:Y:S01]  /*23d0*/  IABS R8, R2 ;  /* 0x0000000200087213 */ /* 0x000fe20000000000 */
[----:B0-----:R-:W-:Y:S01]  /*23e0*/  IMAD.MOV.U32 R11, RZ, RZ, R17 ;  /* 0x000000ffff0b7224 */ /* 0x001fe200078e0011 */
[----:B------:R-:W-:Y:S01]  /*23f0*/  ISETP.GE.AND P1, PT, R3, RZ, PT ;  /* 0x000000ff0300720c */ /* 0x000fe20003f26270 */
[--C-:B------:R-:W-:Y:S01]  /*2400*/  @!P4 IMAD.IADD R5, R5, 0x1, -R0.reuse ;  /* 0x000000010505c824 */ /* 0x100fe200078e0a00 */
[----:B------:R0:W-:Y:S01]  /*2410*/  STL [R1+0x1a4], R12 ;  /* 0x0001a40c01007387 */ /* 0x0001e20000100800 */
[----:B------:R-:W-:Y:S01]  /*2420*/  @!P3 IMAD.MOV R11, RZ, RZ, -R11 ;  /* 0x000000ffff0bb224 */ /* 0x000fe200078e0a0b */
[----:B------:R-:W-:Y:S01]  /*2430*/  ISETP.GT.U32.AND P3, PT, R0, R19, PT ;  /* 0x000000130000720c */ /* 0x000fe20003f64070 */
[--C-:B------:R-:W-:Y:S01]  /*2440*/  @!P0 IMAD.IADD R7, R7, 0x1, -R0.reuse ;  /* 0x0000000107078824 */ /* 0x100fe200078e0a00 */
[----:B------:R-:W-:Y:S01]  /*2450*/  ISETP.GE.AND P4, PT, R6, RZ, PT ;  /* 0x000000ff0600720c */ /* 0x000fe20003f86270 */
[----:B------:R-:W-:Y:S01]  /*2460*/  VIADD R3, R28, 0x1dd ;  /* 0x000001dd1c037836 */ /* 0x000fe20000000000 */
[----:B------:R1:W-:Y:S01]  /*2470*/  STL [R1+0x1a8], R11 ;  /* 0x0001a80b01007387 */ /* 0x0003e20000100800 */
[----:B------:R-:W-:Y:S01]  /*2480*/  ISETP.GE.AND P0, PT, R9, RZ, PT ;  /* 0x000000ff0900720c */ /* 0x000fe20003f06270 */
[----:B------:R-:W-:-:S02]  /*2490*/  @!P5 IMAD.IADD R4, R4, 0x1, -R0 ;  /* 0x000000010404d824 */ /* 0x000fc400078e0a00 */
[----:B0-----:R-:W-:Y:S02]  /*24a0*/  IMAD.MOV.U32 R12, RZ, RZ, R8 ;  /* 0x000000ffff0c7224 */ /* 0x001fe400078e0008 */
[----:B------:R-:W-:Y:S01]  /*24b0*/  VIADD R8, R28, 0x1de ;  /* 0x000001de1c087836 */ /* 0x000fe20000000000 */
[----:B------:R-:W-:Y:S01]  /*24c0*/  ISETP.GT.U32.AND P5, PT, R0, R4, PT ;  /* 0x000000040000720c */ /* 0x000fe20003fa4070 */
[----:B------:R-:W-:-:S03]  /*24d0*/  IMAD.HI.U32 R6, R15, R12, RZ ;  /* 0x0000000c0f067227 */ /* 0x000fc600078e00ff */
[----:B------:R-:W-:Y:S01]  /*24e0*/  IABS R9, R8 ;  /* 0x0000000800097213 */ /* 0x000fe20000000000 */
[----:B-1----:R-:W-:Y:S02]  /*24f0*/  IMAD.MOV.U32 R11, RZ, RZ, R5 ;  /* 0x000000ffff0b7224 */ /* 0x002fe400078e0005 */
[----:B------:R-:W-:Y:S02]  /*2500*/  IMAD.MOV R6, RZ, RZ, -R6 ;  /* 0x000000ffff067224 */ /* 0x000fe400078e0a06 */
[----:B------:R-:W-:Y:S02]  /*2510*/  @!P2 IMAD.MOV R11, RZ, RZ, -R11 ;  /* 0x000000ffff0ba224 */ /* 0x000fe400078e0a0b */
[----:B------:R-:W-:Y:S01]  /*2520*/  @!P3 IMAD.IADD R19, R19, 0x1, -R0 ;  /* 0x000000011313b824 */ /* 0x000fe200078e0a00 */
[C---:B------:R-:W-:Y:S01]  /*2530*/  ISETP.GT.U32.AND P3, PT, R0.reuse, R7, PT ;  /* 0x000000070000720c */ /* 0x040fe20003f64070 */
[C---:B------:R-:W-:Y:S01]  /*2540*/  IMAD R5, R0.reuse, R6, R12 ;  /* 0x0000000600057224 */ /* 0x040fe200078e020c */
[----:B------:R0:W-:Y:S01]  /*2550*/  STL [R1+0x1ac], R11 ;  /* 0x0001ac0b01007387 */ /* 0x0001e20000100800 */
[----:B------:R-:W-:Y:S01]  /*2560*/  IMAD.HI.U32 R12, R15, R9, RZ ;  /* 0x000000090f0c7227 */ /* 0x000fe200078e00ff */
[----:B------:R-:W-:-:S02]  /*2570*/  ISETP.GT.U32.AND P2, PT, R0, R19, PT ;  /* 0x000000130000720c */ /* 0x000fc40003f44070 */
[----:B------:R-:W-:Y:S01]  /*2580*/  IABS R6, R3 ;  /* 0x0000000300067213 */ /* 0x000fe20000000000 */
[----:B------:R-:W-:Y:S02]  /*2590*/  IMAD.MOV R12, RZ, RZ, -R12 ;  /* 0x000000ffff0c7224 */ /* 0x000fe400078e0a0c */
[----:B------:R-:W-:Y:S02]  /*25a0*/  @!P5 IMAD.IADD R4, R4, 0x1, -R0 ;  /* 0x000000010404d824 */ /* 0x000fe400078e0a00 */
[----:B0-----:R-:W-:Y:S02]  /*25b0*/  IMAD.MOV.U32 R11, RZ, RZ, R14 ;  /* 0x000000ffff0b7224 */ /* 0x001fe400078e000e */
[----:B------:R-:W-:Y:S01]  /*25c0*/  @!P3 IMAD.IADD R7, R7, 0x1, -R0 ;  /* 0x000000010707b824 */ /* 0x000fe200078e0a00 */
[----:B------:R-:W-:Y:S01]  /*25d0*/  ISETP.GT.U32.AND P3, PT, R0, R5, PT ;  /* 0x000000050000720c */ /* 0x000fe20003f64070 */
[----:B------:R-:W-:Y:S01]  /*25e0*/  @!P6 IMAD.MOV R11, RZ, RZ, -R11 ;  /* 0x000000ffff0be224 */ /* 0x000fe200078e0a0b */
[----:B------:R-:W-:Y:S01]  /*25f0*/  ISETP.GE.AND P6, PT, R2, RZ, PT ;  /* 0x000000ff0200720c */ /* 0x000fe20003fc6270 */
[----:B------:R-:W-:-:S02]  /*2600*/  IMAD R2, R0, R12, R9 ;  /* 0x0000000c00027224 */ /* 0x000fc400078e0209 */
[----:B------:R-:W-:Y:S01]  /*2610*/  @!P2 IMAD.IADD R19, R19, 0x1, -R0 ;  /* 0x000000011313a824 */ /* 0x000fe200078e0a00 */
[----:B------:R0:W-:Y:S01]  /*2620*/  STL [R1+0x1b0], R11 ;  /* 0x0001b00b01007387 */ /* 0x0001e20000100800 */
[----:B------:R-:W-:Y:S01]  /*2630*/  ISETP.GE.AND P2, PT, R8, RZ, PT ;  /* 0x000000ff0800720c */ /* 0x000fe20003f46270 */
[----:B------:R-:W-:Y:S01]  /*2640*/  VIADD R8, R28, 0x1dc ;  /* 0x000001dc1c087836 */ /* 0x000fe20000000000 */
[----:B------:R-:W-:Y:S01]  /*2650*/  ISETP.GT.U32.AND P5, PT, R0, R2, PT ;  /* 0x000000020000720c */ /* 0x000fe20003fa4070 */
[----:B------:R-:W-:-:S03]  /*2660*/  IMAD.HI.U32 R12, R15, R6, RZ ;  /* 0x000000060f0c7227 */ /* 0x000fc600078e00ff */
[----:B------:R-:W-:Y:S01]  /*2670*/  IABS R13, R8 ;  /* 0x00000008000d7213 */ /* 0x000fe20000000000 */
[----:B------:R-:W-:Y:S02]  /*2680*/  IMAD.MOV R12, RZ, RZ, -R12 ;  /* 0x000000ffff0c7224 */ /* 0x000fe400078e0a0c */
[----:B0-----:R-:W-:Y:S02]  /*2690*/  IMAD.MOV.U32 R11, RZ, RZ, R7 ;  /* 0x000000ffff0b7224 */ /* 0x001fe400078e0007 */
[--C-:B------:R-:W-:Y:S01]  /*26a0*/  @!P3 IMAD.IADD R5, R5, 0x1, -R0.reuse ;  /* 0x000000010505b824 */ /* 0x100fe200078e0a00 */
[----:B------:R-:W-:Y:S01]  /*26b0*/  ISETP.GE.AND P3, PT, R3, RZ, PT ;  /* 0x000000ff0300720c */ /* 0x000fe20003f66270 */
[----:B------:R-:W-:Y:S02]  /*26c0*/  @!P1 IMAD.MOV R11, RZ, RZ, -R11 ;  /* 0x000000ffff0b9224 */ /* 0x000fe400078e0a0b */
[----:B------:R-:W-:Y:S01]  /*26d0*/  @!P5 IMAD.IADD R2, R2, 0x1, -R0 ;  /* 0x000000010202d824 */ /* 0x000fe200078e0a00 */
[C---:B------:R-:W-:Y:S01]  /*26e0*/  ISETP.GT.U32.AND P1, PT, R0.reuse, R5, PT ;  /* 0x000000050000720c */ /* 0x040fe20003f24070 */
[C---:B------:R-:W-:Y:S01]  /*26f0*/  IMAD R6, R0.reuse, R12, R6 ;  /* 0x0000000c00067224 */ /* 0x040fe200078e0206 */
[----:B------:R0:W-:Y:S01]  /*2700*/  STL [R1+0x1c0], R11 ;  /* 0x0001c00b01007387 */ /* 0x0001e20000100800 */
[----:B------:R-:W-:Y:S01]  /*2710*/  @!P0 IMAD.MOV R4, RZ, RZ, -R4 ;  /* 0x000000ffff048224 */ /* 0x000fe200078e0a04 */
[----:B------:R-:W-:Y:S01]  /*2720*/  ISETP.GT.U32.AND P5, PT, R0, R2, PT ;  /* 0x000000020000720c */ /* 0x000fe20003fa4070 */
[----:B------:R-:W-:Y:S01]  /*2730*/  VIADD R9, R28, 0x1db ;  /* 0x000001db1c097836 */ /* 0x000fe20000000000 */
[----:B------:R-:W-:Y:S01]  /*2740*/  ISETP.GE.AND P0, PT, R8, RZ, PT ;  /* 0x000000ff0800720c */ /* 0x000fe20003f06270 */
[----:B------:R-:W-:-:S03]  /*2750*/  IMAD.HI.U32 R3, R15, R13, RZ ;  /* 0x0000000d0f037227 */ /* 0x000fc600078e00ff */
[----:B------:R-:W-:Y:S01]  /*2760*/  IABS R14, R9 ;  /* 0x00000009000e7213 */ /* 0x000fe20000000000 */
[----:B0-----:R-:W-:Y:S02]  /*2770*/  IMAD.MOV.U32 R11, RZ, RZ, R19 ;  /* 0x000000ffff0b7224 */ /* 0x001fe400078e0013 */
[----:B------:R-:W-:Y:S01]  /*2780*/  @!P1 IMAD.IADD R5, R5, 0x1, -R0 ;  /* 0x0000000105059824 */ /* 0x000fe200078e0a00 */
[----:B------:R-:W-:Y:S01]  /*2790*/  ISETP.GE.AND P1, PT, R9, RZ, PT ;  /* 0x000000ff0900720c */ /* 0x000fe20003f26270 */
[----:B------:R-:W-:Y:S01]  /*27a0*/  @!P4 IMAD.MOV R11, RZ, RZ, -R11 ;  /* 0x000000ffff0bc224 */ /* 0x000fe200078e0a0b */
[----:B------:R-:W-:Y:S01]  /*27b0*/  ISETP.GT.U32.AND P4, PT, R0, R6, PT ;  /* 0x000000060000720c */ /* 0x000fe20003f84070 */
[----:B------:R-:W-:-:S03]  /*27c0*/  IMAD.HI.U32 R7, R15, R14, RZ ;  /* 0x0000000e0f077227 */ /* 0x000fc600078e00ff */
[----:B------:R0:W-:Y:S01]  /*27d0*/  STL [R1+0x1d0], R11 ;  /* 0x0001d00b01007387 */ /* 0x0001e20000100800 */
[----:B------:R-:W-:Y:S02]  /*27e0*/  @!P5 IMAD.IADD R2, R2, 0x1, -R0 ;  /* 0x000000010202d824 */ /* 0x000fe400078e0a00 */
[----:B------:R-:W-:Y:S01]  /*27f0*/  IMAD.MOV R7, RZ, RZ, -R7 ;  /* 0x000000ffff077224 */ /* 0x000fe200078e0a07 */
[----:B------:R1:W-:Y:S01]  /*2800*/  STL [R1+0x1d4], R4 ;  /* 0x0001d40401007387 */ /* 0x0003e20000100800 */
[----:B------:R-:W-:Y:S02]  /*2810*/  IMAD.MOV.U32 R12, RZ, RZ, R5 ;  /* 0x000000ffff0c7224 */ /* 0x000fe400078e0005 */
[----:B------:R-:W-:Y:S02]  /*2820*/  IMAD R14, R0, R7, R14 ;  /* 0x00000007000e7224 */ /* 0x000fe400078e020e */
[----:B------:R-:W-:Y:S02]  /*2830*/  @!P4 IMAD.IADD R6, R6, 0x1, -R0 ;  /* 0x000000010606c824 */ /* 0x000fe400078e0a00 */
[----:B------:R-:W-:Y:S01]  /*2840*/  @!P6 IMAD.MOV R12, RZ, RZ, -R12 ;  /* 0x000000ffff0ce224 */ /* 0x000fe200078e0a0c */
[C---:B------:R-:W-:Y:S01]  /*2850*/  ISETP.GT.U32.AND P6, PT, R0.reuse, R14, PT ;  /* 0x0000000e0000720c */ /* 0x040fe20003fc4070 */
[----:B0-----:R-:W-:Y:S01]  /*2860*/  IMAD.MOV.U32 R11, RZ, RZ, R2 ;  /* 0x000000ffff0b7224 */ /* 0x001fe200078e0002 */
[----:B------:R-:W-:Y:S01]  /*2870*/  ISETP.GT.U32.AND P4, PT, R0, R6, PT ;  /* 0x000000060000720c */ /* 0x000fe20003f84070 */
[----:B-1----:R-:W-:Y:S01]  /*2880*/  IMAD.MOV R4, RZ, RZ, -R3 ;  /* 0x000000ffff047224 */ /* 0x002fe200078e0a03 */
[----:B------:R-:W-:Y:S01]  /*2890*/  STL [R1+0x1d8], R12 ;  /* 0x0001d80c01007387 */ /* 0x000fe20000100800 */
[----:B------:R-:W-:-:S02]  /*28a0*/  VIADD R3, R28, 0x1da ;  /* 0x000001da1c037836 */ /* 0x000fc40000000000 */
[----:B------:R-:W-:Y:S02]  /*28b0*/  IMAD R13, R0, R4, R13 ;  /* 0x00000004000d7224 */ /* 0x000fe400078e020d */
[----:B------:R-:W-:Y:S01]  /*28c0*/  VIADD R7, R28, 0x1d9 ;  /* 0x000001d91c077836 */ /* 0x000fe20000000000 */
[----:B------:R-:W-:Y:S01]  /*28d0*/  IABS R8, R3 ;  /* 0x0000000300087213 */ /* 0x000fe20000000000 */
[----:B------:R-:W-:Y:S01]  /*28e0*/  @!P2 IMAD.MOV R11, RZ, RZ, -R11 ;  /* 0x000000ffff0ba224 */ /* 0x000fe200078e0a0b */
[----:B------:R-:W-:Y:S01]  /*28f0*/  ISETP.GT.U32.AND P5, PT, R0, R13, PT ;  /* 0x0000000d0000720c */ /* 0x000fe20003fa4070 */
[--C-:B------:R-:W-:Y:S01]  /*2900*/  @!P6 IMAD.IADD R14, R14, 0x1, -R0.reuse ;  /* 0x000000010e0ee824 */ /* 0x100fe200078e0a00 */
[----:B------:R-:W-:Y:S01]  /*2910*/  IABS R9, R7 ;  /* 0x0000000700097213 */ /* 0x000fe20000000000 */
[----:B------:R-:W-:Y:S01]  /*2920*/  @!P4 IMAD.IADD R6, R6, 0x1, -R0 ;  /* 0x000000010606c824 */ /* 0x000fe200078e0a00 */
[----:B------:R0:W-:Y:S01]  /*2930*/  STL [R1+0x1dc], R11 ;  /* 0x0001dc0b01007387 */ /* 0x0001e20000100800 */
[----:B------:R-:W-:Y:S01]  /*2940*/  IMAD.HI.U32 R2, R15, R8, RZ ;  /* 0x000000080f027227 */ /* 0x000fe200078e00ff */
[----:B------:R-:W-:-:S02]  /*2950*/  ISETP.GE.AND P2, PT, R3, RZ, PT ;  /* 0x000000ff0300720c */ /* 0x000fc40003f46270 */
[----:B------:R-:W-:Y:S01]  /*2960*/  ISETP.GT.U32.AND P6, PT, R0, R14, PT ;  /* 0x0000000e0000720c */ /* 0x000fe20003fc4070 */
[----:B------:R-:W-:Y:S01]  /*2970*/  VIADD R4, R28, 0x1d8 ;  /* 0x000001d81c047836 */ /* 0x000fe20000000000 */
[----:B------:R-:W-:Y:S01]  /*2980*/  ISETP.GE.AND P4, PT, R7, RZ, PT ;  /* 0x000000ff0700720c */ /* 0x000fe20003f86270 */
[----:B------:R-:W-:-:S03]  /*2990*/  IMAD.HI.U32 R3, R15, R9, RZ ;  /* 0x000000090f037227 */ /* 0x000fc600078e00ff */
[----:B------:R-:W-:Y:S01]  /*29a0*/  IABS R5, R4 ;  /* 0x0000000400057213 */ /* 0x000fe20000000000 */
[----:B------:R-:W-:Y:S02]  /*29b0*/  @!P5 IMAD.IADD R13, R13, 0x1, -R0 ;  /* 0x000000010d0dd824 */ /* 0x000fe400078e0a00 */
[----:B0-----:R-:W-:Y:S02]  /*29c0*/  IMAD.MOV.U32 R11, RZ, RZ, R6 ;  /* 0x000000ffff0b7224 */ /* 0x001fe400078e0006 */
[----:B------:R-:W-:Y:S01]  /*29d0*/  IMAD.MOV R2, RZ, RZ, -R2 ;  /* 0x000000ffff027224 */ /* 0x000fe200078e0a02 */
[----:B------:R-:W-:Y:S01]  /*29e0*/  ISETP.GT.U32.AND P5, PT, R0, R13, PT ;  /* 0x0000000d0000720c */ /* 0x000fe20003fa4070 */
[----:B------:R-:W-:Y:S01]  /*29f0*/  @!P3 IMAD.MOV R11, RZ, RZ, -R11 ;  /* 0x000000ffff0bb224 */ /* 0x000fe200078e0a0b */
[----:B------:R-:W-:Y:S01]  /*2a00*/  ISETP.GE.AND P3, PT, R4, RZ, PT ;  /* 0x000000ff0400720c */ /* 0x000fe20003f66270 */
[----:B------:R-:W-:Y:S02]  /*2a10*/  IMAD.MOV R3, RZ, RZ, -R3 ;  /* 0x000000ffff037224 */ /* 0x000fe400078e0a03 */
[C---:B------:R-:W-:Y:S01]  /*2a20*/  IMAD R2, R0.reuse, R2, R8 ;  /* 0x0000000200027224 */ /* 0x040fe200078e0208 */
[----:B------:R0:W-:Y:S01]  /*2a30*/  STL [R1+0x1f4], R11 ;  /* 0x0001f40b01007387 */ /* 0x0001e20000100800 */
[----:B------:R-:W-:-:S02]  /*2a40*/  IMAD R3, R0, R3, R9 ;  /* 0x0000000300037224 */ /* 0x000fc400078e0209 */
[----:B------:R-:W-:-:S04]  /*2a50*/  IMAD.HI.U32 R7, R15, R5, RZ ;  /* 0x000000050f077227 */ /* 0x000fc800078e00ff */
[--C-:B------:R-:W-:Y:S01]  /*2a60*/  @!P5 IMAD.IADD R13, R13, 0x1, -R0.reuse ;  /* 0x000000010d0dd824 */ /* 0x100fe200078e0a00 */
[----:B------:R-:W-:Y:S01]  /*2a70*/  ISETP.GT.U32.AND P5, PT, R0, R2, PT ;  /* 0x000000020000720c */ /* 0x000fe20003fa4070 */
[----:B------:R-:W-:Y:S02]  /*2a80*/  IMAD.MOV R7, RZ, RZ, -R7 ;  /* 0x000000ffff077224 */ /* 0x000fe400078e0a07 */
[----:B0-----:R-:W-:Y:S02]  /*2a90*/  IMAD.MOV.U32 R11, RZ, RZ, R13 ;  /* 0x000000ffff0b7224 */ /* 0x001fe400078e000d */
[----:B------:R-:W-:Y:S02]  /*2aa0*/  @!P6 IMAD.IADD R14, R14, 0x1, -R0 ;  /* 0x000000010e0ee824 */ /* 0x000fe400078e0a00 */
[----:B------:R-:W-:Y:S01]  /*2ab0*/  @!P0 IMAD.MOV R11, RZ, RZ, -R11 ;  /* 0x000000ffff0b8224 */ /* 0x000fe200078e0a0b */
[C---:B------:R-:W-:Y:S01]  /*2ac0*/  ISETP.GT.U32.AND P0, PT, R0.reuse, R3, PT ;  /* 0x000000030000720c */ /* 0x040fe20003f04070 */
[----:B------:R-:W-:-:S02]  /*2ad0*/  IMAD R4, R0, R7, R5 ;  /* 0x0000000700047224 */ /* 0x000fc400078e0205 */
[----:B------:R-:W-:Y:S01]  /*2ae0*/  VIADD R8, R28, 0x1d7 ;  /* 0x000001d71c087836 */ /* 0x000fe20000000000 */
[----:B------:R0:W-:Y:S01]  /*2af0*/  STL [R1+0x1f8], R11 ;  /* 0x0001f80b01007387 */ /* 0x0001e20000100800 */
[--C-:B------:R-:W-:Y:S02]  /*2b00*/  @!P5 IMAD.IADD R2, R2, 0x1, -R0.reuse ;  /* 0x000000010202d824 */ /* 0x100fe400078e0a00 */
[----:B------:R-:W-:Y:S01]  /*2b10*/  VIADD R5, R28, 0x1d6 ;  /* 0x000001d61c057836 */ /* 0x000fe20000000000 */
[----:B------:R-:W-:Y:S01]  /*2b20*/  ISETP.GE.AND P6, PT, R8, RZ, PT ;  /* 0x000000ff0800720c */ /* 0x000fe20003fc6270 */
[----:B------:R-:W-:Y:S01]  /*2b30*/  VIADD R7, R28, 0x1d4 ;  /* 0x000001d41c077836 */ /* 0x000fe20000000000 */
[----:B------:R-:W-:Y:S01]  /*2b40*/  ISETP.GT.U32.AND P5, PT, R0, R2, PT ;  /* 0x000000020000720c */ /* 0x000fe20003fa4070 */
[----:B------:R-:W-:Y:S01]  /*2b50*/  VIADD R6, R28, 0x1d5 ;  /* 0x000001d51c067836 */ /* 0x000fe20000000000 */
[----:B------:R-:W-:Y:S01]  /*2b60*/  IABS R8, R8 ;  /* 0x0000000800087213 */ /* 0x000fe20000000000 */
[----:B------:R-:W-:Y:S01]  /*2b70*/  @!P0 IMAD.IADD R3, R3, 0x1, -R0 ;  /* 0x0000000103038824 */ /* 0x000fe200078e0a00 */
[----:B------:R-:W-:Y:S01]  /*2b80*/  IABS R9, R5 ;  /* 0x0000000500097213 */ /* 0x000fe20000000000 */
[----:B0-----:R-:W-:Y:S01]  /*2b90*/  IMAD.MOV.U32 R11, RZ, RZ, R14 ;  /* 0x000000ffff0b7224 */ /* 0x001fe200078e000e */
[----:B------:R-:W-:Y:S01]  /*2ba0*/  IABS R13, R7 ;  /* 0x00000007000d7213 */ /* 0x000fe20000000000 */
[----:B------:R-:W-:Y:S01]  /*2bb0*/  IMAD.HI.U32 R14, R15, R8, RZ ;  /* 0x000000080f0e7227 */ /* 0x000fe200078e00ff */
[----:B------:R-:W-:-:S02]  /*2bc0*/  ISETP.GT.U32.AND P0, PT, R0, R3, PT ;  /* 0x000000030000720c */ /* 0x000fc40003f04070 */
[----:B------:R-:W-:Y:S01]  /*2bd0*/  IABS R12, R6 ;  /* 0x00000006000c7213 */ /* 0x000fe20000000000 */
[----:B------:R-:W-:Y:S01]  /*2be0*/  @!P1 IMAD.MOV R11, RZ, RZ, -R11 ;  /* 0x000000ffff0b9224 */ /* 0x000fe200078e0a0b */
[----:B------:R-:W-:Y:S01]  /*2bf0*/  ISETP.GT.U32.AND P1, PT, R0, R4, PT ;  /* 0x000000040000720c */ /* 0x000fe20003f24070 */
[----:B------:R-:W-:Y:S02]  /*2c00*/  IMAD.MOV R14, RZ, RZ, -R14 ;  /* 0x000000ffff0e7224 */ /* 0x000fe400078e0a0e */
[----:B------:R-:W-:Y:S01]  /*2c10*/  @!P5 IMAD.IADD R2, R2, 0x1, -R0 ;  /* 0x000000010202d824 */ /* 0x000fe200078e0a00 */
[----:B------:R0:W-:Y:S01]  /*2c20*/  STL [R1+0x1fc], R11 ;  /* 0x0001fc0b01007387 */ /* 0x0001e20000100800 */
[----:B------:R-:W-:Y:S01]  /*2c30*/  IMAD R8, R0, R14, R8 ;  /* 0x0000000e00087224 */ /* 0x000fe200078e0208 */
[----:B------:R-:W-:Y:S01]  /*2c40*/  ISETP.GE.AND P5, PT, R5, RZ, PT ;  /* 0x000000ff0500720c */ /* 0x000fe20003fa6270 */
[----:B------:R-:W-:-:S04]  /*2c50*/  IMAD.HI.U32 R16, R15, R9, RZ ;  /* 0x000000090f107227 */ /* 0x000fc800078e00ff */
[--C-:B------:R-:W-:Y:S01]  /*2c60*/  @!P0 IMAD.IADD R3, R3, 0x1, -R0.reuse ;  /* 0x0000000103038824 */ /* 0x100fe200078e0a00 */
[----:B------:R-:W-:Y:S01]  /*2c70*/  ISETP.GT.U32.AND P0, PT, R0, R8, PT ;  /* 0x000000080000720c */ /* 0x000fe20003f04070 */
[----:B------:R-:W-:Y:S02]  /*2c80*/  @!P1 IMAD.IADD R4, R4, 0x1, -R0 ;  /* 0x0000000104049824 */ /* 0x000fe400078e0a00 */
[----:B------:R-:W-:Y:S02]  /*2c90*/  IMAD.MOV.U32 R18, RZ, RZ, R2 ;  /* 0x000000ffff127224 */ /* 0x000fe400078e0002 */
[----:B0-----:R-:W-:Y:S01]  /*2ca0*/  IMAD.MOV.U32 R11, RZ, RZ, R3 ;  /* 0x000000ffff0b7224 */ /* 0x001fe200078e0003 */
[----:B------:R-:W-:Y:S01]  /*2cb0*/  ISETP.GT.U32.AND P1, PT, R0, R4, PT ;  /* 0x000000040000720c */ /* 0x000fe20003f24070 */
[----:B------:R-:W-:-:S04]  /*2cc0*/  IMAD.HI.U32 R5, R15, R13, RZ ;  /* 0x0000000d0f057227 */ /* 0x000fc800078e00ff */
[----:B------:R-:W-:Y:S02]  /*2cd0*/  IMAD.MOV R16, RZ, RZ, -R16 ;  /* 0x000000ffff107224 */ /* 0x000fe400078e0a10 */
[----:B------:R-:W-:Y:S02]  /*2ce0*/  @!P2 IMAD.MOV R18, RZ, RZ, -R18 ;  /* 0x000000ffff12a224 */ /* 0x000fe400078e0a12 */
[----:B------:R-:W-:Y:S01]  /*2cf0*/  @!P4 IMAD.MOV R11, RZ, RZ, -R11 ;  /* 0x000000ffff0bc224 */ /* 0x000fe200078e0a0b */
[----:B------:R-:W-:Y:S01]  /*2d00*/  ISETP.GE.AND P4, PT, R6, RZ, PT ;  /* 0x000000ff0600720c */ /* 0x000fe20003f86270 */
[----:B------:R-:W-:Y:S01]  /*2d10*/  IMAD.MOV R5, RZ, RZ, -R5 ;  /* 0x000000ffff057224 */ /* 0x000fe200078e0a05 */
[----:B------:R-:W-:Y:S01]  /*2d20*/  STL [R1+0x200], R18 ;  /* 0x0002001201007387 */ /* 0x000fe20000100800 */
[----:B------:R-:W-:Y:S02]  /*2d30*/  @!P1 IMAD.IADD R4, R4, 0x1, -R0 ;  /* 0x0000000104049824 */ /* 0x000fe400078e0a00 */
[C---:B------:R-:W-:Y:S01]  /*2d40*/  IMAD R9, R0.reuse, R16, R9 ;  /* 0x0000001000097224 */ /* 0x040fe200078e0209 */
[----:B------:R0:W-:Y:S01]  /*2d50*/  STL [R1+0x220], R11 ;  /* 0x0002200b01007387 */ /* 0x0001e20000100800 */
[----:B------:R-:W-:-:S02]  /*2d60*/  IMAD R13, R0, R5, R13 ;  /* 0x00000005000d7224 */ /* 0x000fc400078e020d */
[----:B------:R-:W-:Y:S01]  /*2d70*/  @!P0 IMAD.IADD R8, R8, 0x1, -R0 ;  /* 0x0000000108088824 */ /* 0x000fe200078e0a00 */
[----:B------:R-:W-:Y:S01]  /*2d80*/  ISETP.GT.U32.AND P2, PT, R0, R9, PT ;  /* 0x000000090000720c */ /* 0x000fe20003f44070 */
[C---:B------:R-:W-:Y:S02]  /*2d90*/  VIADD R2, R28.reuse, 0x1d3 ;  /* 0x000001d31c027836 */ /* 0x040fe40000000000 */
[----:B------:R-:W-:Y:S01]  /*2da0*/  VIADD R5, R28, 0x1d2 ;  /* 0x000001d21c057836 */ /* 0x000fe20000000000 */
[----:B------:R-:W-:Y:S01]  /*2db0*/  ISETP.GT.U32.AND P0, PT, R0, R8, PT ;  /* 0x000000080000720c */ /* 0x000fe20003f04070 */
[----:B------:R-:W-:Y:S01]  /*2dc0*/  IMAD.HI.U32 R17, R15, R12, RZ ;  /* 0x0000000c0f117227 */ /* 0x000fe200078e00ff */
[----:B------:R-:W-:Y:S02]  /*2dd0*/  IABS R3, R2 ;  /* 0x0000000200037213 */ /* 0x000fe40000000000 */
[----:B------:R-:W-:Y:S01]  /*2de0*/  IABS R14, R5 ;  /* 0x00000005000e7213 */ /* 0x000fe20000000000 */
[----:B0-----:R-:W-:-:S02]  /*2df0*/  IMAD.MOV.U32 R11, RZ, RZ, R4 ;  /* 0x000000ffff0b7224 */ /* 0x001fc400078e0004 */
[----:B------:R-:W-:Y:S02]  /*2e00*/  IMAD.MOV R17, RZ, RZ, -R17 ;  /* 0x000000ffff117224 */ /* 0x000fe400078e0a11 */
[----:B------:R-:W-:Y:S01]  /*2e10*/  @!P3 IMAD.MOV R11, RZ, RZ, -R11 ;  /* 0x000000ffff0bb224 */ /* 0x000fe200078e0a0b */
[C---:B------:R-:W-:Y:S01]  /*2e20*/  ISETP.GT.U32.AND P3, PT, R0.reuse, R13, PT ;  /* 0x0000000d0000720c */ /* 0x040fe20003f64070 */
[--C-:B------:R-:W-:Y:S02]  /*2e30*/  @!P2 IMAD.IADD R9, R9, 0x1, -R0.reuse ;  /* 0x000000010909a824 */ /* 0x100fe400078e0a00 */
[----:B------:R-:W-:Y:S01]  /*2e40*/  IMAD.HI.U32 R16, R15, R3, RZ ;  /* 0x000000030f107227 */ /* 0x000fe200078e00ff */
[----:B------:R0:W-:Y:S02]  /*2e50*/  STL [R1+0x238], R11 ;  /* 0x0002380b01007387 */ /* 0x0001e40000100800 */
[----:B------:R-:W-:Y:S01]  /*2e60*/  ISETP.GT.U32.AND P2, PT, R0, R9, PT ;  /* 0x000000090000720c */ /* 0x000fe20003f44070 */
[----:B------:R-:W-:Y:S01]  /*2e70*/  @!P0 IMAD.IADD R8, R8, 0x1, -R0 ;  /* 0x0000000108088824 */ /* 0x000fe200078e0a00 */
[----:B------:R-:W-:Y:S01]  /*2e80*/  ISETP.GE.AND P0, PT, R7, RZ, PT ;  /* 0x000000ff0700720c */ /* 0x000fe20003f06270 */
[----:B------:R-:W-:-:S02]  /*2e90*/  IMAD R12, R0, R17, R12 ;  /* 0x00000011000c7224 */ /* 0x000fc400078e020c */
[----:B------:R-:W-:-:S03]  /*2ea0*/  IMAD.HI.U32 R7, R15, R14, RZ ;  /* 0x0000000e0f077227 */ /* 0x000fc600078e00ff */
[C---:B------:R-:W-:Y:S01]  /*2eb0*/  ISETP.GT.U32.AND P1, PT, R0.reuse, R12, PT ;  /* 0x0000000c0000720c */ /* 0x040fe20003f24070 */
[----:B------:R-:W-:Y:S02]  /*2ec0*/  @!P3 IMAD.IADD R13, R13, 0x1, -R0 ;  /* 0x000000010d0db824 */ /* 0x000fe400078e0a00 */
[----:B------:R-:W-:Y:S02]  /*2ed0*/  IMAD.MOV R16, RZ, RZ, -R16 ;  /* 0x000000ffff107224 */ /* 0x000fe400078e0a10 */
[----:B------:R-:W-:Y:S01]  /*2ee0*/  IMAD.MOV R7, RZ, RZ, -R7 ;  /* 0x000000ffff077224 */ /* 0x000fe200078e0a07 */
[C---:B------:R-:W-:Y:S01]  /*2ef0*/  ISETP.GT.U32.AND P3, PT, R0.reuse, R13, PT ;  /* 0x0000000d0000720c */ /* 0x040fe20003f64070 */
[----:B------:R-:W-:Y:S02]  /*2f00*/  IMAD R3, R0, R16, R3 ;  /* 0x0000001000037224 */ /* 0x000fe400078e0203 */
[----:B------:R-:W-:Y:S02]  /*2f10*/  VIADD R6, R28, 0x1d1 ;  /* 0x000001d11c067836 */ /* 0x000fe40000000000 */
[----:B------:R-:W-:-:S02]  /*2f20*/  IMAD R14, R0, R7, R14 ;  /* 0x00000007000e7224 */ /* 0x000fc400078e020e */
[----:B------:R-:W-:Y:S01]  /*2f30*/  @!P2 IMAD.IADD R9, R9, 0x1, -R0 ;  /* 0x000000010909a824 */ /* 0x000fe200078e0a00 */
[----:B------:R-:W-:Y:S01]  /*2f40*/  ISETP.GT.U32.AND P2, PT, R0, R3, PT ;  /* 0x000000030000720c */ /* 0x000fe20003f44070 */
[----:B------:R-:W-:Y:S01]  /*2f50*/  IMAD.MOV.U32 R17, RZ, RZ, R8 ;  /* 0x000000ffff117224 */ /* 0x000fe200078e0008 */
[----:B------:R-:W-:Y:S01]  /*2f60*/  IABS R4, R6 ;  /* 0x0000000600047213 */ /* 0x000fe20000000000 */
[--C-:B------:R-:W-:Y:S02]  /*2f70*/  @!P1 IMAD.IADD R12, R12, 0x1, -R0.reuse ;  /* 0x000000010c0c9824 */ /* 0x100fe400078e0a00 */
[----:B------:R-:W-:Y:S01]  /*2f80*/  @!P3 IMAD.IADD R13, R13, 0x1, -R0 ;  /* 0x000000010d0db824 */ /* 0x000fe200078e0a00 */
[C---:B------:R-:W-:Y:S01]  /*2f90*/  ISETP.GT.U32.AND P3, PT, R0.reuse, R14, PT ;  /* 0x0000000e0000720c */ /* 0x040fe20003f64070 */
[----:B------:R-:W-:Y:S01]  /*2fa0*/  IMAD.HI.U32 R8, R15, R4, RZ ;  /* 0x000000040f087227 */ /* 0x000fe200078e00ff */
[----:B------:R-:W-:-:S03]  /*2fb0*/  ISETP.GT.U32.AND P1, PT, R0, R12, PT ;  /* 0x0000000c0000720c */ /* 0x000fc60003f24070 */
[----:B------:R-:W-:Y:S01]  /*2fc0*/  @!P6 IMAD.MOV R17, RZ, RZ, -R17 ;  /* 0x000000ffff11e224 */ /* 0x000fe200078e0a11 */
[----:B------:R-:W-:Y:S01]  /*2fd0*/  ISETP.GE.AND P6, PT, R2, RZ, PT ;  /* 0x000000ff0200720c */ /* 0x000fe20003fc6270 */
[----:B------:R-:W-:Y:S02]  /*2fe0*/  IMAD.MOV R8, RZ, RZ, -R8 ;  /* 0x000000ffff087224 */ /* 0x000fe400078e0a08 */
[----:B------:R-:W-:Y:S01]  /*2ff0*/  VIADD R2, R28, 0x1d0 ;  /* 0x000001d01c027836 */ /* 0x000fe20000000000 */
[----:B------:R1:W-:Y:S01]  /*3000*/  STL [R1+0x240], R17 ;  /* 0x0002401101007387 */ /* 0x0003e20000100800 */
[--C-:B------:R-:W-:Y:S02]  /*3010*/  @!P2 IMAD.IADD R3, R3, 0x1, -R0.reuse ;  /* 0x000000010303a824 */ /* 0x100fe400078e0a00 */
[----:B0-----:R-:W-:Y:S02]  /*3020*/  IMAD.MOV.U32 R11, RZ, RZ, R9 ;  /* 0x000000ffff0b7224 */ /* 0x001fe400078e0009 */
[----:B------:R-:W-:Y:S01]  /*3030*/  IMAD.MOV.U32 R9, RZ, RZ, R13 ;  /* 0x000000ffff097224 */ /* 0x000fe200078e000d */
[----:B------:R-:W-:Y:S01]  /*3040*/  IABS R13, R2 ;  /* 0x00000002000d7213 */ /* 0x000fe20000000000 */
[--C-:B------:R-:W-:Y:S01]  /*3050*/  @!P3 IMAD.IADD R14, R14, 0x1, -R0.reuse ;  /* 0x000000010e0eb824 */ /* 0x100fe200078e0a00 */
[----:B------:R-:W-:Y:S01]  /*3060*/  ISETP.GT.U32.AND P2, PT, R0, R3, PT ;  /* 0x000000030000720c */ /* 0x000fe20003f44070 */
[----:B------:R-:W-:Y:S01]  /*3070*/  @!P1 IMAD.IADD R12, R12, 0x1, -R0 ;  /* 0x000000010c0c9824 */ /* 0x000fe200078e0a00 */
[----:B------:R-:W-:Y:S01]  /*3080*/  ISETP.GE.AND P1, PT, R6, RZ, PT ;  /* 0x000000ff0600720c */ /* 0x000fe20003f26270 */
[C---:B-1----:R-:W-:Y:S01]  /*3090*/  IMAD R17, R0.reuse, R8, R4 ;  /* 0x0000000800117224 */ /* 0x042fe200078e0204 */
[----:B------:R-:W-:Y:S01]  /*30a0*/  ISETP.GT.U32.AND P3, PT, R0, R14, PT ;  /* 0x0000000e0000720c */ /* 0x000fe20003f64070 */
[----:B------:R-:W-:-:S02]  /*30b0*/  VIADD R4, R28, 0x1cf ;  /* 0x000001cf1c047836 */ /* 0x000fc40000000000 */
[----:B------:R-:W-:-:S03]  /*30c0*/  IMAD.HI.U32 R7, R15, R13, RZ ;  /* 0x0000000d0f077227 */ /* 0x000fc600078e00ff */
[----:B------:R-:W-:Y:S01]  /*30d0*/  IABS R8, R4 ;  /* 0x0000000400087213 */ /* 0x000fe20000000000 */
[----:B------:R-:W-:Y:S02]  /*30e0*/  IMAD.MOV R7, RZ, RZ, -R7 ;  /* 0x000000ffff077224 */ /* 0x000fe400078e0a07 */
[----:B------:R-:W-:Y:S01]  /*30f0*/  @!P5 IMAD.MOV R11, RZ, RZ, -R11 ;  /* 0x000000ffff0bd224 */ /* 0x000fe200078e0a0b */
[----:B------:R-:W-:Y:S01]  /*3100*/  ISETP.GE.AND P5, PT, R5, RZ, PT ;  /* 0x000000ff0500720c */ /* 0x000fe20003fa6270 */
[----:B------:R-:W-:-:S03]  /*3110*/  IMAD.HI.U32 R6, R15, R8, RZ ;  /* 0x000000080f067227 */ /* 0x000fc600078e00ff */
[----:B------:R0:W-:Y:S01]  /*3120*/  STL [R1+0x248], R11 ;  /* 0x0002480b01007387 */ /* 0x0001e20000100800 */
[C---:B------:R-:W-:Y:S02]  /*3130*/  IMAD R13, R0.reuse, R7, R13 ;  /* 0x00000007000d7224 */ /* 0x040fe400078e020d */
[----:B------:R-:W-:Y:S01]  /*3140*/  @!P2 IMAD.IADD R3, R3, 0x1, -R0 ;  /* 0x000000010303a824 */ /* 0x000fe200078e0a00 */
[----:B------:R-:W-:Y:S01]  /*3150*/  ISETP.GT.U32.AND P2, PT, R0, R17, PT ;  /* 0x000000110000720c */ /* 0x000fe20003f44070 */
[----:B------:R-:W-:Y:S02]  /*3160*/  IMAD.MOV R6, RZ, RZ, -R6 ;  /* 0x000000ffff067224 */ /* 0x000fe400078e0a06 */
[----:B------:R-:W-:Y:S01]  /*3170*/  @!P3 IMAD.IADD R14, R14, 0x1, -R0 ;  /* 0x000000010e0eb824 */ /* 0x000fe200078e0a00 */
[C---:B------:R-:W-:Y:S01]  /*3180*/  ISETP.GT.U32.AND P3, PT, R0.reuse, R13, PT ;  /* 0x0000000d0000720c */ /* 0x040fe20003f64070 */
[----:B------:R-:W-:Y:S02]  /*3190*/  IMAD R8, R0, R6, R8 ;  /* 0x0000000600087224 */ /* 0x000fe400078e0208 */
[----:B0-----:R-:W-:-:S02]  /*31a0*/  IMAD.MOV.U32 R11, RZ, RZ, R12 ;  /* 0x000000ffff0b7224 */ /* 0x001fc400078e000c */
[----:B------:R-:W-:Y:S02]  /*31b0*/  IMAD.MOV.U32 R12, RZ, RZ, R3 ;  /* 0x000000ffff0c7224 */ /* 0x000fe400078e0003 */
[----:B------:R-:W-:Y:S01]  /*31c0*/  @!P4 IMAD.MOV R11, RZ, RZ, -R11 ;  /* 0x000000ffff0bc224 */ /* 0x000fe200078e0a0b */
[----:B------:R-:W-:Y:S01]  /*31d0*/  ISETP.GE.AND P4, PT, R2, RZ, PT ;  /* 0x000000ff0200720c */ /* 0x000fe20003f86270 */
[----:B------:R-:W-:Y:S01]  /*31e0*/  @!P0 IMAD.MOV R9, RZ, RZ, -R9 ;  /* 0x000000ffff098224 */ /* 0x000fe200078e0a09 */
[----:B------:R-:W-:Y:S01]  /*31f0*/  ISETP.GE.AND P0, PT, R4, RZ, PT ;  /* 0x000000ff0400720c */ /* 0x000fe20003f06270 */
[----:B------:R-:W-:Y:S01]  /*3200*/  VIADD R4, R28, 0x1cd ;  /* 0x000001cd1c047836 */ /* 0x000fe20000000000 */
[----:B------:R0:W-:Y:S01]  /*3210*/  STL [R1+0x250], R11 ;  /* 0x0002500b01007387 */ /* 0x0001e20000100800 */
[----:B------:R-:W-:Y:S01]  /*3220*/  @!P6 IMAD.MOV R12, RZ, RZ, -R12 ;  /* 0x000000ffff0ce224 */ /* 0x000fe200078e0a0c */
[----:B------:R-:W-:Y:S01]  /*3230*/  ISETP.GT.U32.AND P6, PT, R0, R8, PT ;  /* 0x000000080000720c */ /* 0x000fe20003fc4070 */
[----:B------:R-:W-:Y:S01]  /*3240*/  VIADD R2, R28, 0x1ce ;  /* 0x000001ce1c027836 */ /* 0x000fe20000000000 */
[----:B------:R1:W-:Y:S01]  /*3250*/  STL [R1+0x254], R9 ;  /* 0x0002540901007387 */ /* 0x0003e20000100800 */
[----:B------:R-:W-:-:S02]  /*3260*/  @!P3 IMAD.IADD R13, R13, 0x1, -R0 ;  /* 0x000000010d0db824 */ /* 0x000fc400078e0a00 */
[----:B------:R-:W-:Y:S01]  /*3270*/  VIADD R16, R28, 0x1cb ;  /* 0x000001cb1c107836 */ /* 0x000fe20000000000 */
[----:B------:R-:W-:Y:S01]  /*3280*/  IABS R5, R2 ;  /* 0x0000000200057213 */ /* 0x000fe20000000000 */
[----:B------:R2:W-:Y:S01]  /*3290*/  STL [R1+0x258], R12 ;  /* 0x0002580c01007387 */ /* 0x0005e20000100800 */
[----:B------:R-:W-:Y:S01]  /*32a0*/  ISETP.GT.U32.AND P3, PT, R0, R13, PT ;  /* 0x0000000d0000720c */ /* 0x000fe20003f64070 */
[----:B0-----:R-:W-:Y:S01]  /*32b0*/  IMAD.MOV.U32 R11, RZ, RZ, R14 ;  /* 0x000000ffff0b7224 */ /* 0x001fe200078e000e */
[----:B------:R-:W-:Y:S01]  /*32c0*/  IABS R22, R16 ;  /* 0x0000001000167213 */ /* 0x000fe20000000000 */
[----:B------:R-:W-:Y:S01]  /*32d0*/  IMAD.HI.U32 R6, R15, R5, RZ ;  /* 0x000000050f067227 */ /* 0x000fe200078e00ff */
[----:B-1----:R-:W-:-:S03]  /*32e0*/  IABS R9, R4 ;  /* 0x0000000400097213 */ /* 0x002fc60000000000 */
[----:B------:R-:W-:Y:S02]  /*32f0*/  @!P6 IMAD.IADD R8, R8, 0x1, -R0 ;  /* 0x000000010808e824 */ /* 0x000fe400078e0a00 */
[----:B------:R-:W-:-:S03]  /*3300*/  IMAD.HI.U32 R7, R15, R9, RZ ;  /* 0x000000090f077227 */ /* 0x000fc600078e00ff */
[C---:B------:R-:W-:Y:S01]  /*3310*/  ISETP.GT.U32.AND P6, PT, R0.reuse, R8, PT ;  /* 0x000000080000720c */ /* 0x040fe20003fc4070 */
[----:B------:R-:W-:Y:S02]  /*3320*/  IMAD.MOV R7, RZ, RZ, -R7 ;  /* 0x000000ffff077224 */ /* 0x000fe400078e0a07 */
[----:B------:R-:W-:Y:S02]  /*3330*/  IMAD.MOV R6, RZ, RZ, -R6 ;  /* 0x000000ffff067224 */ /* 0x000fe400078e0a06 */
[----:B------:R-:W-:Y:S02]  /*3340*/  IMAD R9, R0, R7, R9 ;  /* 0x0000000700097224 */ /* 0x000fe400078e0209 */
[----:B------:R-:W-:Y:S02]  /*3350*/  VIADD R7, R28, 0x1cc ;  /* 0x000001cc1c077836 */ /* 0x000fe40000000000 */
[----:B------:R-:W-:Y:S01]  /*3360*/  @!P5 IMAD.MOV R11, RZ, RZ, -R11 ;  /* 0x000000ffff0bd224 */ /* 0x000fe200078e0a0b */
[----:B------:R-:W-:Y:S01]  /*3370*/  ISETP.GE.AND P5, PT, R2, RZ, PT ;  /* 0x000000ff0200720c */ /* 0x000fe20003fa6270 */
[C---:B------:R-:W-:Y:S01]  /*3380*/  IMAD R2, R0.reuse, R6, R5 ;  /* 0x0000000600027224 */ /* 0x040fe200078e0205 */
[----:B--2---:R-:W-:Y:S01]  /*3390*/  IABS R12, R7 ;  /* 0x00000007000c7213 */ /* 0x004fe20000000000 */
[--C-:B------:R-:W-:Y:S01]  /*33a0*/  @!P3 IMAD.IADD R13, R13, 0x1, -R0.reuse ;  /* 0x000000010d0db824 */ /* 0x100fe200078e0a00 */
[----:B------:R0:W-:Y:S01]  /*33b0*/  STL [R1+0x25c], R11 ;  /* 0x00025c0b01007387 */ /* 0x0001e20000100800 */
[----:B------:R-:W-:Y:S01]  /*33c0*/  @!P2 IMAD.IADD R17, R17, 0x1, -R0 ;  /* 0x000000011111a824 */ /* 0x000fe200078e0a00 */
[----:B------:R-:W-:Y:S01]  /*33d0*/  ISETP.GT.U32.AND P3, PT, R0, R2, PT ;  /* 0x000000020000720c */ /* 0x000fe20003f64070 */
[----:B------:R-:W-:-:S03]  /*33e0*/  IMAD.HI.U32 R6, R15, R12, RZ ;  /* 0x0000000c0f067227 */ /* 0x000fc600078e00ff */
[----:B------:R-:W-:Y:S01]  /*33f0*/  ISETP.GT.U32.AND P2, PT, R0, R17, PT ;  /* 0x000000110000720c */ /* 0x000fe20003f44070 */
[----:B------:R-:W-:Y:S01]  /*3400*/  @!P6 IMAD.IADD R8, R8, 0x1, -R0 ;  /* 0x000000010808e824 */ /* 0x000fe200078e0a00 */
[----:B------:R-:W-:Y:S01]  /*3410*/  ISETP.GT.U32.AND P6, PT, R0, R9, PT ;  /* 0x000000090000720c */ /* 0x000fe20003fc4070 */
[----:B------:R-:W-:Y:S02]  /*3420*/  IMAD.MOV R6, RZ, RZ, -R6 ;  /* 0x000000ffff067224 */ /* 0x000fe400078e0a06 */
[----:B------:R-:W-:-:S04]  /*3430*/  IMAD.HI.U32 R21, R15, R22, RZ ;  /* 0x000000160f157227 */ /* 0x000fc800078e00ff */
[----:B------:R-:W-:Y:S02]  /*3440*/  VIADD R19, R28, 0x1ca ;  /* 0x000001ca1c137836 */ /* 0x000fe40000000000 */
[----:B------:R-:W-:Y:S02]  /*3450*/  IMAD R12, R0, R6, R12 ;  /* 0x00000006000c7224 */ /* 0x000fe400078e020c */
[----:B------:R-:W-:Y:S01]  /*3460*/  IMAD.MOV R21, RZ, RZ, -R21 ;  /* 0x000000ffff157224 */ /* 0x000fe200078e0a15 */
[----:B------:R-:W-:Y:S01]  /*3470*/  IABS R20, R19 ;  /* 0x0000001300147213 */ /* 0x000fe20000000000 */
[----:B------:R-:W-:Y:S01]  /*3480*/  @!P3 IMAD.IADD R2, R2, 0x1, -R0 ;  /* 0x000000010202b824 */ /* 0x000fe200078e0a00 */
[C---:B------:R-:W-:Y:S01]  /*3490*/  ISETP.GT.U32.AND P3, PT, R0.reuse, R12, PT ;  /* 0x0000000c0000720c */ /* 0x040fe20003f64070 */
[----:B------:R-:W-:Y:S02]  /*34a0*/  IMAD R21, R0, R21, R22 ;  /* 0x0000001500157224 */ /* 0x000fe400078e0216 */
[--C-:B------:R-:W-:Y:S01]  /*34b0*/  @!P2 IMAD.IADD R17, R17, 0x1, -R0.reuse ;  /* 0x000000011111a824 */ /* 0x100fe200078e0a00 */
[----:B------:R-:W-:Y:S01]  /*34c0*/  ISETP.GE.AND P2, PT, R4, RZ, PT ;  /* 0x000000ff0400720c */ /* 0x000fe20003f46270 */
[----:B------:R-:W-:Y:S01]  /*34d0*/  @!P6 IMAD.IADD R9, R9, 0x1, -R0 ;  /* 0x000000010909e824 */ /* 0x000fe200078e0a00 */
[----:B------:R-:W-:Y:S01]  /*34e0*/  ISETP.GT.U32.AND P6, PT, R0, R21, PT ;  /* 0x000000150000720c */ /* 0x000fe20003fc4070 */
[----:B------:R-:W-:-:S04]  /*34f0*/  IMAD.HI.U32 R23, R15, R20, RZ ;  /* 0x000000140f177227 */ /* 0x000fc800078e00ff */
[C---:B------:R-:W-:Y:S02]  /*3500*/  VIADD R5, R28.reuse, 0x1c8 ;  /* 0x000001c81c057836 */ /* 0x040fe40000000000 */
[----:B0-----:R-:W-:Y:S02]  /*3510*/  IMAD.MOV.U32 R11, RZ, RZ, R17 ;  /* 0x000000ffff0b7224 */ /* 0x001fe400078e0011 */
[----:B------:R-:W-:Y:S01]  /*3520*/  IMAD.MOV R23, RZ, RZ, -R23 ;  /* 0x000000ffff177224 */ /* 0x000fe200078e0a17 */
[----:B------:R-:W-:Y:S01]  /*3530*/  IABS R14, R5 ;  /* 0x00000005000e7213 */ /* 0x000fe20000000000 */
[----:B------:R-:W-:Y:S02]  /*3540*/  VIADD R4, R28, 0x1c9 ;  /* 0x000001c91c047836 */ /* 0x000fe40000000000 */
[----:B------:R-:W-:Y:S01]  /*3550*/  @!P1 IMAD.MOV R11, RZ, RZ, -R11 ;  /* 0x000000ffff0b9224 */ /* 0x000fe200078e0a0b */
[C---:B------:R-:W-:Y:S01]  /*3560*/  ISETP.GT.U32.AND P1, PT, R0.reuse, R9, PT ;  /* 0x000000090000720c */ /* 0x040fe20003f24070 */
[----:B------:R-:W-:Y:S01]  /*3570*/  IMAD R20, R0, R23, R20 ;  /* 0x0000001700147224 */ /* 0x000fe200078e0214 */
[----:B------:R-:W-:Y:S01]  /*3580*/  IABS R3, R4 ;  /* 0x0000000400037213 */ /* 0x000fe20000000000 */
[----:B------:R-:W-:Y:S01]  /*3590*/  @!P3 IMAD.IADD R12, R12, 0x1, -R0 ;  /* 0x000000010c0cb824 */ /* 0x000fe200078e0a00 */
[C---:B------:R-:W-:Y:S01]  /*35a0*/  ISETP.GT.U32.AND P3, PT, R0.reuse, R2, PT ;  /* 0x000000020000720c */ /* 0x040fe20003f64070 */
[----:B------:R0:W-:Y:S01]  /*35b0*/  STL [R1+0x260], R11 ;  /* 0x0002600b01007387 */ /* 0x0001e20000100800 */
[----:B------:R-:W-:Y:S01]  /*35c0*/  @!P0 IMAD.MOV R8, RZ, RZ, -R8 ;  /* 0x000000ffff088224 */ /* 0x000fe200078e0a08 */
[----:B------:R-:W-:Y:S01]  /*35d0*/  ISETP.GT.U32.AND P0, PT, R0, R20, PT ;  /* 0x000000140000720c */ /* 0x000fe20003f04070 */
[----:B------:R-:W-:-:S04]  /*35e0*/  IMAD.HI.U32 R6, R15, R14, RZ ;  /* 0x0000000e0f067227 */ /* 0x000fc800078e00ff */
[----:B------:R-:W-:Y:S01]  /*35f0*/  @!P6 IMAD.IADD R21, R21, 0x1, -R0 ;  /* 0x000000011515e824 */ /* 0x000fe200078e0a00 */
[----:B------:R-:W-:Y:S01]  /*3600*/  ISETP.GT.U32.AND P6, PT, R0, R12, PT ;  /* 0x0000000c0000720c */ /* 0x000fe20003fc4070 */
[----:B------:R-:W-:-:S04]  /*3610*/  IMAD.HI.U32 R18, R15, R3, RZ ;  /* 0x000000030f127227 */ /* 0x000fc800078e00ff */
[----:B0-----:R-:W-:Y:S02]  /*3620*/  IMAD.MOV.U32 R11, RZ, RZ, R13 ;  /* 0x000000ffff0b7224 */ /* 0x001fe400078e000d */
[----:B------:R-:W-:Y:S02]  /*3630*/  IMAD.MOV R6, RZ, RZ, -R6 ;  /* 0x000000ffff067224 */ /* 0x000fe400078e0a06 */
[----:B------:R-:W-:Y:S01]  /*3640*/  @!P4 IMAD.MOV R11, RZ, RZ, -R11 ;  /* 0x000000ffff0bc224 */ /* 0x000fe200078e0a0b */
[C---:B------:R-:W-:Y:S01]  /*3650*/  ISETP.GT.U32.AND P4, PT, R0.reuse, R21, PT ;  /* 0x000000150000720c */ /* 0x040fe20003f84070 */
[----:B------:R-:W-:Y:S02]  /*3660*/  IMAD.MOV R18, RZ, RZ, -R18 ;  /* 0x000000ffff127224 */ /* 0x000fe400078e0a12 */
[----:B------:R-:W-:Y:S01]  /*3670*/  IMAD R6, R0, R6, R14 ;  /* 0x0000000600067224 */ /* 0x000fe200078e020e */
[----:B------:R0:W-:Y:S01]  /*3680*/  STL [R1+0x264], R11 ;  /* 0x0002640b01007387 */ /* 0x0001e20000100800 */
[----:B------:R-:W-:-:S02]  /*3690*/  VIADD R14, R28, 0x1c6 ;  /* 0x000001c61c0e7836 */ /* 0x000fc40000000000 */
[--C-:B------:R-:W-:Y:S01]  /*36a0*/  @!P3 IMAD.IADD R2, R2, 0x1, -R0.reuse ;  /* 0x000000010202b824 */ /* 0x100fe200078e0a00 */
[----:B------:R1:W-:Y:S01]  /*36b0*/  STL [R1+0x284], R8 ;  /* 0x0002840801007387 */ /* 0x0003e20000100800 */
[----:B------:R-:W-:Y:S01]  /*36c0*/  IMAD R3, R0, R18, R3 ;  /* 0x0000001200037224 */ /* 0x000fe200078e0203 */
[----:B------:R-:W-:Y:S01]  /*36d0*/  IABS R13, R14 ;  /* 0x0000000e000d7213 */ /* 0x000fe20000000000 */
[----:B------:R-:W-:Y:S02]  /*36e0*/  VIADD R18, R28, 0x1c7 ;  /* 0x000001c71c127836 */ /* 0x000fe40000000000 */
[--C-:B------:R-:W-:Y:S01]  /*36f0*/  @!P1 IMAD.IADD R9, R9, 0x1, -R0.reuse ;  /* 0x0000000109099824 */ /* 0x100fe200078e0a00 */
[----:B------:R-:W-:Y:S01]  /*3700*/  ISETP.GT.U32.AND P3, PT, R0, R3, PT ;  /* 0x000000030000720c */ /* 0x000fe20003f64070 */
[----:B------:R-:W-:Y:S01]  /*3710*/  @!P0 IMAD.IADD R20, R20, 0x1, -R0 ;  /* 0x0000000114148824 */ /* 0x000fe200078e0a00 */
[----:B------:R-:W-:Y:S01]  /*3720*/  IABS R17, R18 ;  /* 0x0000001200117213 */ /* 0x000fe20000000000 */
[----:B------:R-:W-:Y:S01]  /*3730*/  IMAD.MOV.U32 R22, RZ, RZ, R2 ;  /* 0x000000ffff167224 */ /* 0x000fe200078e0002 */
[----:B------:R-:W-:Y:S01]  /*3740*/  ISETP.GE.AND P1, PT, R7, RZ, PT ;  /* 0x000000ff0700720c */ /* 0x000fe20003f26270 */
[----:B------:R-:W-:Y:S01]  /*3750*/  @!P6 IMAD.IADD R12, R12, 0x1, -R0 ;  /* 0x000000010c0ce824 */ /* 0x000fe200078e0a00 */
[C---:B------:R-:W-:Y:S01]  /*3760*/  ISETP.GT.U32.AND P6, PT, R0.reuse, R6, PT ;  /* 0x000000060000720c */ /* 0x040fe20003fc4070 */
[----:B0-----:R-:W-:Y:S01]  /*3770*/  IMAD.MOV.U32 R11, RZ, RZ, R9 ;  /* 0x000000ffff0b7224 */ /* 0x001fe200078e0009 */
[----:B------:R-:W-:Y:S01]  /*3780*/  ISETP.GE.AND P0, PT, R19, RZ, PT ;  /* 0x000000ff1300720c */ /* 0x000fe20003f06270 */
[----:B------:R-:W-:Y:S01]  /*3790*/  @!P5 IMAD.MOV R22, RZ, RZ, -R22 ;  /* 0x000000ffff16d224 */ /* 0x000fe200078e0a16 */
[----:B------:R-:W-:Y:S01]  /*37a0*/  ISETP.GT.U32.AND P5, PT, R0, R20, PT ;  /* 0x000000140000720c */ /* 0x000fe20003fa4070 */
[----:B------:R-:W-:Y:S01]  /*37b0*/  @!P4 IMAD.IADD R21, R21, 0x1, -R0 ;  /* 0x000000011515c824 */ /* 0x000fe200078e0a00 */
[----:B------:R-:W-:Y:S01]  /*37c0*/  ISETP.GE.AND P4, PT, R16, RZ, PT ;  /* 0x000000ff1000720c */ /* 0x000fe20003f86270 */
[----:B-1----:R-:W-:Y:S01]  /*37d0*/  IMAD.HI.U32 R8, R15, R13, RZ ;  /* 0x0000000d0f087227 */ /* 0x002fe200078e00ff */
[----:B------:R-:W-:Y:S03]  /*37e0*/  STL [R1+0x288], R22 ;  /* 0x0002881601007387 */ /* 0x000fe60000100800 */
[----:B------:R-:W-:-:S02]  /*37f0*/  @!P2 IMAD.MOV R11, RZ, RZ, -R11 ;  /* 0x000000ffff0ba224 */ /* 0x000fc400078e0a0b */
[----:B------:R-:W-:-:S03]  /*3800*/  IMAD.HI.U32 R7, R15, R17, RZ ;  /* 0x000000110f077227 */ /* 0x000fc600078e00ff */
[----:B------:R0:W-:Y:S01]  /*3810*/  STL [R1+0x28c], R11 ;  /* 0x00028c0b01007387 */ /* 0x0001e20000100800 */
[----:B------:R-:W-:Y:S02]  /*3820*/  IMAD.MOV R8, RZ, RZ, -R8 ;  /* 0x000000ffff087224 */ /* 0x000fe400078e0a08 */
[----:B------:R-:W-:Y:S02]  /*3830*/  IMAD.MOV R7, RZ, RZ, -R7 ;  /* 0x000000ffff077224 */ /* 0x000fe400078e0a07 */
[----:B------:R-:W-:Y:S02]  /*3840*/  IMAD R8, R0, R8, R13 ;  /* 0x0000000800087224 */ /* 0x000fe400078e020d */
[----:B------:R-:W-:Y:S01]  /*3850*/  @!P3 IMAD.IADD R3, R3, 0x1, -R0 ;  /* 0x000000010303b824 */ /* 0x000fe200078e0a00 */
[----:B------:R-:W-:Y:S01]  /*3860*/  ISETP.GE.AND P3, PT, R4, RZ, PT ;  /* 0x000000ff0400720c */ /* 0x000fe20003f66270 */
[----:B------:R-:W-:Y:S02]  /*3870*/  IMAD.MOV.U32 R9, RZ, RZ, R21 ;  /* 0x000000ffff097224 */ /* 0x000fe400078e0015 */
[----:B0-----:R-:W-:Y:S01]  /*3880*/  IMAD.MOV.U32 R11, RZ, RZ, R12 ;  /* 0x000000ffff0b7224 */ /* 0x001fe200078e000c */
[----:B------:R-:W-:Y:S01]  /*3890*/  ISETP.GT.U32.AND P2, PT, R0, R3, PT ;  /* 0x000000030000720c */ /* 0x000fe20003f44070 */
[----:B------:R-:W-:-:S02]  /*38a0*/  @!P6 IMAD.IADD R6, R6, 0x1, -R0 ;  /* 0x000000010606e824 */ /* 0x000fc400078e0a00 */
[C---:B------:R-:W-:Y:S02]  /*38b0*/  IMAD R7, R0.reuse, R7, R17 ;  /* 0x0000000700077224 */ /* 0x040fe400078e0211 */
[----:B------:R-:W-:Y:S01]  /*38c0*/  @!P1 IMAD.MOV R11, RZ, RZ, -R11 ;  /* 0x000000ffff0b9224 */ /* 0x000fe200078e0a0b */
[----:B------:R-:W-:Y:S01]  /*38d0*/  ISETP.GT.U32.AND P6, PT, R0, R6, PT ;  /* 0x000000060000720c */ /* 0x000fe20003fc4070 */
[--C-:B------:R-:W-:Y:S01]  /*38e0*/  @!P5 IMAD.IADD R20, R20, 0x1, -R0.reuse ;  /* 0x000000011414d824 */ /* 0x100fe200078e0a00 */
[C---:B------:R-:W-:Y:S01]  /*38f0*/  ISETP.GT.U32.AND P5, PT, R0.reuse, R8, PT ;  /* 0x000000080000720c */ /* 0x040fe20003fa4070 */
[----:B------:R-:W-:Y:S01]  /*3900*/  @!P4 IMAD.MOV R9, RZ, RZ, -R9 ;  /* 0x000000ffff09c224 */ /* 0x000fe200078e0a09 */
[----:B------:R-:W-:Y:S01]  /*3910*/  ISETP.GT.U32.AND P1, PT, R0, R7, PT ;  /* 0x000000070000720c */ /* 0x000fe20003f24070 */
[C---:B------:R-:W-:Y:S01]  /*3920*/  VIADD R2, R28.reuse, 0x1c5 ;  /* 0x000001c51c027836 */ /* 0x040fe20000000000 */
[----:B------:R0:W-:Y:S01]  /*3930*/  STL [R1+0x290], R11 ;  /* 0x0002900b01007387 */ /* 0x0001e20000100800 */
[----:B------:R-:W-:Y:S01]  /*3940*/  VIADD R4, R28, 0x1c4 ;  /* 0x000001c41c047836 */ /* 0x000fe20000000000 */
[----:B------:R-:W-:Y:S01]  /*3950*/  ISETP.GE.AND P4, PT, R5, RZ, PT ;  /* 0x000000ff0500720c */ /* 0x000fe20003f86270 */
[----:B------:R-:W-:Y:S01]  /*3960*/  @!P2 IMAD.IADD R3, R3, 0x1, -R0 ;  /* 0x000000010303a824 */ /* 0x000fe200078e0a00 */
[----:B------:R1:W-:Y:S01]  /*3970*/  STL [R1+0x29c], R9 ;  /* 0x00029c0901007387 */ /* 0x0003e20000100800 */
[----:B------:R-:W-:Y:S01]  /*3980*/  IMAD.MOV.U32 R13, RZ, RZ, R20 ;  /* 0x000000ffff0d7224 */ /* 0x000fe200078e0014 */
[----:B------:R-:W-:Y:S01]  /*3990*/  IABS R5, R4 ;  /* 0x0000000400057213 */ /* 0x000fe20000000000 */
[--C-:B------:R-:W-:Y:S01]  /*39a0*/  @!P6 IMAD.IADD R6, R6, 0x1, -R0.reuse ;  /* 0x000000010606e824 */ /* 0x100fe200078e0a00 */
[----:B------:R-:W-:Y:S01]  /*39b0*/  ISETP.GE.AND P2, PT, R18, RZ, PT ;  /* 0x000000ff1200720c */ /* 0x000fe20003f46270 */
[--C-:B------:R-:W-:Y:S01]  /*39c0*/  @!P5 IMAD.IADD R8, R8, 0x1, -R0.reuse ;  /* 0x000000010808d824 */ /* 0x100fe200078e0a00 */
[----:B------:R-:W-:Y:S01]  /*39d0*/  ISETP.GE.AND P6, PT, R14, RZ, PT ;  /* 0x000000ff0e00720c */ /* 0x000fe20003fc6270 */
[----:B------:R-:W-:Y:S01]  /*39e0*/  @!P1 IMAD.IADD R7, R7, 0x1, -R0 ;  /* 0x0000000107079824 */ /* 0x000fe200078e0a00 */
[----:B------:R-:W-:Y:S01]  /*39f0*/  ISETP.GE.AND P1, PT, R2, RZ, PT ;  /* 0x000000ff0200720c */ /* 0x000fe20003f26270 */
[----:B0-----:R-:W-:Y:S01]  /*3a00*/  IMAD.MOV.U32 R11, RZ, RZ, R3 ;  /* 0x000000ffff0b7224 */ /* 0x001fe200078e0003 */
[----:B-1----:R-:W-:Y:S01]  /*3a10*/  IABS R9, R2 ;  /* 0x0000000200097213 */ /* 0x002fe20000000000 */
[----:B------:R-:W-:Y:S01]  /*3a20*/  IMAD.HI.U32 R2, R15, R5, RZ ;  /* 0x000000050f027227 */ /* 0x000fe200078e00ff */
[----:B------:R-:W-:-:S03]  /*3a30*/  ISETP.GT.U32.AND P5, PT, R0, R8, PT ;  /* 0x000000080000720c */ /* 0x000fc60003fa4070 */
[----:B------:R-:W-:-:S04]  /*3a40*/  IMAD.HI.U32 R12, R15, R9, RZ ;  /* 0x000000090f0c7227 */ /* 0x000fc800078e00ff */
[----:B------:R-:W-:Y:S02]  /*3a50*/  IMAD.MOV R12, RZ, RZ, -R12 ;  /* 0x000000ffff0c7224 */ /* 0x000fe400078e0a0c */
[----:B------:R-:W-:Y:S02]  /*3a60*/  IMAD.MOV.U32 R3, RZ, RZ, R6 ;  /* 0x000000ffff037224 */ /* 0x000fe400078e0006 */
[C---:B------:R-:W-:Y:S02]  /*3a70*/  IMAD R9, R0.reuse, R12, R9 ;  /* 0x0000000c00097224 */ /* 0x040fe400078e0209 */
[----:B------:R-:W-:Y:S01]  /*3a80*/  @!P0 IMAD.MOV R13, RZ, RZ, -R13 ;  /* 0x000000ffff0d8224 */ /* 0x000fe200078e0a0d */
[C---:B------:R-:W-:Y:S01]  /*3a90*/  ISETP.GT.U32.AND P0, PT, R0.reuse, R7, PT ;  /* 0x000000070000720c */ /* 0x040fe20003f04070 */
[----:B------:R-:W-:Y:S02]  /*3aa0*/  IMAD.MOV R2, RZ, RZ, -R2 ;  /* 0x000000ffff027224 */ /* 0x000fe400078e0a02 */
[----:B------:R-:W-:Y:S01]  /*3ab0*/  @!P4 IMAD.MOV R3, RZ, RZ, -R3 ;  /* 0x000000ffff03c224 */ /* 0x000fe200078e0a03 */
[----:B------:R-:W-:Y:S01]  /*3ac0*/  ISETP.GT.U32.AND P4, PT, R0, R9, PT ;  /* 0x000000090000720c */ /* 0x000fe20003f84070 */
[----:B------:R-:W-:Y:S01]  /*3ad0*/  @!P3 IMAD.MOV R11, RZ, RZ, -R11 ;  /* 0x000000ffff0bb224 */ /* 0x000fe200078e0a0b */
[----:B------:R-:W-:Y:S01]  /*3ae0*/  ISETP.GE.AND P3, PT, R4, RZ, PT ;  /* 0x000000ff0400720c */ /* 0x000fe20003f66270 */
[----:B------:R-:W-:Y:S01]  /*3af0*/  IMAD R4, R0, R2, R5 ;  /* 0x0000000200047224 */ /* 0x000fe200078e0205 */
[----:B------:R0:W-:Y:S01]  /*3b00*/  STL [R1+0x2a0], R13 ;  /* 0x0002a00d01007387 */ /* 0x0001e20000100800 */
[----:B------:R-:W-:-:S02]  /*3b10*/  @!P5 IMAD.IADD R8, R8, 0x1, -R0 ;  /* 0x000000010808d824 */ /* 0x000fc400078e0a00 */
[----:B------:R-:W-:Y:S01]  /*3b20*/  VIADD R6, R28, 0x1c3 ;  /* 0x000001c31c067836 */ /* 0x000fe20000000000 */
[----:B------:R-:W-:Y:S01]  /*3b30*/  ISETP.GT.U32.AND P5, PT, R0, R4, PT ;  /* 0x000000040000720c */ /* 0x000fe20003fa4070 */
[--C-:B------:R-:W-:Y:S01]  /*3b40*/  @!P0 IMAD.IADD R7, R7, 0x1, -R0.reuse ;  /* 0x0000000107078824 */ /* 0x100fe200078e0a00 */
[----:B------:R1:W-:Y:S01]  /*3b50*/  STL [R1+0x2a8], R11 ;  /* 0x0002a80b01007387 */ /* 0x0003e20000100800 */
[----:B------:R-:W-:Y:S01]  /*3b60*/  VIADD R12, R28, 0x1c2 ;  /* 0x000001c21c0c7836 */ /* 0x000fe20000000000 */
[----:B------:R-:W-:Y:S01]  /*3b70*/  ISETP.GE.AND P0, PT, R6, RZ, PT ;  /* 0x000000ff0600720c */ /* 0x000fe20003f06270 */
[----:B------:R-:W-:Y:S01]  /*3b80*/  @!P4 IMAD.IADD R9, R9, 0x1, -R0 ;  /* 0x000000010909c824 */ /* 0x000fe200078e0a00 */
[----:B------:R-:W-:Y:S01]  /*3b90*/  IABS R6, R6 ;  /* 0x0000000600067213 */ /* 0x000fe20000000000 */
[----:B------:R-:W-:Y:S01]  /*3ba0*/  VIADD R5, R28, 0x1c1 ;  /* 0x000001c11c057836 */ /* 0x000fe20000000000 */
[----:B------:R-:W-:Y:S01]  /*3bb0*/  IABS R2, R12 ;  /* 0x0000000c00027213 */ /* 0x000fe20000000000 */
[----:B------:R2:W-:Y:S01]  /*3bc0*/  STL [R1+0x2ac], R3 ;  /* 0x0002ac0301007387 */ /* 0x0005e20000100800 */
[----:B------:R-:W-:Y:S01]  /*3bd0*/  ISETP.GT.U32.AND P4, PT, R0, R9, PT ;  /* 0x000000090000720c */ /* 0x000fe20003f84070 */
[----:B0-----:R-:W-:-:S04]  /*3be0*/  IMAD.HI.U32 R13, R15, R6, RZ ;  /* 0x000000060f0d7227 */ /* 0x001fc800078e00ff */
[----:B-1----:R-:W-:Y:S02]  /*3bf0*/  IMAD.MOV.U32 R11, RZ, RZ, R7 ;  /* 0x000000ffff0b7224 */ /* 0x002fe400078e0007 */
[----:B------:R-:W-:Y:S02]  /*3c00*/  @!P5 IMAD.IADD R4, R4, 0x1, -R0 ;  /* 0x000000010404d824 */ /* 0x000fe400078e0a00 */
[----:B------:R-:W-:Y:S01]  /*3c10*/  IMAD.MOV R13, RZ, RZ, -R13 ;  /* 0x000000ffff0d7224 */ /* 0x000fe200078e0a0d */
[----:B--2---:R-:W-:Y:S01]  /*3c20*/  IABS R3, R5 ;  /* 0x0000000500037213 */ /* 0x004fe20000000000 */
[----:B------:R-:W-:Y:S01]  /*3c30*/  @!P2 IMAD.MOV R11, RZ, RZ, -R11 ;  /* 0x000000ffff0ba224 */ /* 0x000fe200078e0a0b */
[----:B------:R-:W-:Y:S01]  /*3c40*/  ISETP.GE.AND P2, PT, R12, RZ, PT ;  /* 0x000000ff0c00720c */ /* 0x000fe20003f46270 */
[----:B------:R-:W-:Y:S01]  /*3c50*/  IMAD.HI.U32 R12, R15, R2, RZ ;  /* 0x000000020f0c7227 */ /* 0x000fe200078e00ff */
[C---:B------:R-:W-:Y:S02]  /*3c60*/  ISETP.GT.U32.AND P5, PT, R0.reuse, R4, PT ;  /* 0x000000040000720c */ /* 0x040fe40003fa4070 */
[----:B------:R0:W-:Y:S01]  /*3c70*/  STL [R1+0x2b4], R11 ;  /* 0x0002b40b01007387 */ /* 0x0001e20000100800 */
[----:B------:R-:W-:-:S02]  /*3c80*/  IMAD R6, R0, R13, R6 ;  /* 0x0000000d00067224 */ /* 0x000fc400078e0206 */
[----:B------:R-:W-:-:S04]  /*3c90*/  IMAD.HI.U32 R7, R15, R3, RZ ;  /* 0x000000030f077227 */ /* 0x000fc800078e00ff */
[----:B------:R-:W-:Y:S02]  /*3ca0*/  IMAD.MOV R12, RZ, RZ, -R12 ;  /* 0x000000ffff0c7224 */ /* 0x000fe400078e0a0c */
[----:B------:R-:W-:Y:S01]  /*3cb0*/  @!P4 IMAD.IADD R9, R9, 0x1, -R0 ;  /* 0x000000010909c824 */ /* 0x000fe200078e0a00 */
[C---:B------:R-:W-:Y:S01]  /*3cc0*/  ISETP.GT.U32.AND P4, PT, R0.reuse, R6, PT ;  /* 0x000000060000720c */ /* 0x040fe20003f84070 */
[----:B------:R-:W-:Y:S02]  /*3cd0*/  IMAD.MOV R7, RZ, RZ, -R7 ;  /* 0x000000ffff077224 */ /* 0x000fe400078e0a07 */
[C---:B------:R-:W-:Y:S02]  /*3ce0*/  IMAD R2, R0.reuse, R12, R2 ;  /* 0x0000000c00027224 */ /* 0x040fe400078e0202 */
[----:B------:R-:W-:Y:S02]  /*3cf0*/  IMAD R3, R0, R7, R3 ;  /* 0x0000000700037224 */ /* 0x000fe400078e0203 */
[----:B0-----:R-:W-:-:S02]  /*3d00*/  IMAD.MOV.U32 R11, RZ, RZ, R9 ;  /* 0x000000ffff0b7224 */ /* 0x001fc400078e0009 */
[--C-:B------:R-:W-:Y:S01]  /*3d10*/  @!P5 IMAD.IADD R4, R4, 0x1, -R0.reuse ;  /* 0x000000010404d824 */ /* 0x100fe200078e0a00 */
[C---:B------:R-:W-:Y:S01]  /*3d20*/  ISETP.GT.U32.AND P5, PT, R0.reuse, R2, PT ;  /* 0x000000020000720c */ /* 0x040fe20003fa4070 */
[----:B------:R-:W-:Y:S01]  /*3d30*/  @!P1 IMAD.MOV R11, RZ, RZ, -R11 ;  /* 0x000000ffff0b9224 */ /* 0x000fe200078e0a0b */
[----:B------:R-:W-:Y:S01]  /*3d40*/  ISETP.GT.U32.AND P1, PT, R0, R3, PT ;  /* 0x000000030000720c */ /* 0x000fe20003f24070 */
[----:B------:R-:W-:Y:S02]  /*3d50*/  VIADD R14, R28, 0x1c0 ;  /* 0x000001c01c0e7836 */ /* 0x000fe40000000000 */
[----:B------:R-:W-:Y:S02]  /*3d60*/  @!P4 IMAD.IADD R6, R6, 0x1, -R0 ;  /* 0x000000010606c824 */ /* 0x000fe400078e0a00 */
[----:B------:R-:W-:Y:S01]  /*3d70*/  @!P6 IMAD.MOV R8, RZ, RZ, -R8 ;  /* 0x000000ffff08e224 */ /* 0x000fe200078e0a08 */
[----:B------:R-:W-:Y:S01]  /*3d80*/  IABS R17, R14 ;  /* 0x0000000e00117213 */ /* 0x000fe20000000000 */
[----:B------:R-:W-:Y:S01]  /*3d90*/  VIADD R12, R28, 0x1bf ;  /* 0x000001bf1c0c7836 */ /* 0x000fe20000000000 */
[----:B------:R-:W-:Y:S01]  /*3da0*/  ISETP.GT.U32.AND P4, PT, R0, R6, PT ;  /* 0x000000060000720c */ /* 0x000fe20003f84070 */
[----:B------:R-:W-:Y:S01]  /*3db0*/  @!P3 IMAD.MOV R4, RZ, RZ, -R4 ;  /* 0x000000ffff04b224 */ /* 0x000fe200078e0a04 */
[----:B------:R-:W-:Y:S01]  /*3dc0*/  ISETP.GE.AND P6, PT, R5, RZ, PT ;  /* 0x000000ff0500720c */ /* 0x000fe20003fc6270 */
[----:B------:R-:W-:Y:S01]  /*3dd0*/  IMAD.HI.U32 R9, R15, R17, RZ ;  /* 0x000000110f097227 */ /* 0x000fe200078e00ff */
[----:B------:R0:W-:Y:S01]  /*3de0*/  STL [R1+0x2b8], R8 ;  /* 0x0002b80801007387 */ /* 0x0001e20000100800 */
[----:B------:R-:W-:-:S02]  /*3df0*/  IABS R16, R12 ;  /* 0x0000000c00107213 */ /* 0x000fc40000000000 */
[--C-:B------:R-:W-:Y:S01]  /*3e00*/  @!P5 IMAD.IADD R2, R2, 0x1, -R0.reuse ;  /* 0x000000010202d824 */ /* 0x100fe200078e0a00 */
[----:B------:R1:W-:Y:S01]  /*3e10*/  STL [R1+0x2bc], R11 ;  /* 0x0002bc0b01007387 */ /* 0x0003e20000100800 */
[----:B------:R-:W-:Y:S01]  /*3e20*/  VIADD R5, R28, 0x1be ;  /* 0x000001be1c057836 */ /* 0x000fe20000000000 */
[----:B------:R-:W-:Y:S01]  /*3e30*/  ISETP.GE.AND P3, PT, R14, RZ, PT ;  /* 0x000000ff0e00720c */ /* 0x000fe20003f66270 */
[--C-:B------:R-:W-:Y:S01]  /*3e40*/  @!P1 IMAD.IADD R3, R3, 0x1, -R0.reuse ;  /* 0x0000000103039824 */ /* 0x100fe200078e0a00 */
[----:B------:R-:W-:Y:S01]  /*3e50*/  ISETP.GT.U32.AND P5, PT, R0, R2, PT ;  /* 0x000000020000720c */ /* 0x000fe20003fa4070 */
[----:B------:R-:W-:Y:S01]  /*3e60*/  IMAD.MOV R9, RZ, RZ, -R9 ;  /* 0x000000ffff097224 */ /* 0x000fe200078e0a09 */
[----:B------:R-:W-:Y:S01]  /*3e70*/  IABS R7, R5 ;  /* 0x0000000500077213 */ /* 0x000fe20000000000 */
[----:B0-----:R-:W-:Y:S01]  /*3e80*/  VIADD R8, R28, 0x1bd ;  /* 0x000001bd1c087836 */ /* 0x001fe20000000000 */
[----:B------:R0:W-:Y:S01]  /*3e90*/  STL [R1+0x2c0], R4 ;  /* 0x0002c00401007387 */ /* 0x0001e20000100800 */
[----:B------:R-:W-:Y:S01]  /*3ea0*/  ISETP.GT.U32.AND P1, PT, R0, R3, PT ;  /* 0x000000030000720c */ /* 0x000fe20003f24070 */
[----:B------:R-:W-:-:S02]  /*3eb0*/  @!P4 IMAD.IADD R6, R6, 0x1, -R0 ;  /* 0x000000010606c824 */ /* 0x000fc400078e0a00 */
[----:B------:R-:W-:Y:S01]  /*3ec0*/  IABS R13, R8 ;  /* 0x00000008000d7213 */ /* 0x000fe20000000000 */
[----:B------:R-:W-:-:S04]  /*3ed0*/  IMAD.HI.U32 R14, R15, R7, RZ ;  /* 0x000000070f0e7227 */ /* 0x000fc800078e00ff */
[----:B-1----:R-:W-:Y:S02]  /*3ee0*/  IMAD.MOV.U32 R11, RZ, RZ, R6 ;  /* 0x000000ffff0b7224 */ /* 0x002fe400078e0006 */
[C---:B0-----:R-:W-:Y:S02]  /*3ef0*/  IMAD R4, R0.reuse, R9, R17 ;  /* 0x0000000900047224 */ /* 0x041fe400078e0211 */
[----:B------:R-:W-:Y:S02]  /*3f00*/  IMAD.MOV.U32 R9, RZ, RZ, R13 ;  /* 0x000000ffff097224 */ /* 0x000fe400078e000d */
[----:B------:R-:W-:Y:S01]  /*3f10*/  IMAD.HI.U32 R17, R15, R16, RZ ;  /* 0x000000100f117227 */ /* 0x000fe200078e00ff */
[----:B------:R-:W-:-:S03]  /*3f20*/  ISETP.GT.U32.AND P4, PT, R0, R4, PT ;  /* 0x000000040000720c */ /* 0x000fc60003f84070 */
[----:B------:R-:W-:-:S04]  /*3f30*/  IMAD.HI.U32 R13, R15, R9, RZ ;  /* 0x000000090f0d7227 */ /* 0x000fc800078e00ff */
[----:B------:R-:W-:Y:S02]  /*3f40*/  IMAD.MOV R17, RZ, RZ, -R17 ;  /* 0x000000ffff117224 */ /* 0x000fe400078e0a11 */
[----:B------:R-:W-:Y:S02]  /*3f50*/  IMAD.MOV R14, RZ, RZ, -R14 ;  /* 0x000000ffff0e7224 */ /* 0x000fe400078e0a0e */
[----:B------:R-:W-:Y:S01]  /*3f60*/  @!P5 IMAD.IADD R2, R2, 0x1, -R0 ;  /* 0x000000010202d824 */ /* 0x000fe200078e0a00 */
[----:B------:R-:W-:Y:S01]  /*3f70*/  ISETP.GE.AND P5, PT, R12, RZ, PT ;  /* 0x000000ff0c00720c */ /* 0x000fe20003fa6270 */
[----:B------:R-:W-:Y:S02]  /*3f80*/  @!P0 IMAD.MOV R11, RZ, RZ, -R11 ;  /* 0x000000ffff0b8224 */ /* 0x000fe400078e0a0b */
[C---:B------:R-:W-:Y:S02]  /*3f90*/  IMAD R12, R0.reuse, R17, R16 ;  /* 0x00000011000c7224 */ /* 0x040fe400078e0210 */
[----:B------:R-:W-:Y:S01]  /*3fa0*/  IMAD.MOV R13, RZ, RZ, -R13 ;  /* 0x000000ffff0d7224 */ /* 0x000fe200078e0a0d */
[----:B------:R0:W-:Y:S01]  /*3fb0*/  STL [R1+0x2c4], R11 ;  /* 0x0002c40b01007387 */ /* 0x0001e20000100800 */
[C---:B------:R-:W-:Y:S01]  /*3fc0*/  IMAD R7, R0.reuse, R14, R7 ;  /* 0x0000000e00077224 */ /* 0x040fe200078e0207 */
[----:B------:R-:W-:Y:S01]  /*3fd0*/  ISETP.GT.U32.AND P0, PT, R0, R12, PT ;  /* 0x0000000c0000720c */ /* 0x000fe20003f04070 */
[----:B------:R-:W-:-:S02]  /*3fe0*/  @!P1 IMAD.IADD R3, R3, 0x1, -R0 ;  /* 0x0000000103039824 */ /* 0x000fc400078e0a00 */
[C---:B------:R-:W-:Y:S01]  /*3ff0*/  IMAD R6, R0.reuse, R13, R9 ;  /* 0x0000000d00067224 */ /* 0x040fe200078e0209 */
[----:B------:R-:W-:Y:S01]  /*4000*/  ISETP.GT.U32.AND P1, PT, R0, R7, PT ;  /* 0x000000070000720c */ /* 0x000fe20003f24070 */
[----:B------:R-:W-:Y:S02]  /*4010*/  @!P4 IMAD.IADD R4, R4, 0x1, -R0 ;  /* 0x000000010404c824 */ /* 0x000fe400078e0a00 */
[----:B------:R-:W-:Y:S02]  /*4020*/  IMAD.MOV.U32 R13, RZ, RZ, R2 ;  /* 0x000000ffff0d7224 */ /* 0x000fe400078e0002 */
[----:B0-----:R-:W-:Y:S01]  /*4030*/  IMAD.MOV.U32 R11, RZ, RZ, R3 ;  /* 0x000000ffff0b7224 */ /* 0x001fe200078e0003 */
[----:B------:R-:W-:Y:S01]  /*4040*/  ISETP.GT.U32.AND P4, PT, R0, R4, PT ;  /* 0x000000040000720c */ /* 0x000fe20003f84070 */
[----:B------:R-:W-:Y:S02]  /*4050*/  VIADD R14, R28, 0x1bc ;  /* 0x000001bc1c0e7836 */ /* 0x000fe40000000000 */
[----:B------:R-:W-:Y:S01]  /*4060*/  @!P6 IMAD.MOV R11, RZ, RZ, -R11 ;  /* 0x000000ffff0be224 */ /* 0x000fe200078e0a0b */
[----:B------:R-:W-:Y:S01]  /*4070*/  ISETP.GT.U32.AND P6, PT, R0, R6, PT ;  /* 0x000000060000720c */ /* 0x000fe20003fc4070 */
[----:B------:R-:W-:Y:S01]  /*4080*/  @!P2 IMAD.MOV R13, RZ, RZ, -R13 ;  /* 0x000000ffff0da224 */ /* 0x000fe200078e0a0d */
[----:B------:R-:W-:Y:S01]  /*4090*/  IABS R9, R14 ;  /* 0x0000000e00097213 */ /* 0x000fe20000000000 */
[----:B------:R-:W-:Y:S01]  /*40a0*/  VIADD R16, R28, 0x1bb ;  /* 0x000001bb1c107836 */ /* 0x000fe20000000000 */
[----:B------:R-:W-:Y:S01]  /*40b0*/  ISETP.GE.AND P2, PT, R5, RZ, PT ;  /* 0x000000ff0500720c */ /* 0x000fe20003f46270 */
[--C-:B------:R-:W-:Y:S01]  /*40c0*/  @!P0 IMAD.IADD R12, R12, 0x1, -R0.reuse ;  /* 0x000000010c0c8824 */ /* 0x100fe200078e0a00 */
[----:B------:R0:W-:Y:S01]  /*40d0*/  STL [R1+0x2cc], R13 ;  /* 0x0002cc0d01007387 */ /* 0x0001e20000100800 */
[--C-:B------:R-:W-:Y:S01]  /*40e0*/  @!P1 IMAD.IADD R7, R7, 0x1, -R0.reuse ;  /* 0x0000000107079824 */ /* 0x100fe200078e0a00 */
[----:B------:R-:W-:Y:S01]  /*40f0*/  ISETP.GE.AND P0, PT, R14, RZ, PT ;  /* 0x000000ff0e00720c */ /* 0x000fe20003f06270 */
[----:B------:R-:W-:Y:S01]  /*4100*/  IMAD.MOV.U32 R2, RZ, RZ, R9 ;  /* 0x000000ffff027224 */ /* 0x000fe200078e0009 */
[----:B------:R-:W-:Y:S01]  /*4110*/  ISETP.GT.U32.AND P1, PT, R0, R12, PT ;  /* 0x0000000c0000720c */ /* 0x000fe20003f24070 */
[--C-:B------:R-:W-:Y:S01]  /*4120*/  @!P4 IMAD.IADD R4, R4, 0x1, -R0.reuse ;  /* 0x000000010404c824 */ /* 0x100fe200078e0a00 */
[----:B------:R1:W-:Y:S01]  /*4130*/  STL [R1+0x2d0], R11 ;  /* 0x0002d00b01007387 */ /* 0x0003e20000100800 */
[----:B------:R-:W-:Y:S01]  /*4140*/  @!P6 IMAD.IADD R6, R6, 0x1, -R0 ;  /* 0x000000010606e824 */ /* 0x000fe200078e0a00 */
[----:B------:R-:W-:Y:S01]  /*4150*/  ISETP.GT.U32.AND P6, PT, R0, R7, PT ;  /* 0x000000070000720c */ /* 0x000fe20003fc4070 */
[----:B------:R-:W-:Y:S01]  /*4160*/  IMAD.HI.U32 R3, R15, R2, RZ ;  /* 0x000000020f037227 */ /* 0x000fe200078e00ff */
[----:B0-----:R-:W-:-:S02]  /*4170*/  IABS R13, R16 ;  /* 0x00000010000d7213 */ /* 0x001fc40000000000 */
[----:B------:R-:W-:Y:S01]  /*4180*/  ISETP.GE.AND P4, PT, R8, RZ, PT ;  /* 0x000000ff0800720c */ /* 0x000fe20003f86270 */
[----:B------:R-:W-:Y:S02]  /*4190*/  IMAD.MOV R3, RZ, RZ, -R3 ;  /* 0x000000ffff037224 */ /* 0x000fe400078e0a03 */
[----:B------:R-:W-:-:S04]  /*41a0*/  IMAD.HI.U32 R5, R15, R13, RZ ;  /* 0x0000000d0f057227 */ /* 0x000fc800078e00ff */
[----:B------:R-:W-:Y:S02]  /*41b0*/  IMAD.MOV.U32 R9, RZ, RZ, R4 ;  /* 0x000000ffff097224 */ /* 0x000fe400078e0004 */
[----:B------:R-:W-:Y:S02]  /*41c0*/  IMAD.MOV R5, RZ, RZ, -R5 ;  /* 0x000000ffff057224 */ /* 0x000fe400078e0a05 */
[C---:B------:R-:W-:Y:S02]  /*41d0*/  IMAD R2, R0.reuse, R3, R2 ;  /* 0x0000000300027224 */ /* 0x040fe400078e0202 */
[----:B------:R-:W-:Y:S01]  /*41e0*/  @!P3 IMAD.MOV R9, RZ, RZ, -R9 ;  /* 0x000000ffff09b224 */ /* 0x000fe200078e0a09 */
[C---:B------:R-:W-:Y:S01]  /*41f0*/  ISETP.GT.U32.AND P3, PT, R0.reuse, R6, PT ;  /* 0x000000060000720c */ /* 0x040fe20003f64070 */
[----:B------:R-:W-:Y:S02]  /*4200*/  IMAD R13, R0, R5, R13 ;  /* 0x00000005000d7224 */ /* 0x000fe400078e020d */
[--C-:B------:R-:W-:Y:S01]  /*4210*/  @!P1 IMAD.IADD R12, R12, 0x1, -R0.reuse ;  /* 0x000000010c0c9824 */ /* 0x100fe200078e0a00 */
[----:B------:R0:W-:Y:S01]  /*4220*/  STL [R1+0x2d4], R9 ;  /* 0x0002d40901007387 */ /* 0x0001e20000100800 */
[----:B------:R-:W-:Y:S01]  /*4230*/  @!P6 IMAD.IADD R7, R7, 0x1, -R0 ;  /* 0x000000010707e824 */ /* 0x000fe200078e0a00 */
[----:B------:R-:W-:Y:S01]  /*4240*/  ISETP.GT.U32.AND P1, PT, R0, R2, PT ;  /* 0x000000020000720c */ /* 0x000fe20003f24070 */
[----:B------:R-:W-:Y:S01]  /*4250*/  VIADD R4, R28, 0x1b9 ;  /* 0x000001b91c047836 */ /* 0x000fe20000000000 */
[----:B------:R-:W-:Y:S01]  /*4260*/  ISETP.GT.U32.AND P6, PT, R0, R13, PT ;  /* 0x0000000d0000720c */ /* 0x000fe20003fc4070 */
[----:B------:R-:W-:-:S02]  /*4270*/  VIADD R3, R28, 0x1b8 ;  /* 0x000001b81c037836 */ /* 0x000fc40000000000 */
[----:B-1----:R-:W-:Y:S01]  /*4280*/  IMAD.MOV.U32 R11, RZ, RZ, R12 ;  /* 0x000000ffff0b7224 */ /* 0x002fe200078e000c */
[----:B------:R-:W-:Y:S01]  /*4290*/  IABS R5, R4 ;  /* 0x0000000400057213 */ /* 0x000fe20000000000 */
[----:B------:R-:W-:Y:S01]  /*42a0*/  @!P3 IMAD.IADD R6, R6, 0x1, -R0 ;  /* 0x000000010606b824 */ /* 0x000fe200078e0a00 */
[----:B------:R-:W-:Y:S01]  /*42b0*/  ISETP.GE.AND P3, PT, R16, RZ, PT ;  /* 0x000000ff1000720c */ /* 0x000fe20003f66270 */
[----:B0-----:R-:W-:Y:S01]  /*42c0*/  VIADD R9, R28, 0x1ba ;  /* 0x000001ba1c097836 */ /* 0x001fe20000000000 */
[----:B------:R-:W-:Y:S01]  /*42d0*/  IABS R8, R3 ;  /* 0x0000000300087213 */ /* 0x000fe20000000000 */
[----:B------:R-:W-:-:S03]  /*42e0*/  IMAD.HI.U32 R17, R15, R5, RZ ;  /* 0x000000050f117227 */ /* 0x000fc600078e00ff */
[----:B------:R-:W-:Y:S01]  /*42f0*/  IABS R14, R9 ;  /* 0x00000009000e7213 */ /* 0x000fe20000000000 */
[--C-:B------:R-:W-:Y:S01]  /*4300*/  @!P1 IMAD.IADD R2, R2, 0x1, -R0.reuse ;  /* 0x0000000102029824 */ /* 0x100fe200078e0a00 */
[----:B------:R-:W-:Y:S01]  /*4310*/  ISETP.GE.AND P1, PT, R9, RZ, PT ;  /* 0x000000ff0900720c */ /* 0x000fe20003f26270 */
[----:B------:R-:W-:Y:S02]  /*4320*/  @!P6 IMAD.IADD R13, R13, 0x1, -R0 ;  /* 0x000000010d0de824 */ /* 0x000fe400078e0a00 */
[----:B------:R-:W-:-:S03]  /*4330*/  IMAD.HI.U32 R16, R15, R14, RZ ;  /* 0x0000000e0f107227 */ /* 0x000fc600078e00ff */
[C---:B------:R-:W-:Y:S01]  /*4340*/  ISETP.GT.U32.AND P6, PT, R0.reuse, R13, PT ;  /* 0x0000000d0000720c */ /* 0x040fe20003fc4070 */
[----:B------:R-:W-:Y:S02]  /*4350*/  IMAD.MOV R16, RZ, RZ, -R16 ;  /* 0x000000ffff107224 */ /* 0x000fe400078e0a10 */
[----:B------:R-:W-:Y:S01]  /*4360*/  @!P5 IMAD.MOV R11, RZ, RZ, -R11 ;  /* 0x000000ffff0bd224 */ /* 0x000fe200078e0a0b */
[----:B------:R-:W-:Y:S01]  /*4370*/  ISETP.GT.U32.AND P5, PT, R0, R2, PT ;  /* 0x000000020000720c */ /* 0x000fe20003fa4070 */
[----:B------:R-:W-:-:S03]  /*4380*/  IMAD.HI.U32 R9, R15, R8, RZ ;  /* 0x000000080f097227 */ /* 0x000fc600078e00ff */
[----:B------:R0:W-:Y:S01]  /*4390*/  STL [R1+0x2d8], R11 ;  /* 0x0002d80b01007387 */ /* 0x0001e20000100800 */
[----:B------:R-:W-:Y:S02]  /*43a0*/  IMAD.MOV R17, RZ, RZ, -R17 ;  /* 0x000000ffff117224 */ /* 0x000fe400078e0a11 */
[C---:B------:R-:W-:Y:S02]  /*43b0*/  IMAD R14, R0.reuse, R16, R14 ;  /* 0x00000010000e7224 */ /* 0x040fe400078e020e */
[----:B------:R-:W-:Y:S02]  /*43c0*/  IMAD.MOV R9, RZ, RZ, -R9 ;  /* 0x000000ffff097224 */ /* 0x000fe400078e0a09 */
[C---:B------:R-:W-:Y:S02]  /*43d0*/  IMAD R5, R0.reuse, R17, R5 ;  /* 0x0000001100057224 */ /* 0x040fe400078e0205 */
[----:B------:R-:W-:Y:S01]  /*43e0*/  @!P2 IMAD.MOV R7, RZ, RZ, -R7 ;  /* 0x000000ffff07a224 */ /* 0x000fe200078e0a07 */
[C---:B------:R-:W-:Y:S01]  /*43f0*/  ISETP.GT.U32.AND P2, PT, R0.reuse, R14, PT ;  /* 0x0000000e0000720c */ /* 0x040fe20003f44070 */
[----:B------:R-:W-:-:S02]  /*4400*/  IMAD R8, R0, R9, R8 ;  /* 0x0000000900087224 */ /* 0x000fc400078e0208 */
[----:B------:R-:W-:Y:S01]  /*4410*/  @!P4 IMAD.MOV R6, RZ, RZ, -R6 ;  /* 0x000000ffff06c224 */ /* 0x000fe200078e0a06 */
[----:B------:R-:W-:Y:S01]  /*4420*/  ISETP.GT.U32.AND P4, PT, R0, R5, PT ;  /* 0x000000050000720c */ /* 0x000fe20003f84070 */
[--C-:B------:R-:W-:Y:S01]  /*4430*/  @!P5 IMAD.IADD R2, R2, 0x1, -R0.reuse ;  /* 0x000000010202d824 */ /* 0x100fe200078e0a00 */
[----:B------:R-:W-:Y:S01]  /*4440*/  ISETP.GE.AND P5, PT, R4, RZ, PT ;  /* 0x000000ff0400720c */ /* 0x000fe20003fa6270 */
[--C-:B------:R-:W-:Y:S01]  /*4450*/  @!P6 IMAD.IADD R13, R13, 0x1, -R0.reuse ;  /* 0x000000010d0de824 */ /* 0x100fe200078e0a00 */
[----:B------:R-:W-:Y:S01]  /*4460*/  ISETP.GT.U32.AND P6, PT, R0, R8, PT ;  /* 0x000000080000720c */ /* 0x000fe20003fc4070 */
[C---:B------:R-:W-:Y:S01]  /*4470*/  VIADD R16, R28.reuse, 0x1b7 ;  /* 0x000001b71c107836 */ /* 0x040fe20000000000 */
[----:B------:R1:W-:Y:S01]  /*4480*/  STL [R1+0x2dc], R7 ;  /* 0x0002dc0701007387 */ /* 0x0003e20000100800 */
[----:B------:R-:W-:Y:S02]  /*4490*/  VIADD R4, R28, 0x1b6 ;  /* 0x000001b61c047836 */ /* 0x000fe40000000000 */
[----:B------:R-:W-:Y:S01]  /*44a0*/  @!P2 IMAD.IADD R14, R14, 0x1, -R0 ;  /* 0x000000010e0ea824 */ /* 0x000fe200078e0a00 */
[----:B------:R2:W-:Y:S01]  /*44b0*/  STL [R1+0x2e0], R6 ;  /* 0x0002e00601007387 */ /* 0x0005e20000100800 */
[----:B------:R-:W-:Y:S01]  /*44c0*/  ISETP.GE.AND P2, PT, R3, RZ, PT ;  /* 0x000000ff0300720c */ /* 0x000fe20003f46270 */
[----:B0-----:R-:W-:-:S02]  /*44d0*/  IMAD.MOV.U32 R11, RZ, RZ, R2 ;  /* 0x000000ffff0b7224 */ /* 0x001fc400078e0002 */
[--C-:B------:R-:W-:Y:S01]  /*44e0*/  @!P4 IMAD.IADD R5, R5, 0x1, -R0.reuse ;  /* 0x000000010505c824 */ /* 0x100fe200078e0a00 */
[----:B------:R-:W-:Y:S01]  /*44f0*/  ISETP.GT.U32.AND P4, PT, R0, R14, PT ;  /* 0x0000000e0000720c */ /* 0x000fe20003f84070 */
[----:B------:R-:W-:Y:S01]  /*4500*/  VIADD R9, R28, 0x1b5 ;  /* 0x000001b51c097836 */ /* 0x000fe20000000000 */
[----:B-1----:R-:W-:Y:S01]  /*4510*/  IABS R7, R4 ;  /* 0x0000000400077213 */ /* 0x002fe20000000000 */
[----:B------:R-:W-:Y:S01]  /*4520*/  @!P6 IMAD.IADD R8, R8, 0x1, -R0 ;  /* 0x000000010808e824 */ /* 0x000fe200078e0a00 */
[C---:B------:R-:W-:Y:S01]  /*4530*/  ISETP.GT.U32.AND P6, PT, R0.reuse, R5, PT ;  /* 0x000000050000720c */ /* 0x040fe20003fc4070 */
[----:B------:R-:W-:Y:S01]  /*4540*/  @!P0 IMAD.MOV R11, RZ, RZ, -R11 ;  /* 0x000000ffff0b8224 */ /* 0x000fe200078e0a0b */
[----:B--2---:R-:W-:Y:S01]  /*4550*/  IABS R6, R16 ;  /* 0x0000001000067213 */ /* 0x004fe20000000000 */
[----:B------:R-:W-:Y:S01]  /*4560*/  IMAD.MOV.U32 R3, RZ, RZ, R7 ;  /* 0x000000ffff037224 */ /* 0x000fe200078e0007 */
[----:B------:R-:W-:Y:S01]  /*4570*/  IABS R18, R9 ;  /* 0x0000000900127213 */ /* 0x000fe20000000000 */
[----:B------:R-:W-:Y:S01]  /*4580*/  @!P3 IMAD.MOV R13, RZ, RZ, -R13 ;  /* 0x000000ffff0db224 */ /* 0x000fe200078e0a0d */
[----:B------:R0:W-:Y:S01]  /*4590*/  STL [R1+0x2e4], R11 ;  /* 0x0002e40b01007387 */ /* 0x0001e20000100800 */
[----:B------:R-:W-:Y:S01]  /*45a0*/  IMAD.HI.U32 R12, R15, R6, RZ ;  /* 0x000000060f0c7227 */ /* 0x000fe200078e00ff */
[----:B------:R-:W-:-:S02]  /*45b0*/  ISETP.GT.U32.AND P0, PT, R0, R8, PT ;  /* 0x000000080000720c */ /* 0x000fc40003f04070 */
[----:B------:R-:W-:Y:S01]  /*45c0*/  STL [R1+0x2e8], R13 ;  /* 0x0002e80d01007387 */ /* 0x000fe20000100800 */
[----:B------:R-:W-:Y:S02]  /*45d0*/  IMAD.MOV R12, RZ, RZ, -R12 ;  /* 0x000000ffff0c7224 */ /* 0x000fe400078e0a0c */
[----:B------:R-:W-:-:S04]  /*45e0*/  IMAD.HI.U32 R7, R15, R3, RZ ;  /* 0x000000030f077227 */ /* 0x000fc800078e00ff */
[----:B------:R-:W-:Y:S02]  /*45f0*/  IMAD R2, R0, R12, R6 ;  /* 0x0000000c00027224 */ /* 0x000fe400078e0206 */
[----:B------:R-:W-:Y:S02]  /*4600*/  IMAD.MOV R7, RZ, RZ, -R7 ;  /* 0x000000ffff077224 */ /* 0x000fe400078e0a07 */
[--C-:B------:R-:W-:Y:S01]  /*4610*/  @!P4 IMAD.IADD R14, R14, 0x1, -R0.reuse ;  /* 0x000000010e0ec824 */ /* 0x100fe200078e0a00 */
[C---:B------:R-:W-:Y:S01]  /*4620*/  ISETP.GT.U32.AND P4, PT, R0.reuse, R2, PT ;  /* 0x000000020000720c */ /* 0x040fe20003f84070 */
[----:B------:R-:W-:Y:S02]  /*4630*/  IMAD R3, R0, R7, R3 ;  /* 0x0000000700037224 */ /* 0x000fe400078e0203 */
[----:B------:R-:W-:Y:S02]  /*4640*/  @!P6 IMAD.IADD R5, R5, 0x1, -R0 ;  /* 0x000000010505e824 */ /* 0x000fe400078e0a00 */
[----:B------:R-:W-:Y:S01]  /*4650*/  VIADD R6, R28, 0x1b4 ;  /* 0x000001b41c067836 */ /* 0x000fe20000000000 */
[----:B------:R-:W-:Y:S01]  /*4660*/  ISETP.GT.U32.AND P6, PT, R0, R3, PT ;  /* 0x000000030000720c */ /* 0x000fe20003fc4070 */
[----:B------:R-:W-:-:S03]  /*4670*/  IMAD.HI.U32 R19, R15, R18, RZ ;  /* 0x000000120f137227 */ /* 0x000fc600078e00ff */
[----:B------:R-:W-:Y:S01]  /*4680*/  IABS R7, R6 ;  /* 0x0000000600077213 */ /* 0x000fe20000000000 */
[----:B0-----:R-:W-:Y:S02]  /*4690*/  IMAD.MOV.U32 R11, RZ, RZ, R14 ;  /* 0x000000ffff0b7224 */ /* 0x001fe400078e000e */
[----:B------:R-:W-:Y:S01]  /*46a0*/  @!P4 IMAD.IADD R2, R2, 0x1, -R0 ;  /* 0x000000010202c824 */ /* 0x000fe200078e0a00 */
[----:B------:R-:W-:Y:S01]  /*46b0*/  ISETP.GE.AND P4, PT, R4, RZ, PT ;  /* 0x000000ff0400720c */ /* 0x000fe20003f86270 */
[----:B------:R-:W-:Y:S02]  /*46c0*/  IMAD.MOV R19, RZ, RZ, -R19 ;  /* 0x000000ffff137224 */ /* 0x000fe400078e0a13 */
[----:B------:R-:W-:-:S04]  /*46d0*/  IMAD.HI.U32 R17, R15, R7, RZ ;  /* 0x000000070f117227 */ /* 0x000fc800078e00ff */
[----:B------:R-:W-:Y:S01]  /*46e0*/  @!P6 IMAD.IADD R3, R3, 0x1, -R0 ;  /* 0x000000010303e824 */ /* 0x000fe200078e0a00 */
[C---:B------:R-:W-:Y:S01]  /*46f0*/  ISETP.GT.U32.AND P6, PT, R0.reuse, R2, PT ;  /* 0x000000020000720c */ /* 0x040fe20003fc4070 */
[----:B------:R-:W-:Y:S02]  /*4700*/  @!P1 IMAD.MOV R11, RZ, RZ, -R11 ;  /* 0x000000ffff0b9224 */ /* 0x000fe400078e0a0b */
[----:B------:R-:W-:Y:S01]  /*4710*/  @!P5 IMAD.MOV R5, RZ, RZ, -R5 ;  /* 0x000000ffff05d224 */ /* 0x000fe200078e0a05 */
[C---:B------:R-:W-:Y:S01]  /*4720*/  ISETP.GT.U32.AND P1, PT, R0.reuse, R3, PT ;  /* 0x000000030000720c */ /* 0x040fe20003f24070 */
[----:B------:R-:W-:Y:S01]  /*4730*/  IMAD R4, R0, R19, R18 ;  /* 0x0000001300047224 */ /* 0x000fe200078e0212 */
[----:B------:R0:W-:Y:S01]  /*4740*/  STL [R1+0x2ec], R11 ;  /* 0x0002ec0b01007387 */ /* 0x0001e20000100800 */
[----:B------:R-:W-:Y:S01]  /*4750*/  IMAD.MOV R17, RZ, RZ, -R17 ;  /* 0x000000ffff117224 */ /* 0x000fe200078e0a11 */
[----:B------:R-:W-:Y:S01]  /*4760*/  ISETP.GE.AND P5, PT, R9, RZ, PT ;  /* 0x000000ff0900720c */ /* 0x000fe20003fa6270 */
[----:B------:R-:W-:Y:S01]  /*4770*/  VIADD R12, R28, 0x1b3 ;  /* 0x000001b31c0c7836 */ /* 0x000fe20000000000 */
[----:B------:R1:W-:Y:S01]  /*4780*/  STL [R1+0x2f0], R5 ;  /* 0x0002f00501007387 */ /* 0x0003e20000100800 */
[----:B------:R-:W-:Y:S01]  /*4790*/  ISETP.GT.U32.AND P3, PT, R0, R4, PT ;  /* 0x000000040000720c */ /* 0x000fe20003f64070 */
[--C-:B------:R-:W-:Y:S01]  /*47a0*/  @!P0 IMAD.IADD R8, R8, 0x1, -R0.reuse ;  /* 0x0000000108088824 */ /* 0x100fe200078e0a00 */
[----:B------:R-:W-:Y:S01]  /*47b0*/  ISETP.GE.AND P0, PT, R16, RZ, PT ;  /* 0x000000ff1000720c */ /* 0x000fe20003f06270 */
[----:B------:R-:W-:Y:S01]  /*47c0*/  @!P6 IMAD.IADD R2, R2, 0x1, -R0 ;  /* 0x000000010202e824 */ /* 0x000fe200078e0a00 */
[----:B------:R-:W-:Y:S01]  /*47d0*/  IABS R16, R12 ;  /* 0x0000000c00107213 */ /* 0x000fe20000000000 */
[----:B0-----:R-:W-:-:S02]  /*47e0*/  IMAD.MOV.U32 R11, RZ, RZ, R8 ;  /* 0x000000ffff0b7224 */ /* 0x001fc400078e0008 */
[----:B------:R-:W-:Y:S01]  /*47f0*/  @!P1 IMAD.IADD R3, R3, 0x1, -R0 ;  /* 0x0000000103039824 */ /* 0x000fe200078e0a00 */
[----:B------:R-:W-:Y:S01]  /*4800*/  ISETP.GE.AND P1, PT, R12, RZ, PT ;  /* 0x000000ff0c00720c */ /* 0x000fe20003f26270 */
[----:B-1----:R-:W-:Y:S02]  /*4810*/  IMAD R5, R0, R17, R7 ;  /* 0x0000001100057224 */ /* 0x002fe400078e0207 */
[----:B------:R-:W-:-:S03]  /*4820*/  IMAD.HI.U32 R8, R15, R16, RZ ;  /* 0x000000100f087227 */ /* 0x000fc600078e00ff */
[----:B------:R-:W-:Y:S01]  /*4830*/  ISETP.GT.U32.AND P6, PT, R0, R5, PT ;  /* 0x000000050000720c */ /* 0x000fe20003fc4070 */
[----:B------:R-:W-:Y:S01]  /*4840*/  @!P2 IMAD.MOV R11, RZ, RZ, -R11 ;  /* 0x000000ffff0ba224 */ /* 0x000fe200078e0a0b */
[----:B------:R-:W-:Y:S01]  /*4850*/  ISETP.GE.AND P2, PT, R6, RZ, PT ;  /* 0x000000ff0600720c */ /* 0x000fe20003f46270 */
[----:B------:R-:W-:Y:S02]  /*4860*/  VIADD R6, R28, 0x1b2 ;  /* 0x000001b21c067836 */ /* 0x000fe40000000000 */
[----:B------:R-:W-:Y:S01]  /*4870*/  IMAD.MOV R8, RZ, RZ, -R8 ;  /* 0x000000ffff087224 */ /* 0x000fe200078e0a08 */
[----:B------:R0:W-:Y:S01]  /*4880*/  STL [R1+0x2f4], R11 ;  /* 0x0002f40b01007387 */ /* 0x0001e20000100800 */
[----:B------:R-:W-:Y:S01]  /*4890*/  @!P3 IMAD.IADD R4, R4, 0x1, -R0 ;  /* 0x000000010404b824 */ /* 0x000fe200078e0a00 */
[----:B------:R-:W-:Y:S01]  /*48a0*/  IABS R7, R6 ;  /* 0x0000000600077213 */ /* 0x000fe20000000000 */
[----:B------:R-:W-:Y:S01]  /*48b0*/  IMAD R13, R0, R8, R16 ;  /* 0x00000008000d7224 */ /* 0x000fe200078e0210 */
[----:B------:R-:W-:Y:S01]  /*48c0*/  ISETP.GE.AND P3, PT, R6, RZ, PT ;  /* 0x000000ff0600720c */ /* 0x000fe20003f66270 */
[----:B------:R-:W-:-:S02]  /*48d0*/  IMAD.MOV.U32 R9, RZ, RZ, R2 ;  /* 0x000000ffff097224 */ /* 0x000fc400078e0002 */
[----:B------:R-:W-:Y:S01]  /*48e0*/  @!P6 IMAD.IADD R5, R5, 0x1, -R0 ;  /* 0x000000010505e824 */ /* 0x000fe200078e0a00 */
[----:B------:R-:W-:Y:S01]  /*48f0*/  ISETP.GT.U32.AND P6, PT, R0, R4, PT ;  /* 0x000000040000720c */ /* 0x000fe20003fc4070 */
[----:B------:R-:W-:-:S04]  /*4900*/  IMAD.HI.U32 R12, R15, R7, RZ ;  /* 0x000000070f0c7227 */ /* 0x000fc800078e00ff */
[----:B0-----:R-:W-:Y:S02]  /*4910*/  IMAD.MOV.U32 R11, RZ, RZ, R3 ;  /* 0x000000ffff0b7224 */ /* 0x001fe400078e0003 */
[----:B------:R-:W-:Y:S02]  /*4920*/  IMAD.MOV R3, RZ, RZ, -R12 ;  /* 0x000000ffff037224 */ /* 0x000fe400078e0a0c */
[----:B------:R-:W-:Y:S01]  /*4930*/  @!P4 IMAD.MOV R11, RZ, RZ, -R11 ;  /* 0x000000ffff0bc224 */ /* 0x000fe200078e0a0b */
[----:B------:R-:W-:Y:S01]  /*4940*/  ISETP.GT.U32.AND P4, PT, R0, R13, PT ;  /* 0x0000000d0000720c */ /* 0x000fe20003f84070 */
[----:B------:R-:W-:Y:S02]  /*4950*/  VIADD R8, R28, 0x1b1 ;  /* 0x000001b11c087836 */ /* 0x000fe40000000000 */
[----:B------:R-:W-:Y:S01]  /*4960*/  @!P0 IMAD.MOV R9, RZ, RZ, -R9 ;  /* 0x000000ffff098224 */ /* 0x000fe200078e0a09 */
[C---:B------:R-:W-:Y:S01]  /*4970*/  ISETP.GT.U32.AND P0, PT, R0.reuse, R5, PT ;  /* 0x000000050000720c */ /* 0x040fe20003f04070 */
[----:B------:R-:W-:Y:S01]  /*4980*/  IMAD R3, R0, R3, R7 ;  /* 0x0000000300037224 */ /* 0x000fe200078e0207 */
[----:B------:R-:W-:Y:S01]  /*4990*/  IABS R2, R8 ;  /* 0x0000000800027213 */ /* 0x000fe20000000000 */
[C---:B------:R-:W-:Y:S01]  /*49a0*/  VIADD R17, R28.reuse, 0x1af ;  /* 0x000001af1c117836 */ /* 0x040fe20000000000 */
[----:B------:R0:W-:Y:S01]  /*49b0*/  STL [R1+0x2f8], R9 ;  /* 0x0002f80901007387 */ /* 0x0001e20000100800 */
[----:B------:R-:W-:-:S02]  /*49c0*/  VIADD R6, R28, 0x1b0 ;  /* 0x000001b01c067836 */ /* 0x000fc40000000000 */
[--C-:B------:R-:W-:Y:S01]  /*49d0*/  @!P6 IMAD.IADD R4, R4, 0x1, -R0.reuse ;  /* 0x000000010404e824 */ /* 0x100fe200078e0a00 */
[----:B------:R1:W-:Y:S01]  /*49e0*/  STL [R1+0x2fc], R11 ;  /* 0x0002fc0b01007387 */ /* 0x0003e20000100800 */
[----:B------:R-:W-:Y:S01]  /*49f0*/  ISETP.GT.U32.AND P6, PT, R0, R3, PT ;  /* 0x000000030000720c */ /* 0x000fe20003fc4070 */
[----:B------:R-:W-:Y:S01]  /*4a00*/  @!P4 IMAD.IADD R13, R13, 0x1, -R0 ;  /* 0x000000010d0dc824 */ /* 0x000fe200078e0a00 */
[----:B------:R-:W-:Y:S01]  /*4a10*/  IABS R12, R17 ;  /* 0x00000011000c7213 */ /* 0x000fe20000000000 */
[----:B------:R-:W-:Y:S01]  /*4a20*/  IMAD.HI.U32 R14, R15, R2, RZ ;  /* 0x000000020f0e7227 */ /* 0x000fe200078e00ff */
[----:B------:R-:W-:Y:S02]  /*4a30*/  ISETP.GE.AND P4, PT, R6, RZ, PT ;  /* 0x000000ff0600720c */ /* 0x000fe40003f86270 */
[----:B0-----:R-:W-:Y:S01]  /*4a40*/  IABS R9, R6 ;  /* 0x0000000600097213 */ /* 0x001fe20000000000 */
[----:B------:R-:W-:Y:S02]  /*4a50*/  IMAD.MOV.U32 R7, RZ, RZ, R12 ;  /* 0x000000ffff077224 */ /* 0x000fe400078e000c */
[----:B-1----:R-:W-:-:S02]  /*4a60*/  IMAD.MOV.U32 R11, RZ, RZ, R4 ;  /* 0x000000ffff0b7224 */ /* 0x002fc400078e0004 */
[----:B------:R-:W-:-:S04]  /*4a70*/  IMAD.HI.U32 R12, R15, R9, RZ ;  /* 0x000000090f0c7227 */ /* 0x000fc800078e00ff */
[----:B------:R-:W-:Y:S01]  /*4a80*/  @!P5 IMAD.MOV R11, RZ, RZ, -R11 ;  /* 0x000000ffff0bd224 */ /* 0x000fe200078e0a0b */
[----:B------:R-:W-:Y:S01]  /*4a90*/  ISETP.GT.U32.AND P5, PT, R0, R13, PT ;  /* 0x0000000d0000720c */ /* 0x000fe20003fa4070 */
[----:B------:R-:W-:Y:S02]  /*4aa0*/  IMAD.MOV R14, RZ, RZ, -R14 ;  /* 0x000000ffff0e7224 */ /* 0x000fe400078e0a0e */
[----:B------:R-:W-:Y:S01]  /*4ab0*/  @!P0 IMAD.IADD R5, R5, 0x1, -R0 ;  /* 0x0000000105058824 */ /* 0x000fe200078e0a00 */
[----:B------:R-:W-:Y:S01]  /*4ac0*/  ISETP.GE.AND P0, PT, R8, RZ, PT ;  /* 0x000000ff0800720c */ /* 0x000fe20003f06270 */
[----:B------:R-:W-:Y:S01]  /*4ad0*/  IMAD.MOV R12, RZ, RZ, -R12 ;  /* 0x000000ffff0c7224 */ /* 0x000fe200078e0a0c */
[----:B------:R-:W-:Y:S01]  /*4ae0*/  STL [R1+0x300], R11 ;  /* 0x0003000b01007387 */ /* 0x000fe20000100800 */
[----:B------:R-:W-:Y:S02]  /*4af0*/  IMAD R2, R0, R14, R2 ;  /* 0x0000000e00027224 */ /* 0x000fe400078e0202 */
[----:B------:R-:W-:-:S02]  /*4b00*/  @!P6 IMAD.IADD R3, R3, 0x1, -R0 ;  /* 0x000000010303e824 */ /* 0x000fc400078e0a00 */
[C---:B------:R-:W-:Y:S02]  /*4b10*/  IMAD R6, R0.reuse, R12, R9 ;  /* 0x0000000c00067224 */ /* 0x040fe400078e0209 */
[----:B------:R-:W-:Y:S01]  /*4b20*/  @!P2 IMAD.MOV R5, RZ, RZ, -R5 ;  /* 0x000000ffff05a224 */ /* 0x000fe200078e0a05 */
[C---:B------:R-:W-:Y:S01]  /*4b30*/  ISETP.GT.U32.AND P2, PT, R0.reuse, R2, PT ;  /* 0x000000020000720c */ /* 0x040fe20003f44070 */
[----:B------:R-:W-:Y:S01]  /*4b40*/  IMAD.HI.U32 R8, R15, R7, RZ ;  /* 0x000000070f087227 */ /* 0x000fe200078e00ff */
[C---:B------:R-:W-:Y:S02]  /*4b50*/  ISETP.GT.U32.AND P6, PT, R0.reuse, R3, PT ;  /* 0x000000030000720c */ /* 0x040fe40003fc4070 */
[----:B------:R0:W-:Y:S01]  /*4b60*/  STL [R1+0x304], R5 ;  /* 0x0003040501007387 */ /* 0x0001e20000100800 */
[----:B------:R-:W-:Y:S01]  /*4b70*/  @!P5 IMAD.IADD R13, R13, 0x1, -R0 ;  /* 0x000000010d0dd824 */ /* 0x000fe200078e0a00 */
[----:B------:R-:W-:Y:S01]  /*4b80*/  ISETP.GT.U32.AND P5, PT, R0, R6, PT ;  /* 0x000000060000720c */ /* 0x000fe20003fa4070 */
[----:B------:R-:W-:-:S02]  /*4b90*/  IMAD.MOV R8, RZ, RZ, -R8 ;  /* 0x000000ffff087224 */ /* 0x000fc400078e0a08 */
[----:B------:R-:W-:Y:S02]  /*4ba0*/  VIADD R4, R28, 0x1ac ;  /* 0x000001ac1c047836 */ /* 0x000fe40000000000 */
[----:B------:R-:W-:Y:S02]  /*4bb0*/  IMAD R7, R0, R8, R7 ;  /* 0x0000000800077224 */ /* 0x000fe400078e0207 */
[----:B------:R-:W-:Y:S01]  /*4bc0*/  VIADD R8, R28, 0x1ae ;  /* 0x000001ae1c087836 */ /* 0x000fe20000000000 */
[----:B------:R-:W-:Y:S01]  /*4bd0*/  IABS R18, R4 ;  /* 0x0000000400127213 */ /* 0x000fe20000000000 */
[--C-:B------:R-:W-:Y:S01]  /*4be0*/  @!P2 IMAD.IADD R2, R2, 0x1, -R0.reuse ;  /* 0x000000010202a824 */ /* 0x100fe200078e0a00 */
[----:B------:R-:W-:Y:S01]  /*4bf0*/  ISETP.GE.AND P2, PT, R17, RZ, PT ;  /* 0x000000ff1100720c */ /* 0x000fe20003f46270 */
[--C-:B------:R-:W-:Y:S01]  /*4c00*/  @!P6 IMAD.IADD R3, R3, 0x1, -R0.reuse ;  /* 0x000000010303e824 */ /* 0x100fe200078e0a00 */
[----:B------:R-:W-:Y:S01]  /*4c10*/  IABS R9, R8 ;  /* 0x0000000800097213 */ /* 0x000fe20000000000 */
[----:B------:R-:W-:Y:S01]  /*4c20*/  @!P5 IMAD.IADD R6, R6, 0x1, -R0 ;  /* 0x000000010606d824 */ /* 0x000fe200078e0a00 */
[----:B------:R-:W-:Y:S01]  /*4c30*/  ISETP.GT.U32.AND P6, PT, R0, R7, PT ;  /* 0x000000070000720c */ /* 0x000fe20003fc4070 */
[----:B------:R-:W-:Y:S01]  /*4c40*/  VIADD R12, R28, 0x1ad ;  /* 0x000001ad1c0c7836 */ /* 0x000fe20000000000 */
[----:B------:R-:W-:Y:S01]  /*4c50*/  ISETP.GT.U32.AND P5, PT, R0, R2, PT ;  /* 0x000000020000720c */ /* 0x000fe20003fa4070 */
[----:B------:R-:W-:-:S03]  /*4c60*/  IMAD.HI.U32 R16, R15, R9, RZ ;  /* 0x000000090f107227 */ /* 0x000fc600078e00ff */
[----:B------:R-:W-:Y:S01]  /*4c70*/  IABS R14, R12 ;  /* 0x0000000c000e7213 */ /* 0x000fe20000000000 */
[----:B------:R-:W-:Y:S02]  /*4c80*/  IMAD.MOV R16, RZ, RZ, -R16 ;  /* 0x000000ffff107224 */ /* 0x000fe400078e0a10 */
[----:B------:R-:W-:Y:S02]  /*4c90*/  IMAD.MOV.U32 R17, RZ, RZ, R18 ;  /* 0x000000ffff117224 */ /* 0x000fe400078e0012 */
[C---:B------:R-:W-:Y:S02]  /*4ca0*/  IMAD R9, R0.reuse, R16, R9 ;  /* 0x0000001000097224 */ /* 0x040fe400078e0209 */
[----:B------:R-:W-:Y:S01]  /*4cb0*/  @!P6 IMAD.IADD R7, R7, 0x1, -R0 ;  /* 0x000000010707e824 */ /* 0x000fe200078e0a00 */
[----:B------:R-:W-:Y:S01]  /*4cc0*/  ISETP.GT.U32.AND P6, PT, R0, R6, PT ;  /* 0x000000060000720c */ /* 0x000fe20003fc4070 */
[----:B0-----:R-:W-:Y:S02]  /*4cd0*/  VIADD R5, R28, 0x1ab ;  /* 0x000001ab1c057836 */ /* 0x001fe40000000000 */
[----:B------:R-:W-:-:S03]  /*4ce0*/  IMAD.HI.U32 R18, R15, R14, RZ ;  /* 0x0000000e0f127227 */ /* 0x000fc600078e00ff */
[----:B------:R-:W-:Y:S01]  /*4cf0*/  IABS R19, R5 ;  /* 0x0000000500137213 */ /* 0x000fe20000000000 */
[----:B------:R-:W-:Y:S01]  /*4d00*/  @!P5 IMAD.IADD R2, R2, 0x1, -R0 ;  /* 0x000000010202d824 */ /* 0x000fe200078e0a00 */
[C---:B------:R-:W-:Y:S01]  /*4d10*/  ISETP.GT.U32.AND P5, PT, R0.reuse, R9, PT ;  /* 0x000000090000720c */ /* 0x040fe20003fa4070 */
[----:B------:R-:W-:Y:S02]  /*4d20*/  IMAD.MOV.U32 R20, RZ, RZ, R13 ;  /* 0x000000ffff147224 */ /* 0x000fe400078e000d */
[----:B------:R-:W-:Y:S02]  /*4d30*/  IMAD.MOV R18, RZ, RZ, -R18 ;  /* 0x000000ffff127224 */ /* 0x000fe400078e0a12 */
[----:B------:R-:W-:Y:S02]  /*4d40*/  IMAD.MOV.U32 R11, RZ, RZ, R3 ;  /* 0x000000ffff0b7224 */ /* 0x000fe400078e0003 */
[----:B------:R-:W-:Y:S01]  /*4d50*/  @!P1 IMAD.MOV R20, RZ, RZ, -R20 ;  /* 0x000000ffff149224 */ /* 0x000fe200078e0a14 */
[----:B------:R-:W-:Y:S01]  /*4d60*/  ISETP.GT.U32.AND P1, PT, R0, R7, PT ;  /* 0x000000070000720c */ /* 0x000fe20003f24070 */
[----:B------:R-:W-:Y:S01]  /*4d70*/  @!P3 IMAD.MOV R11, RZ, RZ, -R11 ;  /* 0x000000ffff0bb224 */ /* 0x000fe200078e0a0b */
[----:B------:R-:W-:Y:S01]  /*4d80*/  ISETP.GE.AND P3, PT, R8, RZ, PT ;  /* 0x000000ff0800720c */ /* 0x000fe20003f66270 */
[----:B------:R-:W-:Y:S01]  /*4d90*/  IMAD R14, R0, R18, R14 ;  /* 0x00000012000e7224 */ /* 0x000fe200078e020e */
[----:B------:R-:W-:Y:S01]  /*4da0*/  STL [R1+0x308], R20 ;  /* 0x0003081401007387 */ /* 0x000fe20000100800 */
[----:B------:R-:W-:-:S03]  /*4db0*/  IMAD.HI.U32 R13, R15, R19, RZ ;  /* 0x000000130f0d7227 */ /* 0x000fc600078e00ff */
[----:B------:R0:W-:Y:S01]  /*4dc0*/  STL [R1+0x30c], R11 ;  /* 0x00030c0b01007387 */ /* 0x0001e20000100800 */
[--C-:B------:R-:W-:Y:S01]  /*4dd0*/  @!P6 IMAD.IADD R6, R6, 0x1, -R0.reuse ;  /* 0x000000010606e824 */ /* 0x100fe200078e0a00 */
[C---:B------:R-:W-:Y:S01]  /*4de0*/  ISETP.GT.U32.AND P6, PT, R0.reuse, R14, PT ;  /* 0x0000000e0000720c */ /* 0x040fe20003fc4070 */
[----:B------:R-:W-:Y:S02]  /*4df0*/  IMAD.MOV R13, RZ, RZ, -R13 ;  /* 0x000000ffff0d7224 */ /* 0x000fe400078e0a0d */
[----:B------:R-:W-:Y:S02]  /*4e00*/  @!P5 IMAD.IADD R9, R9, 0x1, -R0 ;  /* 0x000000010909d824 */ /* 0x000fe400078e0a00 */
[----:B------:R-:W-:Y:S02]  /*4e10*/  IMAD R13, R0, R13, R19 ;  /* 0x0000000d000d7224 */ /* 0x000fe400078e0213 */
[----:B------:R-:W-:Y:S02]  /*4e20*/  VIADD R3, R28, 0x1aa ;  /* 0x000001aa1c037836 */ /* 0x000fe40000000000 */
[----:B0-----:R-:W-:-:S02]  /*4e30*/  IMAD.MOV.U32 R11, RZ, RZ, R2 ;  /* 0x000000ffff0b7224 */ /* 0x001fc400078e0002 */
[----:B------:R-:W-:Y:S01]  /*4e40*/  @!P4 IMAD.MOV R6, RZ, RZ, -R6 ;  /* 0x000000ffff06c224 */ /* 0x000fe200078e0a06 */
[C---:B------:R-:W-:Y:S01]  /*4e50*/  ISETP.GT.U32.AND P4, PT, R0.reuse, R13, PT ;  /* 0x0000000d0000720c */ /* 0x040fe20003f84070 */
[----:B------:R-:W-:Y:S01]  /*4e60*/  @!P0 IMAD.MOV R11, RZ, RZ, -R11 ;  /* 0x000000ffff0b8224 */ /* 0x000fe200078e0a0b */
[----:B------:R-:W-:Y:S01]  /*4e70*/  ISETP.GT.U32.AND P0, PT, R0, R9, PT ;  /* 0x000000090000720c */ /* 0x000fe20003f04070 */
[----:B------:R-:W-:-:S03]  /*4e80*/  IMAD.HI.U32 R8, R15, R17, RZ ;  /* 0x000000110f087227 */ /* 0x000fc600078e00ff */
[----:B------:R-:W-:Y:S01]  /*4e90*/  STL [R1+0x314], R11 ;  /* 0x0003140b01007387 */ /* 0x000fe20000100800 */
[--C-:B------:R-:W-:Y:S01]  /*4ea0*/  @!P1 IMAD.IADD R7, R7, 0x1, -R0.reuse ;  /* 0x0000000107079824 */ /* 0x100fe200078e0a00 */
[----:B------:R-:W-:Y:S01]  /*4eb0*/  ISETP.GE.AND P1, PT, R12, RZ, PT ;  /* 0x000000ff0c00720c */ /* 0x000fe20003f26270 */
[----:B------:R-:W-:Y:S01]  /*4ec0*/  @!P6 IMAD.IADD R14, R14, 0x1, -R0 ;  /* 0x000000010e0ee824 */ /* 0x000fe200078e0a00 */
[----:B------:R-:W-:Y:S01]  /*4ed0*/  IABS R12, R3 ;  /* 0x00000003000c7213 */ /* 0x000fe20000000000 */
[----:B------:R-:W-:Y:S01]  /*4ee0*/  IMAD.MOV R8, RZ, RZ, -R8 ;  /* 0x000000ffff087224 */ /* 0x000fe200078e0a08 */
[----:B------:R0:W-:Y:S01]  /*4ef0*/  STL [R1+0x318], R6 ;  /* 0x0003180601007387 */ /* 0x0001e20000100800 */
[----:B------:R-:W-:Y:S01]  /*4f00*/  VIADD R16, R28, 0x1a9 ;  /* 0x000001a91c107836 */ /* 0x000fe20000000000 */
[C---:B------:R-:W-:Y:S01]  /*4f10*/  ISETP.GT.U32.AND P6, PT, R0.reuse, R14, PT ;  /* 0x0000000e0000720c */ /* 0x040fe20003fc4070 */
[----:B------:R-:W-:Y:S02]  /*4f20*/  IMAD R8, R0, R8, R17 ;  /* 0x0000000800087224 */ /* 0x000fe400078e0211 */
[----:B------:R-:W-:Y:S01]  /*4f30*/  IMAD.HI.U32 R17, R15, R12, RZ ;  /* 0x0000000c0f117227 */ /* 0x000fe200078e00ff */
[----:B------:R-:W-:-:S02]  /*4f40*/  IABS R2, R16 ;  /* 0x0000001000027213 */ /* 0x000fc40000000000 */
[----:B------:R-:W-:Y:S01]  /*4f50*/  ISETP.GT.U32.AND P5, PT, R0, R8, PT ;  /* 0x000000080000720c */ /* 0x000fe20003fa4070 */
[--C-:B------:R-:W-:Y:S01]  /*4f60*/  @!P0 IMAD.IADD R9, R9, 0x1, -R0.reuse ;  /* 0x0000000109098824 */ /* 0x100fe200078e0a00 */
[----:B------:R-:W-:Y:S01]  /*4f70*/  ISETP.GE.AND P0, PT, R5, RZ, PT ;  /* 0x000000ff0500720c */ /* 0x000fe20003f06270 */
[----:B------:R-:W-:Y:S02]  /*4f80*/  IMAD.MOV R17, RZ, RZ, -R17 ;  /* 0x000000ffff117224 */ /* 0x000fe400078e0a11 */
[----:B0-----:R-:W-:Y:S02]  /*4f90*/  IMAD.MOV.U32 R6, RZ, RZ, R9 ;  /* 0x000000ffff067224 */ /* 0x001fe400078e0009 */
[----:B------:R-:W-:Y:S01]  /*4fa0*/  @!P4 IMAD.IADD R13, R13, 0x1, -R0 ;  /* 0x000000010d0dc824 */ /* 0x000fe200078e0a00 */
[----:B------:R-:W-:Y:S01]  /*4fb0*/  ISETP.GE.AND P4, PT, R3, RZ, PT ;  /* 0x000000ff0300720c */ /* 0x000fe20003f86270 */
[----:B------:R-:W-:Y:S01]  /*4fc0*/  @!P2 IMAD.MOV R7, RZ, RZ, -R7 ;  /* 0x000000ffff07a224 */ /* 0x000fe200078e0a07 */
[----:B------:R-:W-:Y:S01]  /*4fd0*/  ISETP.GE.AND P2, PT, R4, RZ, PT ;  /* 0x000000ff0400720c */ /* 0x000fe20003f46270 */
[----:B------:R-:W-:-:S02]  /*4fe0*/  IMAD R12, R0, R17, R12 ;  /* 0x00000011000c7224 */ /* 0x000fc400078e020c */
[----:B------:R-:W-:Y:S01]  /*4ff0*/  @!P3 IMAD.MOV R6, RZ, RZ, -R6 ;  /* 0x000000ffff06b224 */ /* 0x000fe200078e0a06 */
[----:B------:R-:W-:Y:S01]  /*5000*/  ISETP.GT.U32.AND P3, PT, R0, R13, PT ;  /* 0x0000000d0000720c */ /* 0x000fe20003f64070 */
[----:B------:R-:W-:Y:S01]  /*5010*/  IMAD.HI.U32 R4, R15, R2, RZ ;  /* 0x000000020f047227 */ /* 0x000fe200078e00ff */
[----:B------:R0:W-:Y:S03]  /*5020*/  STL [R1+0x31c], R7 ;  /* 0x00031c0701007387 */ /* 0x0001e60000100800 */
[----:B------:R-:W-:Y:S01]  /*5030*/  @!P6 IMAD.IADD R14, R14, 0x1, -R0 ;  /* 0x000000010e0ee824 */ /* 0x000fe200078e0a00 */
[----:B------:R-:W-:Y:S01]  /*5040*/  ISETP.GT.U32.AND P6, PT, R0, R12, PT ;  /* 0x0000000c0000720c */ /* 0x000fe20003fc4070 */
[----:B------:R-:W-:Y:S01]  /*5050*/  IMAD.MOV R4, RZ, RZ, -R4 ;  /* 0x000000ffff047224 */ /* 0x000fe200078e0a04 */
[----:B------:R1:W-:Y:S01]  /*5060*/  STL [R1+0x320], R6 ;  /* 0x0003200601007387 */ /* 0x0003e20000100800 */
[----:B------:R-:W-:-:S02]  /*5070*/  @!P5 IMAD.IADD R8, R8, 0x1, -R0 ;  /* 0x000000010808d824 */ /* 0x000fc400078e0a00 */
[C---:B------:R-:W-:Y:S02]  /*5080*/  IMAD R2, R0.reuse, R4, R2 ;  /* 0x0000000400027224 */ /* 0x040fe400078e0202 */
[----:B------:R-:W-:Y:S01]  /*5090*/  @!P3 IMAD.IADD R13, R13, 0x1, -R0 ;  /* 0x000000010d0db824 */ /* 0x000fe200078e0a00 */
[C---:B------:R-:W-:Y:S01]  /*50a0*/  ISETP.GT.U32.AND P5, PT, R0.reuse, R8, PT ;  /* 0x000000080000720c */ /* 0x040fe20003fa4070 */
[----:B0-----:R-:W-:Y:S01]  /*50b0*/  IMAD.MOV.U32 R7, RZ, RZ, R14 ;  /* 0x000000ffff077224 */ /* 0x001fe200078e000e */
[----:B------:R-:W-:Y:S01]  /*50c0*/  ISETP.GT.U32.AND P3, PT, R0, R2, PT ;  /* 0x000000020000720c */ /* 0x000fe20003f64070 */
[----:B------:R-:W-:Y:S02]  /*50d0*/  VIADD R4, R28, 0x1a8 ;  /* 0x000001a81c047836 */ /* 0x000fe40000000000 */
[--C-:B------:R-:W-:Y:S02]  /*50e0*/  @!P6 IMAD.IADD R12, R12, 0x1, -R0.reuse ;  /* 0x000000010c0ce824 */ /* 0x100fe400078e0a00 */
[----:B------:R-:W-:Y:S01]  /*50f0*/  @!P1 IMAD.MOV R7, RZ, RZ, -R7 ;  /* 0x000000ffff079224 */ /* 0x000fe200078e0a07 */
[----:B------:R-:W-:Y:S01]  /*5100*/  IABS R18, R4 ;  /* 0x0000000400127213 */ /* 0x000fe20000000000 */
[----:B------:R-:W-:Y:S01]  /*5110*/  VIADD R5, R28, 0x1a7 ;  /* 0x000001a71c057836 */ /* 0x000fe20000000000 */
[----:B------:R-:W-:Y:S01]  /*5120*/  ISETP.GT.U32.AND P6, PT, R0, R12, PT ;  /* 0x0000000c0000720c */ /* 0x000fe20003fc4070 */
[----:B-1----:R-:W-:Y:S01]  /*5130*/  VIADD R6, R28, 0x1a6 ;  /* 0x000001a61c067836 */ /* 0x002fe20000000000 */
[----:B------:R0:W-:Y:S01]  /*5140*/  STL [R1+0x324], R7 ;  /* 0x0003240701007387 */ /* 0x0001e20000100800 */
[--C-:B------:R-:W-:Y:S01]  /*5150*/  @!P5 IMAD.IADD R8, R8, 0x1, -R0.reuse ;  /* 0x000000010808d824 */ /* 0x100fe200078e0a00 */
[----:B------:R-:W-:Y:S01]  /*5160*/  ISETP.GE.AND P1, PT, R4, RZ, PT ;  /* 0x000000ff0400720c */ /* 0x000fe20003f26270 */
[----:B------:R-:W-:Y:S01]  /*5170*/  @!P3 IMAD.IADD R2, R2, 0x1, -R0 ;  /* 0x000000010202b824 */ /* 0x000fe200078e0a00 */
[----:B------:R-:W-:Y:S01]  /*5180*/  IABS R4, R5 ;  /* 0x0000000500047213 */ /* 0x000fe20000000000 */
[----:B------:R-:W-:Y:S01]  /*5190*/  @!P2 IMAD.MOV R8, RZ, RZ, -R8 ;  /* 0x000000ffff08a224 */ /* 0x000fe200078e0a08 */
[----:B------:R-:W-:Y:S01]  /*51a0*/  ISETP.GE.AND P2, PT, R5, RZ, PT ;  /* 0x000000ff0500720c */ /* 0x000fe20003f46270 */
[----:B------:R-:W-:Y:S01]  /*51b0*/  IMAD.HI.U32 R5, R15, R18, RZ ;  /* 0x000000120f057227 */ /* 0x000fe200078e00ff */
[----:B------:R-:W-:-:S02]  /*51c0*/  ISETP.GT.U32.AND P3, PT, R0, R2, PT ;  /* 0x000000020000720c */ /* 0x000fc40003f64070 */
[----:B------:R1:W-:Y:S01]  /*51d0*/  STL [R1+0x328], R8 ;  /* 0x0003280801007387 */ /* 0x0003e20000100800 */
[----:B0-----:R-:W-:Y:S01]  /*51e0*/  IMAD.MOV.U32 R7, RZ, RZ, R13 ;  /* 0x000000ffff077224 */ /* 0x001fe200078e000d */
[----:B------:R-:W-:Y:S01]  /*51f0*/  ISETP.GE.AND P5, PT, R16, RZ, PT ;  /* 0x000000ff1000720c */ /* 0x000fe20003fa6270 */
[----:B------:R-:W-:Y:S02]  /*5200*/  @!P6 IMAD.IADD R12, R12, 0x1, -R0 ;  /* 0x000000010c0ce824 */ /* 0x000fe400078e0a00 */
[----:B------:R-:W-:Y:S01]  /*5210*/  @!P0 IMAD.MOV R7, RZ, RZ, -R7 ;  /* 0x000000ffff078224 */ /* 0x000fe200078e0a07 */
[----:B------:R-:W-:Y:S01]  /*5220*/  ISETP.GE.AND P0, PT, R6, RZ, PT ;  /* 0x000000ff0600720c */ /* 0x000fe20003f06270 */
[----:B------:R-:W-:Y:S02]  /*5230*/  IMAD.MOV R5, RZ, RZ, -R5 ;  /* 0x000000ffff057224 */ /* 0x000fe400078e0a05 */
[----:B------:R-:W-:Y:S01]  /*5240*/  VIADD R3, R28, 0x1a5 ;  /* 0x000001a51c037836 */ /* 0x000fe20000000000 */
[----:B-1----:R-:W-:Y:S01]  /*5250*/  IABS R8, R6 ;  /* 0x0000000600087213 */ /* 0x002fe20000000000 */
[----:B------:R0:W-:Y:S01]  /*5260*/  STL [R1+0x32c], R7 ;  /* 0x00032c0701007387 */ /* 0x0001e20000100800 */
[----:B------:R-:W-:-:S02]  /*5270*/  IMAD.MOV.U32 R6, RZ, RZ, R4 ;  /* 0x000000ffff067224 */ /* 0x000fc400078e0004 */
[----:B------:R-:W-:Y:S01]  /*5280*/  IMAD R18, R0, R5, R18 ;  /* 0x0000000500127224 */ /* 0x000fe200078e0212 */
[----:B------:R-:W-:Y:S01]  /*5290*/  ISETP.GE.AND P6, PT, R3, RZ, PT ;  /* 0x000000ff0300720c */ /* 0x000fe20003fc6270 */
[----:B------:R-:W-:Y:S01]  /*52a0*/  IMAD.HI.U32 R4, R15, R8, RZ ;  /* 0x000000080f047227 */ /* 0x000fe200078e00ff */
[----:B------:R-:W-:-:S03]  /*52b0*/  IABS R13, R3 ;  /* 0x00000003000d7213 */ /* 0x000fc60000000000 */
[----:B------:R-:W-:Y:S02]  /*52c0*/  IMAD.MOV R4, RZ, RZ, -R4 ;  /* 0x000000ffff047224 */ /* 0x000fe400078e0a04 */
[----:B0-----:R-:W-:Y:S02]  /*52d0*/  IMAD.MOV.U32 R7, RZ, RZ, R12 ;  /* 0x000000ffff077224 */ /* 0x001fe400078e000c */
[----:B------:R-:W-:Y:S02]  /*52e0*/  @!P3 IMAD.IADD R2, R2, 0x1, -R0 ;  /* 0x000000010202b824 */ /* 0x000fe400078e0a00 */
[----:B------:R-:W-:Y:S01]  /*52f0*/  @!P4 IMAD.MOV R7, RZ, RZ, -R7 ;  /* 0x000000ffff07c224 */ /* 0x000fe200078e0a07 */
[C---:B------:R-:W-:Y:S01]  /*5300*/  ISETP.GT.U32.AND P4, PT, R0.reuse, R18, PT ;  /* 0x000000120000720c */ /* 0x040fe20003f84070 */
[----:B------:R-:W-:Y:S02]  /*5310*/  IMAD R8, R0, R4, R8 ;  /* 0x0000000400087224 */ /* 0x000fe400078e0208 */
[----:B------:R-:W-:Y:S01]  /*5320*/  IMAD.HI.U32 R3, R15, R6, RZ ;  /* 0x000000060f037227 */ /* 0x000fe200078e00ff */
[----:B------:R0:W-:Y:S03]  /*5330*/  STL [R1+0x354], R7 ;  /* 0x0003540701007387 */ /* 0x0001e60000100800 */
[----:B------:R-:W-:-:S02]  /*5340*/  IMAD.MOV R5, RZ, RZ, -R3 ;  /* 0x000000ffff057224 */ /* 0x000fc400078e0a03 */
[----:B------:R-:W-:Y:S02]  /*5350*/  VIADD R14, R28, 0x1a3 ;  /* 0x000001a31c0e7836 */ /* 0x000fe40000000000 */
[----:B------:R-:W-:Y:S02]  /*5360*/  IMAD R6, R0, R5, R6 ;  /* 0x0000000500067224 */ /* 0x000fe400078e0206 */
[----:B------:R-:W-:Y:S02]  /*5370*/  @!P4 IMAD.IADD R18, R18, 0x1, -R0 ;  /* 0x000000011212c824 */ /* 0x000fe400078e0a00 */
[----:B0-----:R-:W-:Y:S01]  /*5380*/  IMAD.MOV.U32 R7, RZ, RZ, R2 ;  /* 0x000000ffff077224 */ /* 0x001fe200078e0002 */
[C---:B------:R-:W-:Y:S01]  /*5390*/  ISETP.GT.U32.AND P3, PT, R0.reuse, R6, PT ;  /* 0x000000060000720c */ /* 0x040fe20003f64070 */
[----:B------:R-:W-:Y:S01]  /*53a0*/  IMAD.HI.U32 R3, R15, R13, RZ ;  /* 0x0000000d0f037227 */ /* 0x000fe200078e00ff */
[C---:B------:R-:W-:Y:S02]  /*53b0*/  ISETP.GT.U32.AND P4, PT, R0.reuse, R18, PT ;  /* 0x000000120000720c */ /* 0x040fe40003f84070 */
[----:B------:R-:W-:Y:S01]  /*53c0*/  IABS R2, R14 ;  /* 0x0000000e00027213 */ /* 0x000fe20000000000 */
[----:B------:R-:W-:Y:S01]  /*53d0*/  @!P5 IMAD.MOV R7, RZ, RZ, -R7 ;  /* 0x000000ffff07d224 */ /* 0x000fe200078e0a07 */
[----:B------:R-:W-:Y:S01]  /*53e0*/  ISETP.GT.U32.AND P5, PT, R0, R8, PT ;  /* 0x000000080000720c */ /* 0x000fe20003fa4070 */
[----:B------:R-:W-:-:S02]  /*53f0*/  IMAD.MOV R3, RZ, RZ, -R3 ;  /* 0x000000ffff037224 */ /* 0x000fc400078e0a03 */
[----:B------:R-:W-:Y:S01]  /*5400*/  VIADD R19, R28, 0x1a4 ;  /* 0x000001a41c137836 */ /* 0x000fe20000000000 */
[----:B------:R0:W-:Y:S01]  /*5410*/  STL [R1+0x378], R7 ;  /* 0x0003780701007387 */ /* 0x0001e20000100800 */
[----:B------:R-:W-:Y:S02]  /*5420*/  IMAD R13, R0, R3, R13 ;  /* 0x00000003000d7224 */ /* 0x000fe400078e020d */
[----:B------:R-:W-:Y:S01]  /*5430*/  IMAD.HI.U32 R4, R15, R2, RZ ;  /* 0x000000020f047227 */ /* 0x000fe200078e00ff */
[----:B------:R-:W-:-:S03]  /*5440*/  IABS R3, R19 ;  /* 0x0000001300037213 */ /* 0x000fc60000000000 */
[--C-:B------:R-:W-:Y:S02]  /*5450*/  @!P3 IMAD.IADD R6, R6, 0x1, -R0.reuse ;  /* 0x000000010606b824 */ /* 0x100fe400078e0a00 */
[----:B------:R-:W-:Y:S02]  /*5460*/  @!P5 IMAD.IADD R8, R8, 0x1, -R0 ;  /* 0x000000010808d824 */ /* 0x000fe400078e0a00 */
[----:B------:R-:W-:Y:S01]  /*5470*/  IMAD.MOV R4, RZ, RZ, -R4 ;  /* 0x000000ffff047224 */ /* 0x000fe200078e0a04 */
[----:B------:R-:W-:Y:S01]  /*5480*/  ISETP.GT.U32.AND P3, PT, R0, R6, PT ;  /* 0x000000060000720c */ /* 0x000fe20003f64070 */
[----:B------:R-:W-:Y:S01]  /*5490*/  @!P4 IMAD.IADD R18, R18, 0x1, -R0 ;  /* 0x000000011212c824 */ /* 0x000fe200078e0a00 */
[C---:B------:R-:W-:Y:S01]  /*54a0*/  ISETP.GT.U32.AND P5, PT, R0.reuse, R8, PT ;  /* 0x000000080000720c */ /* 0x040fe20003fa4070 */
[C---:B------:R-:W-:Y:S01]  /*54b0*/  IMAD R2, R0.reuse, R4, R2 ;  /* 0x0000000400027224 */ /* 0x040fe200078e0202 */
[----:B------:R-:W-:Y:S01]  /*54c0*/  ISETP.GT.U32.AND P4, PT, R0, R13, PT ;  /* 0x0000000d0000720c */ /* 0x000fe20003f84070 */
[----:B------:R-:W-:-:S04]  /*54d0*/  IMAD.HI.U32 R16, R15, R3, RZ ;  /* 0x000000030f107227 */ /* 0x000fc800078e00ff */
[----:B------:R-:W-:Y:S02]  /*54e0*/  IMAD.MOV R16, RZ, RZ, -R16 ;  /* 0x000000ffff107224 */ /* 0x000fe400078e0a10 */
[----:B------:R-:W-:Y:S02]  /*54f0*/  VIADD R12, R28, 0x1a2 ;  /* 0x000001a21c0c7836 */ /* 0x000fe40000000000 */
[----:B------:R-:W-:Y:S02]  /*5500*/  IMAD R3, R0, R16, R3 ;  /* 0x0000001000037224 */ /* 0x000fe400078e0203 */
[----:B------:R-:W-:Y:S01]  /*5510*/  @!P5 IMAD.IADD R8, R8, 0x1, -R0 ;  /* 0x000000010808d824 */ /* 0x000fe200078e0a00 */
[----:B------:R-:W-:Y:S01]  /*5520*/  ISETP.GT.U32.AND P5, PT, R0, R2, PT ;  /* 0x000000020000720c */ /* 0x000fe20003fa4070 */
[----:B------:R-:W-:Y:S01]  /*5530*/  IMAD.MOV.U32 R11, RZ, RZ, R18 ;  /* 0x000000ffff0b7224 */ /* 0x000fe200078e0012 */
[----:B------:R-:W-:Y:S01]  /*5540*/  IABS R5, R12 ;  /* 0x0000000c00057213 */ /* 0x000fe20000000000 */
[----:B------:R-:W-:Y:S01]  /*5550*/  @!P4 IMAD.IADD R13, R13, 0x1, -R0 ;  /* 0x000000010d0dc824 */ /* 0x000fe200078e0a00 */
[----:B------:R-:W-:Y:S01]  /*5560*/  ISETP.GE.AND P4, PT, R19, RZ, PT ;  /* 0x000000ff1300720c */ /* 0x000fe20003f86270 */
[----:B------:R-:W-:-:S02]  /*5570*/  VIADD R9, R28, 0x1a1 ;  /* 0x000001a11c097836 */ /* 0x000fc40000000000 */
[----:B------:R-:W-:Y:S02]  /*5580*/  VIADD R4, R28, 0x1a0 ;  /* 0x000001a01c047836 */ /* 0x000fe40000000000 */
[--C-:B------:R-:W-:Y:S01]  /*5590*/  @!P3 IMAD.IADD R6, R6, 0x1, -R0.reuse ;  /* 0x000000010606b824 */ /* 0x100fe200078e0a00 */
[C---:B------:R-:W-:Y:S01]  /*55a0*/  ISETP.GT.U32.AND P3, PT, R0.reuse, R3, PT ;  /* 0x000000030000720c */ /* 0x040fe20003f64070 */
[----:B------:R-:W-:Y:S01]  /*55b0*/  @!P1 IMAD.MOV R11, RZ, RZ, -R11 ;  /* 0x000000ffff0b9224 */ /* 0x000fe200078e0a0b */
[----:B------:R-:W-:Y:S01]  /*55c0*/  ISETP.GT.U32.AND P1, PT, R0, R13, PT ;  /* 0x0000000d0000720c */ /* 0x000fe20003f24070 */
[----:B------:R-:W-:Y:S01]  /*55d0*/  @!P5 IMAD.IADD R2, R2, 0x1, -R0 ;  /* 0x000000010202d824 */ /* 0x000fe200078e0a00 */
[----:B0-----:R-:W-:Y:S01]  /*55e0*/  IABS R7, R9 ;  /* 0x0000000900077213 */ /* 0x001fe20000000000 */
[C---:B------:R-:W-:Y:S01]  /*55f0*/  IMAD.HI.U32 R17, R15.reuse, R5, RZ ;  /* 0x000000050f117227 */ /* 0x040fe200078e00ff */
[----:B------:R-:W-:Y:S01]  /*5600*/  IABS R18, R4 ;  /* 0x0000000400127213 */ /* 0x000fe20000000000 */
[----:B------:R0:W-:Y:S01]  /*5610*/  STL [R1+0x388], R11 ;  /* 0x0003880b01007387 */ /* 0x0001e20000100800 */
[----:B------:R-:W-:Y:S01]  /*5620*/  ISETP.GT.U32.AND P5, PT, R0, R2, PT ;  /* 0x000000020000720c */ /* 0x000fe20003fa4070 */
[----:B------:R-:W-:-:S04]  /*5630*/  IMAD.HI.U32 R16, R15, R7, RZ ;  /* 0x000000070f107227 */ /* 0x000fc800078e00ff */
[----:B------:R-:W-:Y:S02]  /*5640*/  IMAD.MOV R17, RZ, RZ, -R17 ;  /* 0x000000ffff117224 */ /* 0x000fe400078e0a11 */
[----:B------:R-:W-:Y:S02]  /*5650*/  IMAD.MOV R16, RZ, RZ, -R16 ;  /* 0x000000ffff107224 */ /* 0x000fe400078e0a10 */
[----:B0-----:R-:W-:Y:S02]  /*5660*/  IMAD.MOV.U32 R11, RZ, RZ, R6 ;  /* 0x000000ffff0b7224 */ /* 0x001fe400078e0006 */
[----:B------:R-:W-:-:S04]  /*5670*/  IMAD.HI.U32 R6, R15, R18, RZ ;  /* 0x000000120f067227 */ /* 0x000fc800078e00ff */
[----:B------:R-:W-:Y:S02]  /*5680*/  @!P2 IMAD.MOV R11, RZ, RZ, -R11 ;  /* 0x000000ffff0ba224 */ /* 0x000fe400078e0a0b */
[--C-:B------:R-:W-:Y:S01]  /*5690*/  @!P3 IMAD.IADD R3, R3, 0x1, -R0.reuse ;  /* 0x000000010303b824 */ /* 0x100fe200078e0a00 */
[----:B------:R-:W-:Y:S01]  /*56a0*/  ISETP.GE.AND P3, PT, R14, RZ, PT ;  /* 0x000000ff0e00720c */ /* 0x000fe20003f66270 */
[C---:B------:R-:W-:Y:S01]  /*56b0*/  IMAD R5, R0.reuse, R17, R5 ;  /* 0x0000001100057224 */ /* 0x040fe200078e0205 */
[----:B------:R0:W-:Y:S01]  /*56c0*/  STL [R1+0x390], R11 ;  /* 0x0003900b01007387 */ /* 0x0001e20000100800 */
[----:B------:R-:W-:Y:S01]  /*56d0*/  @!P1 IMAD.IADD R13, R13, 0x1, -R0 ;  /* 0x000000010d0d9824 */ /* 0x000fe200078e0a00 */
[C---:B------:R-:W-:Y:S01]  /*56e0*/  ISETP.GT.U32.AND P2, PT, R0.reuse, R3, PT ;  /* 0x000000030000720c */ /* 0x040fe20003f44070 */
[----:B------:R-:W-:Y:S01]  /*56f0*/  IMAD.MOV R6, RZ, RZ, -R6 ;  /* 0x000000ffff067224 */ /* 0x000fe200078e0a06 */
[C---:B------:R-:W-:Y:S01]  /*5700*/  ISETP.GT.U32.AND P1, PT, R0.reuse, R5, PT ;  /* 0x000000050000720c */ /* 0x040fe20003f24070 */
[----:B------:R-:W-:-:S02]  /*5710*/  IMAD R7, R0, R16, R7 ;  /* 0x0000001000077224 */ /* 0x000fc400078e0207 */
[----:B------:R-:W-:Y:S02]  /*5720*/  IMAD R18, R0, R6, R18 ;  /* 0x0000000600127224 */ /* 0x000fe400078e0212 */
[----:B------:R-:W-:Y:S02]  /*5730*/  @!P5 IMAD.IADD R2, R2, 0x1, -R0 ;  /* 0x000000010202d824 */ /* 0x000fe400078e0a00 */
[----:B0-----:R-:W-:Y:S01]  /*5740*/  IMAD.MOV.U32 R11, RZ, RZ, R13 ;  /* 0x000000ffff0b7224 */ /* 0x001fe200078e000d */
[----:B------:R-:W-:Y:S01]  /*5750*/  ISETP.GT.U32.AND P5, PT, R0, R18, PT ;  /* 0x000000120000720c */ /* 0x000fe20003fa4070 */
[----:B------:R-:W-:Y:S01]  /*5760*/  @!P0 IMAD.MOV R8, RZ, RZ, -R8 ;  /* 0x000000ffff088224 */ /* 0x000fe200078e0a08 */
[----:B------:R-:W-:Y:S01]  /*5770*/  ISETP.GE.AND P0, PT, R12, RZ, PT ;  /* 0x000000ff0c00720c */ /* 0x000fe20003f06270 */
[----:B------:R-:W-:Y:S01]  /*5780*/  @!P6 IMAD.MOV R11, RZ, RZ, -R11 ;  /* 0x000000ffff0be224 */ /* 0x000fe200078e0a0b */
[----:B------:R-:W-:Y:S01]  /*5790*/  ISETP.GT.U32.AND P6, PT, R0, R7, PT ;  /* 0x000000070000720c */ /* 0x000fe20003fc4070 */
[C---:B------:R-:W-:Y:S01]  /*57a0*/  VIADD R12, R28.reuse, 0x19f ;  /* 0x0000019f1c0c7836 */ /* 0x040fe20000000000 */
[----:B------:R0:W-:Y:S01]  /*57b0*/  STL [R1+0x398], R8 ;  /* 0x0003980801007387 */ /* 0x0001e20000100800 */
[--C-:B------:R-:W-:Y:S01]  /*57c0*/  @!P2 IMAD.IADD R3, R3, 0x1, -R0.reuse ;  /* 0x000000010303a824 */ /* 0x100fe200078e0a00 */
[----:B------:R-:W-:Y:S01]  /*57d0*/  ISETP.GE.AND P2, PT, R9, RZ, PT ;  /* 0x000000ff0900720c */ /* 0x000fe20003f46270 */
[----:B------:R-:W-:Y:S01]  /*57e0*/  VIADD R6, R28, 0x19e ;  /* 0x0000019e1c067836 */ /* 0x000fe20000000000 */
[----:B------:R1:W-:Y:S01]  /*57f0*/  STL [R1+0x39c], R11 ;  /* 0x00039c0b01007387 */ /* 0x0003e20000100800 */
[--C-:B------:R-:W-:Y:S01]  /*5800*/  @!P1 IMAD.IADD R5, R5, 0x1, -R0.reuse ;  /* 0x0000000105059824 */ /* 0x100fe200078e0a00 */
[----:B------:R-:W-:Y:S01]  /*5810*/  ISETP.GE.AND P1, PT, R4, RZ, PT ;  /* 0x000000ff0400720c */ /* 0x000fe20003f26270 */
[--C-:B------:R-:W-:Y:S01]  /*5820*/  @!P5 IMAD.IADD R18, R18, 0x1, -R0.reuse ;  /* 0x000000011212d824 */ /* 0x100fe200078e0a00 */
[----:B------:R-:W-:Y:S01]  /*5830*/  IABS R9, R6 ;  /* 0x0000000600097213 */ /* 0x000fe20000000000 */
[----:B------:R-:W-:Y:S01]  /*5840*/  VIADD R4, R28, 0x19d ;  /* 0x0000019d1c047836 */ /* 0x000fe20000000000 */
[----:B0-----:R-:W-:Y:S01]  /*5850*/  IABS R8, R12 ;  /* 0x0000000c00087213 */ /* 0x001fe20000000000 */
[----:B------:R-:W-:Y:S01]  /*5860*/  @!P6 IMAD.IADD R7, R7, 0x1, -R0 ;  /* 0x000000010707e824 */ /* 0x000fe200078e0a00 */
[----:B------:R-:W-:Y:S01]  /*5870*/  ISETP.GT.U32.AND P6, PT, R0, R5, PT ;  /* 0x000000050000720c */ /* 0x000fe20003fc4070 */
[----:B------:R-:W-:Y:S01]  /*5880*/  IMAD.HI.U32 R13, R15, R9, RZ ;  /* 0x000000090f0d7227 */ /* 0x000fe200078e00ff */
[----:B------:R-:W-:-:S02]  /*5890*/  IABS R16, R4 ;  /* 0x0000000400107213 */ /* 0x000fc40000000000 */
[----:B------:R-:W-:Y:S01]  /*58a0*/  ISETP.GT.U32.AND P5, PT, R0, R7, PT ;  /* 0x000000070000720c */ /* 0x000fe20003fa4070 */
[----:B-1----:R-:W-:Y:S02]  /*58b0*/  IMAD.MOV.U32 R11, RZ, RZ, R3 ;  /* 0x000000ffff0b7224 */ /* 0x002fe400078e0003 */
[----:B------:R-:W-:-:S04]  /*58c0*/  IMAD.HI.U32 R14, R15, R8, RZ ;  /* 0x000000080f0e7227 */ /* 0x000fc800078e00ff */
[----:B------:R-:W-:Y:S01]  /*58d0*/  @!P4 IMAD.MOV R11, RZ, RZ, -R11 ;  /* 0x000000ffff0bc224 */ /* 0x000fe200078e0a0b */
[C---:B------:R-:W-:Y:S01]  /*58e0*/  ISETP.GT.U32.AND P4, PT, R0.reuse, R18, PT ;  /* 0x000000120000720c */ /* 0x040fe20003f84070 */
[----:B------:R-:W-:Y:S02]  /*58f0*/  IMAD.MOV R14, RZ, RZ, -R14 ;  /* 0x000000ffff0e7224 */ /* 0x000fe400078e0a0e */
[----:B------:R-:W-:Y:S01]  /*5900*/  IMAD.MOV R13, RZ, RZ, -R13 ;  /* 0x000000ffff0d7224 */ /* 0x000fe200078e0a0d */
[----:B------:R0:W-:Y:S01]  /*5910*/  STL [R1+0x3a0], R11 ;  /* 0x0003a00b01007387 */ /* 0x0001e20000100800 */
[C---:B------:R-:W-:Y:S02]  /*5920*/  IMAD R8, R0.reuse, R14, R8 ;  /* 0x0000000e00087224 */ /* 0x040fe400078e0208 */
[----:B------:R-:W-:Y:S02]  /*5930*/  @!P6 IMAD.IADD R5, R5, 0x1, -R0 ;  /* 0x000000010505e824 */ /* 0x000fe400078e0a00 */
[C---:B------:R-:W-:Y:S01]  /*5940*/  IMAD R9, R0.reuse, R13, R9 ;  /* 0x0000000d00097224 */ /* 0x040fe200078e0209 */
[----:B------:R-:W-:Y:S01]  /*5950*/  ISETP.GT.U32.AND P6, PT, R0, R8, PT ;  /* 0x000000080000720c */ /* 0x000fe20003fc4070 */
[----:B------:R-:W-:-:S02]  /*5960*/  VIADD R3, R28, 0x19c ;  /* 0x0000019c1c037836 */ /* 0x000fc40000000000 */
[----:B------:R-:W-:Y:S01]  /*5970*/  @!P4 IMAD.IADD R18, R18, 0x1, -R0 ;  /* 0x000000011212c824 */ /* 0x000fe200078e0a00 */
[----:B------:R-:W-:Y:S01]  /*5980*/  ISETP.GT.U32.AND P4, PT, R0, R9, PT ;  /* 0x000000090000720c */ /* 0x000fe20003f84070 */
[----:B------:R-:W-:Y:S01]  /*5990*/  IMAD.HI.U32 R17, R15, R16, RZ ;  /* 0x000000100f117227 */ /* 0x000fe200078e00ff */
[----:B------:R-:W-:-:S03]  /*59a0*/  IABS R19, R3 ;  /* 0x0000000300137213 */ /* 0x000fc60000000000 */
[----:B------:R-:W-:Y:S02]  /*59b0*/  VIADD R13, R28, 0x19b ;  /* 0x0000019b1c0d7836 */ /* 0x000fe40000000000 */
[----:B------:R-:W-:-:S04]  /*59c0*/  IMAD.HI.U32 R14, R15, R19, RZ ;  /* 0x000000130f0e7227 */ /* 0x000fc800078e00ff */
[--C-:B------:R-:W-:Y:S01]  /*59d0*/  @!P6 IMAD.IADD R8, R8, 0x1, -R0.reuse ;  /* 0x000000010808e824 */ /* 0x100fe200078e0a00 */
[----:B------:R-:W-:Y:S01]  /*59e0*/  ISETP.GE.AND P6, PT, R6, RZ, PT ;  /* 0x000000ff0600720c */ /* 0x000fe20003fc6270 */
[----:B------:R-:W-:Y:S02]  /*59f0*/  IMAD.MOV R17, RZ, RZ, -R17 ;  /* 0x000000ffff117224 */ /* 0x000fe400078e0a11 */
[--C-:B------:R-:W-:Y:S01]  /*5a00*/  @!P4 IMAD.IADD R9, R9, 0x1, -R0.reuse ;  /* 0x000000010909c824 */ /* 0x100fe200078e0a00 */
[----:B------:R-:W-:Y:S01]  /*5a10*/  ISETP.GT.U32.AND P4, PT, R0, R8, PT ;  /* 0x000000080000720c */ /* 0x000fe20003f84070 */
[----:B------:R-:W-:Y:S01]  /*5a20*/  @!P5 IMAD.IADD R7, R7, 0x1, -R0 ;  /* 0x000000010707d824 */ /* 0x000fe200078e0a00 */
[----:B------:R-:W-:Y:S01]  /*5a30*/  ISETP.GE.AND P5, PT, R12, RZ, PT ;  /* 0x000000ff0c00720c */ /* 0x000fe20003fa6270 */
[----:B0-----:R-:W-:Y:S02]  /*5a40*/  IMAD.MOV.U32 R11, RZ, RZ, R5 ;  /* 0x000000ffff0b7224 */ /* 0x001fe400078e0005 */
[----:B------:R-:W-:-:S02]  /*5a50*/  IMAD.MOV R14, RZ, RZ, -R14 ;  /* 0x000000ffff0e7224 */ /* 0x000fc400078e0a0e */
[----:B------:R-:W-:Y:S02]  /*5a60*/  VIADD R12, R28, 0x19a ;  /* 0x0000019a1c0c7836 */ /* 0x000fe40000000000 */
[C---:B------:R-:W-:Y:S01]  /*5a70*/  IMAD R6, R0.reuse, R17, R16 ;  /* 0x0000001100067224 */ /* 0x040fe200078e0210 */
[----:B------:R-:W-:Y:S01]  /*5a80*/  IABS R16, R13 ;  /* 0x0000000d00107213 */ /* 0x000fe20000000000 */
[----:B------:R-:W-:Y:S01]  /*5a90*/  @!P3 IMAD.MOV R2, RZ, RZ, -R2 ;  /* 0x000000ffff02b224 */ /* 0x000fe200078e0a02 */
[C---:B------:R-:W-:Y:S01]  /*5aa0*/  ISETP.GT.U32.AND P3, PT, R0.reuse, R9, PT ;  /* 0x000000090000720c */ /* 0x040fe20003f64070 */
[----:B------:R-:W-:Y:S01]  /*5ab0*/  @!P0 IMAD.MOV R11, RZ, RZ, -R11 ;  /* 0x000000ffff0b8224 */ /* 0x000fe200078e0a0b */
[C---:B------:R-:W-:Y:S01]  /*5ac0*/  ISETP.GT.U32.AND P0, PT, R0.reuse, R6, PT ;  /* 0x000000060000720c */ /* 0x040fe20003f04070 */
[----:B------:R-:W-:Y:S01]  /*5ad0*/  IMAD R19, R0, R14, R19 ;  /* 0x0000000e00137224 */ /* 0x000fe200078e0213 */
[----:B------:R-:W-:Y:S01]  /*5ae0*/  IABS R14, R12 ;  /* 0x0000000c000e7213 */ /* 0x000fe20000000000 */
[----:B------:R0:W-:Y:S01]  /*5af0*/  STL [R1+0x3a4], R2 ;  /* 0x0003a40201007387 */ /* 0x0001e20000100800 */
[----:B------:R-:W-:-:S02]  /*5b00*/  @!P2 IMAD.MOV R7, RZ, RZ, -R7 ;  /* 0x000000ffff07a224 */ /* 0x000fc400078e0a07 */
[----:B------:R-:W-:Y:S01]  /*5b10*/  ISETP.GT.U32.AND P2, PT, R0, R19, PT ;  /* 0x000000130000720c */ /* 0x000fe20003f44070 */
[----:B------:R1:W-:Y:S01]  /*5b20*/  STL [R1+0x3ec], R11 ;  /* 0x0003ec0b01007387 */ /* 0x0003e20000100800 */
[----:B------:R-:W-:-:S03]  /*5b30*/  IMAD.HI.U32 R5, R15, R14, RZ ;  /* 0x0000000e0f057227 */ /* 0x000fc600078e00ff */
[----:B------:R2:W-:Y:S01]  /*5b40*/  STL [R1+0x3f0], R7 ;  /* 0x0003f00701007387 */ /* 0x0005e20000100800 */
[----:B------:R-:W-:Y:S01]  /*5b50*/  @!P4 IMAD.IADD R8, R8, 0x1, -R0 ;  /* 0x000000010808c824 */ /* 0x000fe200078e0a00 */
[----:B------:R-:W-:Y:S01]  /*5b60*/  ISETP.GE.AND P4, PT, R3, RZ, PT ;  /* 0x000000ff0300720c */ /* 0x000fe20003f86270 */
[----:B0-----:R-:W-:-:S04]  /*5b70*/  IMAD.HI.U32 R2, R15, R16, RZ ;  /* 0x000000100f027227 */ /* 0x001fc800078e00ff */
[----:B-1----:R-:W-:Y:S02]  /*5b80*/  IMAD.MOV.U32 R11, RZ, RZ, R18 ;  /* 0x000000ffff0b7224 */ /* 0x002fe400078e0012 */
[----:B------:R-:W-:Y:S02]  /*5b90*/  IMAD.MOV R2, RZ, RZ, -R2 ;  /* 0x000000ffff027224 */ /* 0x000fe400078e0a02 */
[----:B------:R-:W-:Y:S01]  /*5ba0*/  @!P1 IMAD.MOV R11, RZ, RZ, -R11 ;  /* 0x000000ffff0b9224 */ /* 0x000fe200078e0a0b */
[----:B------:R-:W-:Y:S01]  /*5bb0*/  ISETP.GE.AND P1, PT, R4, RZ, PT ;  /* 0x000000ff0400720c */ /* 0x000fe20003f26270 */
[----:B------:R-:W-:Y:S02]  /*5bc0*/  IMAD.MOV R5, RZ, RZ, -R5 ;  /* 0x000000ffff057224 */ /* 0x000fe400078e0a05 */
[----:B------:R-:W-:Y:S01]  /*5bd0*/  @!P3 IMAD.IADD R9, R9, 0x1, -R0 ;  /* 0x000000010909b824 */ /* 0x000fe200078e0a00 */
[----:B------:R0:W-:Y:S01]  /*5be0*/  STL [R1+0x434], R11 ;  /* 0x0004340b01007387 */ /* 0x0001e20000100800 */
[----:B------:R-:W-:Y:S01]  /*5bf0*/  IMAD R3, R0, R2, R16 ;  /* 0x0000000200037224 */ /* 0x000fe200078e0210 */
[----:B------:R-:W-:Y:S01]  /*5c00*/  ISETP.GE.AND P3, PT, R13, RZ, PT ;  /* 0x000000ff0d00720c */ /* 0x000fe20003f66270 */
[----:B--2---:R-:W-:-:S02]  /*5c10*/  IMAD.MOV.U32 R7, RZ, RZ, R8 ;  /* 0x000000ffff077224 */ /* 0x004fc400078e0008 */
[C---:B------:R-:W-:Y:S02]  /*5c20*/  IMAD R4, R0.reuse, R5, R14 ;  /* 0x0000000500047224 */ /* 0x040fe400078e020e */
[----:B------:R-:W-:Y:S01]  /*5c30*/  @!P5 IMAD.MOV R7, RZ, RZ, -R7 ;  /* 0x000000ffff07d224 */ /* 0x000fe200078e0a07 */
[----:B------:R-:W-:Y:S01]  /*5c40*/  ISETP.GT.U32.AND P5, PT, R0, R3, PT ;  /* 0x000000030000720c */ /* 0x000fe20003fa4070 */
[--C-:B------:R-:W-:Y:S02]  /*5c50*/  @!P2 IMAD.IADD R19, R19, 0x1, -R0.reuse ;  /* 0x000000011313a824 */ /* 0x100fe400078e0a00 */
[----:B0-----:R-:W-:Y:S01]  /*5c60*/  IMAD.MOV.U32 R11, RZ, RZ, R9 ;  /* 0x000000ffff0b7224 */ /* 0x001fe200078e0009 */
[----:B------:R0:W-:Y:S01]  /*5c70*/  STL [R1+0x43c], R7 ;  /* 0x00043c0701007387 */ /* 0x0001e20000100800 */
[--C-:B------:R-:W-:Y:S01]  /*5c80*/  @!P0 IMAD.IADD R6, R6, 0x1, -R0.reuse ;  /* 0x0000000106068824 */ /* 0x100fe200078e0a00 */
[C---:B------:R-:W-:Y:S01]  /*5c90*/  ISETP.GT.U32.AND P2, PT, R0.reuse, R19, PT ;  /* 0x000000130000720c */ /* 0x040fe20003f44070 */
[----:B------:R-:W-:Y:S01]  /*5ca0*/  @!P6 IMAD.MOV R11, RZ, RZ, -R11 ;  /* 0x000000ffff0be224 */ /* 0x000fe200078e0a0b */
[----:B------:R-:W-:Y:S01]  /*5cb0*/  ISETP.GT.U32.AND P6, PT, R0, R4, PT ;  /* 0x000000040000720c */ /* 0x000fe20003fc4070 */
[----:B------:R-:W-:Y:S01]  /*5cc0*/  VIADD R5, R28, 0x199 ;  /* 0x000001991c057836 */ /* 0x000fe20000000000 */
[----:B------:R-:W-:Y:S01]  /*5cd0*/  ISETP.GT.U32.AND P0, PT, R0, R6, PT ;  /* 0x000000060000720c */ /* 0x000fe20003f04070 */
[C---:B------:R-:W-:Y:S01]  /*5ce0*/  VIADD R2, R28.reuse, 0x198 ;  /* 0x000001981c027836 */ /* 0x040fe20000000000 */
[----:B------:R1:W-:Y:S01]  /*5cf0*/  STL [R1+0x440], R11 ;  /* 0x0004400b01007387 */ /* 0x0003e20000100800 */
[----:B------:R-:W-:Y:S01]  /*5d00*/  @!P5 IMAD.IADD R3, R3, 0x1, -R0 ;  /* 0x000000010303d824 */ /* 0x000fe200078e0a00 */
[----:B------:R-:W-:Y:S01]  /*5d10*/  IABS R8, R5 ;  /* 0x0000000500087213 */ /* 0x000fe20000000000 */
[----:B------:R-:W-:Y:S01]  /*5d20*/  VIADD R13, R28, 0x197 ;  /* 0x000001971c0d7836 */ /* 0x000fe20000000000 */
[----:B0-----:R-:W-:-:S02]  /*5d30*/  IABS R7, R2 ;  /* 0x0000000200077213 */ /* 0x001fc40000000000 */
[----:B------:R-:W-:Y:S01]  /*5d40*/  ISETP.GT.U32.AND P5, PT, R0, R3, PT ;  /* 0x000000030000720c */ /* 0x000fe20003fa4070 */
[----:B------:R-:W-:Y:S01]  /*5d50*/  IMAD.HI.U32 R9, R15, R8, RZ ;  /* 0x000000080f097227 */ /* 0x000fe200078e00ff */
[----:B------:R-:W-:-:S03]  /*5d60*/  IABS R16, R13 ;  /* 0x0000000d00107213 */ /* 0x000fc60000000000 */
[--C-:B------:R-:W-:Y:S02]  /*5d70*/  @!P6 IMAD.IADD R4, R4, 0x1, -R0.reuse ;  /* 0x000000010404e824 */ /* 0x100fe400078e0a00 */
[--C-:B------:R-:W-:Y:S01]  /*5d80*/  @!P2 IMAD.IADD R19, R19, 0x1, -R0.reuse ;  /* 0x000000011313a824 */ /* 0x100fe200078e0a00 */
[----:B------:R-:W-:Y:S01]  /*5d90*/  ISETP.GE.AND P2, PT, R5, RZ, PT ;  /* 0x000000ff0500720c */ /* 0x000fe20003f46270 */
[----:B------:R-:W-:Y:S01]  /*5da0*/  @!P0 IMAD.IADD R6, R6, 0x1, -R0 ;  /* 0x0000000106068824 */ /* 0x000fe200078e0a00 */
[----:B------:R-:W-:Y:S01]  /*5db0*/  ISETP.GT.U32.AND P6, PT, R0, R4, PT ;  /* 0x000000040000720c */ /* 0x000fe20003fc4070 */
[----:B------:R-:W-:Y:S01]  /*5dc0*/  IMAD.HI.U32 R5, R15, R7, RZ ;  /* 0x000000070f057227 */ /* 0x000fe200078e00ff */
[----:B------:R-:W-:-:S03]  /*5dd0*/  ISETP.GE.AND P0, PT, R12, RZ, PT ;  /* 0x000000ff0c00720c */ /* 0x000fc60003f06270 */
[----:B------:R-:W-:Y:S02]  /*5de0*/  IMAD.MOV R9, RZ, RZ, -R9 ;  /* 0x000000ffff097224 */ /* 0x000fe400078e0a09 */
[----:B-1----:R-:W-:Y:S02]  /*5df0*/  IMAD.MOV.U32 R11, RZ, RZ, R6 ;  /* 0x000000ffff0b7224 */ /* 0x002fe400078e0006 */
[----:B------:R-:W-:Y:S02]  /*5e00*/  IMAD.MOV R5, RZ, RZ, -R5 ;  /* 0x000000ffff057224 */ /* 0x000fe400078e0a05 */
[C---:B------:R-:W-:Y:S02]  /*5e10*/  IMAD R6, R0.reuse, R9, R8 ;  /* 0x0000000900067224 */ /* 0x040fe400078e0208 */
[C---:B------:R-:W-:Y:S02]  /*5e20*/  IMAD R5, R0.reuse, R5, R7 ;  /* 0x0000000500057224 */ /* 0x040fe400078e0207 */
[--C-:B------:R-:W-:Y:S01]  /*5e30*/  @!P5 IMAD.IADD R3, R3, 0x1, -R0.reuse ;  /* 0x000000010303d824 */ /* 0x100fe200078e0a00 */
[----:B------:R-:W-:Y:S01]  /*5e40*/  ISETP.GT.U32.AND P5, PT, R0, R6, PT ;  /* 0x000000060000720c */ /* 0x000fe20003fa4070 */
[----:B------:R-:W-:Y:S01]  /*5e50*/  @!P6 IMAD.IADD R4, R4, 0x1, -R0 ;  /* 0x000000010404e824 */ /* 0x000fe200078e0a00 */
[----:B------:R-:W-:Y:S01]  /*5e60*/  ISETP.GT.U32.AND P6, PT, R0, R5, PT ;  /* 0x000000050000720c */ /* 0x000fe20003fc4070 */
[----:B------:R-:W-:Y:S01]  /*5e70*/  @!P1 IMAD.MOV R11, RZ, RZ, -R11 ;  /* 0x000000ffff0b9224 */ /* 0x000fe200078e0a0b */
[----:B------:R-:W-:Y:S01]  /*5e80*/  ISETP.GE.AND P1, PT, R2, RZ, PT ;  /* 0x000000ff0200720c */ /* 0x000fe20003f26270 */
[----:B------:R-:W-:-:S02]  /*5e90*/  VIADD R9, R28, 0x196 ;  /* 0x000001961c097836 */ /* 0x000fc40000000000 */
[----:B------:R-:W-:Y:S01]  /*5ea0*/  IMAD.HI.U32 R7, R15, R16, RZ ;  /* 0x000000100f077227 */ /* 0x000fe200078e00ff */
[----:B------:R0:W-:Y:S02]  /*5eb0*/  STL [R1+0x444], R11 ;  /* 0x0004440b01007387 */ /* 0x0001e40000100800 */
[----:B------:R-:W-:Y:S01]  /*5ec0*/  IABS R17, R9 ;  /* 0x0000000900117213 */ /* 0x000fe20000000000 */
[----:B------:R-:W-:Y:S02]  /*5ed0*/  VIADD R12, R28, 0x195 ;  /* 0x000001951c0c7836 */ /* 0x000fe40000000000 */
[--C-:B------:R-:W-:Y:S02]  /*5ee0*/  @!P5 IMAD.IADD R6, R6, 0x1, -R0.reuse ;  /* 0x000000010606d824 */ /* 0x100fe400078e0a00 */
[----:B------:R-:W-:Y:S01]  /*5ef0*/  IMAD.MOV R7, RZ, RZ, -R7 ;  /* 0x000000ffff077224 */ /* 0x000fe200078e0a07 */
[----:B------:R-:W-:Y:S01]  /*5f00*/  IABS R14, R12 ;  /* 0x0000000c000e7213 */ /* 0x000fe20000000000 */
[----:B------:R-:W-:Y:S01]  /*5f10*/  @!P6 IMAD.IADD R5, R5, 0x1, -R0 ;  /* 0x000000010505e824 */ /* 0x000fe200078e0a00 */
[----:B------:R-:W-:Y:S01]  /*5f20*/  ISETP.GT.U32.AND P6, PT, R0, R6, PT ;  /* 0x000000060000720c */ /* 0x000fe20003fc4070 */
[----:B0-----:R-:W-:-:S02]  /*5f30*/  IMAD.MOV.U32 R11, RZ, RZ, R19 ;  /* 0x000000ffff0b7224 */ /* 0x001fc400078e0013 */
[----:B------:R-:W-:Y:S02]  /*5f40*/  VIADD R2, R28, 0x194 ;  /* 0x000001941c027836 */ /* 0x000fe40000000000 */
[----:B------:R-:W-:-:S04]  /*5f50*/  IMAD.HI.U32 R20, R15, R17, RZ ;  /* 0x000000110f147227 */ /* 0x000fc800078e00ff */
[----:B------:R-:W-:Y:S01]  /*5f60*/  @!P4 IMAD.MOV R11, RZ, RZ, -R11 ;  /* 0x000000ffff0bc224 */ /* 0x000fe200078e0a0b */
[----:B------:R-:W-:Y:S01]  /*5f70*/  ISETP.GE.AND P4, PT, R13, RZ, PT ;  /* 0x000000ff0d00720c */ /* 0x000fe20003f86270 */
[C---:B------:R-:W-:Y:S01]  /*5f80*/  IMAD R16, R0.reuse, R7, R16 ;  /* 0x0000000700107224 */ /* 0x040fe200078e0210 */
[----:B------:R-:W-:Y:S01]  /*5f90*/  IABS R7, R2 ;  /* 0x0000000200077213 */ /* 0x000fe20000000000 */
[----:B------:R-:W-:Y:S01]  /*5fa0*/  IMAD.MOV R20, RZ, RZ, -R20 ;  /* 0x000000ffff147224 */ /* 0x000fe200078e0a14 */
[----:B------:R0:W-:Y:S01]  /*5fb0*/  STL [R1+0x448], R11 ;  /* 0x0004480b01007387 */ /* 0x0001e20000100800 */
[----:B------:R-:W-:Y:S01]  /*5fc0*/  IMAD.HI.U32 R18, R15, R14, RZ ;  /* 0x0000000e0f127227 */ /* 0x000fe200078e00ff */
[----:B------:R-:W-:-:S03]  /*5fd0*/  ISETP.GT.U32.AND P5, PT, R0, R16, PT ;  /* 0x000000100000720c */ /* 0x000fc60003fa4070 */
[----:B------:R-:W-:Y:S02]  /*5fe0*/  IMAD R13, R0, R20, R17 ;  /* 0x00000014000d7224 */ /* 0x000fe400078e0211 */
[----:B------:R-:W-:Y:S02]  /*5ff0*/  IMAD.MOV.U32 R19, RZ, RZ, R7 ;  /* 0x000000ffff137224 */ /* 0x000fe400078e0007 */
[----:B------:R-:W-:Y:S02]  /*6000*/  IMAD.MOV R18, RZ, RZ, -R18 ;  /* 0x000000ffff127224 */ /* 0x000fe400078e0a12 */
[----:B0-----:R-:W-:Y:S02]  /*6010*/  IMAD.MOV.U32 R11, RZ, RZ, R3 ;  /* 0x000000ffff0b7224 */ /* 0x001fe400078e0003 */
[----:B------:R-:W-:Y:S01]  /*6020*/  @!P6 IMAD.IADD R6, R6, 0x1, -R0 ;  /* 0x000000010606e824 */ /* 0x000fe200078e0a00 */
[C---:B------:R-:W-:Y:S01]  /*6030*/  ISETP.GT.U32.AND P6, PT, R0.reuse, R13, PT ;  /* 0x0000000d0000720c */ /* 0x040fe20003fc4070 */
[----:B------:R-:W-:Y:S01]  /*6040*/  @!P3 IMAD.MOV R11, RZ, RZ, -R11 ;  /* 0x000000ffff0bb224 */ /* 0x000fe200078e0a0b */
[----:B------:R-:W-:Y:S01]  /*6050*/  ISETP.GT.U32.AND P3, PT, R0, R5, PT ;  /* 0x000000050000720c */ /* 0x000fe20003f64070 */
[----:B------:R-:W-:-:S03]  /*6060*/  IMAD.HI.U32 R3, R15, R19, RZ ;  /* 0x000000130f037227 */ /* 0x000fc600078e00ff */
[----:B------:R0:W-:Y:S01]  /*6070*/  STL [R1+0x44c], R11 ;  /* 0x00044c0b01007387 */ /* 0x0001e20000100800 */
[----:B------:R-:W-:Y:S02]  /*6080*/  IMAD R7, R0, R18, R14 ;  /* 0x0000001200077224 */ /* 0x000fe400078e020e */
[----:B------:R-:W-:Y:S02]  /*6090*/  IMAD.MOV.U32 R14, RZ, RZ, R4 ;  /* 0x000000ffff0e7224 */ /* 0x000fe400078e0004 */
[----:B------:R-:W-:Y:S02]  /*60a0*/  IMAD.MOV R3, RZ, RZ, -R3 ;  /* 0x000000ffff037224 */ /* 0x000fe400078e0a03 */
[----:B------:R-:W-:Y:S02]  /*60b0*/  @!P5 IMAD.IADD R16, R16, 0x1, -R0 ;  /* 0x000000011010d824 */ /* 0x000fe400078e0a00 */
[----:B------:R-:W-:Y:S01]  /*60c0*/  @!P0 IMAD.MOV R14, RZ, RZ, -R14 ;  /* 0x000000ffff0e8224 */ /* 0x000fe200078e0a0e */
[----:B------:R-:W-:Y:S01]  /*60d0*/  ISETP.GE.AND P0, PT, R9, RZ, PT ;  /* 0x000000ff0900720c */ /* 0x000fe20003f06270 */
[----:B0-----:R-:W-:Y:S01]  /*60e0*/  IMAD.MOV.U32 R11, RZ, RZ, R6 ;  /* 0x000000ffff0b7224 */ /* 0x001fe200078e0006 */
[----:B------:R-:W-:Y:S01]  /*60f0*/  ISETP.GT.U32.AND P5, PT, R0, R16, PT ;  /* 0x000000100000720c */ /* 0x000fe20003fa4070 */
[----:B------:R-:W-:Y:S01]  /*6100*/  VIADD R8, R28, 0x193 ;  /* 0x000001931c087836 */ /* 0x000fe20000000000 */
[----:B------:R-:W-:Y:S01]  /*6110*/  STL [R1+0x450], R14 ;  /* 0x0004500e01007387 */ /* 0x000fe20000100800 */
[----:B------:R-:W-:Y:S01]  /*6120*/  @!P2 IMAD.MOV R11, RZ, RZ, -R11 ;  /* 0x000000ffff0ba224 */ /* 0x000fe200078e0a0b */
[C---:B------:R-:W-:Y:S01]  /*6130*/  ISETP.GT.U32.AND P2, PT, R0.reuse, R7, PT ;  /* 0x000000070000720c */ /* 0x040fe20003f44070 */
[C---:B------:R-:W-:Y:S01]  /*6140*/  IMAD R9, R0.reuse, R3, R19 ;  /* 0x0000000300097224 */ /* 0x040fe200078e0213 */
[----:B------:R-:W-:Y:S01]  /*6150*/  IABS R17, R8 ;  /* 0x0000000800117213 */ /* 0x000fe20000000000 */
[--C-:B------:R-:W-:Y:S01]  /*6160*/  @!P6 IMAD.IADD R13, R13, 0x1, -R0.reuse ;  /* 0x000000010d0de824 */ /* 0x100fe200078e0a00 */
[----:B------:R-:W-:Y:S01]  /*6170*/  STL [R1+0x454], R11 ;  /* 0x0004540b01007387 */ /* 0x000fe20000100800 */
[----:B------:R-:W-:Y:S01]  /*6180*/  @!P3 IMAD.IADD R5, R5, 0x1, -R0 ;  /* 0x000000010505b824 */ /* 0x000fe200078e0a00 */
[----:B------:R-:W-:Y:S01]  /*6190*/  ISETP.GT.U32.AND P6, PT, R0, R9, PT ;  /* 0x000000090000720c */ /* 0x000fe20003fc4070 */
[----:B------:R-:W-:Y:S01]  /*61a0*/  IMAD.HI.U32 R4, R15, R17, RZ ;  /* 0x000000110f047227 */ /* 0x000fe200078e00ff */
[----:B------:R-:W-:-:S03]  /*61b0*/  ISETP.GE.AND P3, PT, R12, RZ, PT ;  /* 0x000000ff0c00720c */ /* 0x000fc60003f66270 */
[----:B------:R-:W-:Y:S02]  /*61c0*/  IMAD.MOV R4, RZ, RZ, -R4 ;  /* 0x000000ffff047224 */ /* 0x000fe400078e0a04 */
[--C-:B------:R-:W-:Y:S02]  /*61d0*/  @!P2 IMAD.IADD R7, R7, 0x1, -R0.reuse ;  /* 0x000000010707a824 */ /* 0x100fe400078e0a00 */
[----:B------:R-:W-:Y:S02]  /*61e0*/  VIADD R3, R28, 0x192 ;  /* 0x000001921c037836 */ /* 0x000fe40000000000 */
[----:B------:R-:W-:Y:S01]  /*61f0*/  IMAD.MOV.U32 R6, RZ, RZ, R5 ;  /* 0x000000ffff067224 */ /* 0x000fe200078e0005 */
[----:B------:R-:W-:Y:S01]  /*6200*/  ISETP.GT.U32.AND P2, PT, R0, R7, PT ;  /* 0x000000070000720c */ /* 0x000fe20003f44070 */
[----:B------:R-:W-:Y:S01]  /*6210*/  @!P5 IMAD.IADD R16, R16, 0x1, -R0 ;  /* 0x000000011010d824 */ /* 0x000fe200078e0a00 */
[----:B------:R-:W-:Y:S01]  /*6220*/  ISETP.GE.AND P5, PT, R2, RZ, PT ;  /* 0x000000ff0200720c */ /* 0x000fe20003fa6270 */
[C---:B------:R-:W-:Y:S01]  /*6230*/  IMAD R2, R0.reuse, R4, R17 ;  /* 0x0000000400027224 */ /* 0x040fe200078e0211 */
[----:B------:R-:W-:Y:S01]  /*6240*/  IABS R17, R3 ;  /* 0x0000000300117213 */ /* 0x000fe20000000000 */
[----:B------:R-:W-:Y:S01]  /*6250*/  @!P1 IMAD.MOV R6, RZ, RZ, -R6 ;  /* 0x000000ffff069224 */ /* 0x000fe200078e0a06 */
[----:B------:R-:W-:Y:S01]  /*6260*/  ISETP.GT.U32.AND P1, PT, R0, R13, PT ;  /* 0x0000000d0000720c */ /* 0x000fe20003f24070 */
[----:B------:R-:W-:-:S02]  /*6270*/  @!P6 IMAD.IADD R9, R9, 0x1, -R0 ;  /* 0x000000010909e824 */ /* 0x000fc400078e0a00 */
[----:B------:R-:W-:Y:S01]  /*6280*/  IMAD.HI.U32 R19, R15, R17, RZ ;  /* 0x000000110f137227 */ /* 0x000fe200078e00ff */
[----:B------:R0:W-:Y:S02]  /*6290*/  STL [R1+0x458], R6 ;  /* 0x0004580601007387 */ /* 0x0001e40000100800 */
[----:B------:R-:W-:Y:S01]  /*62a0*/  ISETP.GT.U32.AND P6, PT, R0, R9, PT ;  /* 0x000000090000720c */ /* 0x000fe20003fc4070 */
[----:B------:R-:W-:Y:S02]  /*62b0*/  IMAD.MOV R19, RZ, RZ, -R19 ;  /* 0x000000ffff137224 */ /* 0x000fe400078e0a13 */
[--C-:B------:R-:W-:Y:S01]  /*62c0*/  @!P2 IMAD.IADD R7, R7, 0x1, -R0.reuse ;  /* 0x000000010707a824 */ /* 0x100fe200078e0a00 */
[----:B------:R-:W-:Y:S01]  /*62d0*/  ISETP.GE.AND P2, PT, R8, RZ, PT ;  /* 0x000000ff0800720c */ /* 0x000fe20003f46270 */
[----:B------:R-:W-:Y:S02]  /*62e0*/  VIADD R4, R28, 0x191 ;  /* 0x000001911c047836 */ /* 0x000fe40000000000 */
[----:B------:R-:W-:Y:S01]  /*62f0*/  @!P1 IMAD.IADD R13, R13, 0x1, -R0 ;  /* 0x000000010d0d9824 */ /* 0x000fe200078e0a00 */
[C---:B------:R-:W-:Y:S01]  /*6300*/  ISETP.GT.U32.AND P1, PT, R0.reuse, R2, PT ;  /* 0x000000020000720c */ /* 0x040fe20003f24070 */
[----:B------:R-:W-:Y:S01]  /*6310*/  IMAD R8, R0, R19, R17 ;  /* 0x0000001300087224 */ /* 0x000fe200078e0211 */
[----:B------:R-:W-:Y:S01]  /*6320*/  IABS R18, R4 ;  /* 0x0000000400127213 */ /* 0x000fe20000000000 */
[----:B------:R-:W-:-:S02]  /*6330*/  VIADD R12, R28, 0x190 ;  /* 0x000001901c0c7836 */ /* 0x000fc40000000000 */
[----:B------:R-:W-:Y:S01]  /*6340*/  @!P6 IMAD.IADD R9, R9, 0x1, -R0 ;  /* 0x000000010909e824 */ /* 0x000fe200078e0a00 */
[----:B------:R-:W-:Y:S01]  /*6350*/  ISETP.GT.U32.AND P6, PT, R0, R8, PT ;  /* 0x000000080000720c */ /* 0x000fe20003fc4070 */
[----:B------:R-:W-:Y:S01]  /*6360*/  VIADD R5, R28, 0x18f ;  /* 0x0000018f1c057836 */ /* 0x000fe20000000000 */
[----:B0-----:R-:W-:Y:S01]  /*6370*/  IABS R6, R12 ;  /* 0x0000000c00067213 */ /* 0x001fe20000000000 */
[----:B------:R-:W-:-:S03]  /*6380*/  IMAD.HI.U32 R17, R15, R18, RZ ;  /* 0x000000120f117227 */ /* 0x000fc600078e00ff */
[----:B------:R-:W-:Y:S01]  /*6390*/  IABS R14, R5 ;  /* 0x00000005000e7213 */ /* 0x000fe20000000000 */
[----:B------:R-:W-:Y:S02]  /*63a0*/  IMAD.MOV.U32 R21, RZ, RZ, R16 ;  /* 0x000000ffff157224 */ /* 0x000fe400078e0010 */
[----:B------:R-:W-:Y:S02]  /*63b0*/  IMAD.MOV.U32 R11, RZ, RZ, R13 ;  /* 0x000000ffff0b7224 */ /* 0x000fe400078e000d */
[----:B------:R-:W-:-:S04]  /*63c0*/  IMAD.HI.U32 R20, R15, R6, RZ ;  /* 0x000000060f147227 */ /* 0x000fc800078e00ff */
[----:B------:R-:W-:Y:S02]  /*63d0*/  IMAD.MOV R17, RZ, RZ, -R17 ;  /* 0x000000ffff117224 */ /* 0x000fe400078e0a11 */
[----:B------:R-:W-:Y:S01]  /*63e0*/  @!P1 IMAD.IADD R2, R2, 0x1, -R0 ;  /* 0x0000000102029824 */ /* 0x000fe200078e0a00 */
[----:B------:R-:W-:Y:S01]  /*63f0*/  ISETP.GE.AND P1, PT, R3, RZ, PT ;  /* 0x000000ff0300720c */ /* 0x000fe20003f26270 */
[----:B------:R-:W-:Y:S02]  /*6400*/  @!P4 IMAD.MOV R21, RZ, RZ, -R21 ;  /* 0x000000ffff15c224 */ /* 0x000fe400078e0a15 */
[----:B------:R-:W-:Y:S02]  /*6410*/  @!P0 IMAD.MOV R11, RZ, RZ, -R11 ;  /* 0x000000ffff0b8224 */ /* 0x000fe400078e0a0b */
[----:B------:R-:W-:Y:S01]  /*6420*/  IMAD.MOV R20, RZ, RZ, -R20 ;  /* 0x000000ffff147224 */ /* 0x000fe200078e0a14 */
[----:B------:R-:W-:Y:S01]  /*6430*/  STL [R1+0x45c], R21 ;  /* 0x00045c1501007387 */ /* 0x000fe20000100800 */
[----:B------:R-:W-:-:S02]  /*6440*/  IMAD R17, R0, R17, R18 ;  /* 0x0000001100117224 */ /* 0x000fc400078e0212 */
[----:B------:R-:W-:Y:S01]  /*6450*/  @!P6 IMAD.IADD R8, R8, 0x1, -R0 ;  /* 0x000000010808e824 */ /* 0x000fe200078e0a00 */
[C---:B------:R-:W-:Y:S01]  /*6460*/  ISETP.GT.U32.AND P6, PT, R0.reuse, R2, PT ;  /* 0x000000020000720c */ /* 0x040fe20003fc4070 */
[----:B------:R-:W-:Y:S01]  /*6470*/  IMAD.HI.U32 R19, R15, R14, RZ ;  /* 0x0000000e0f137227 */ /* 0x000fe200078e00ff */
[----:B------:R0:W-:Y:S01]  /*6480*/  STL [R1+0x460], R11 ;  /* 0x0004600b01007387 */ /* 0x0001e20000100800 */
[----:B------:R-:W-:Y:S02]  /*6490*/  ISETP.GT.U32.AND P4, PT, R0, R17, PT ;  /* 0x000000110000720c */ /* 0x000fe40003f84070 */
[----:B------:R-:W-:Y:S01]  /*64a0*/  VIADD R3, R28, 0x18e ;  /* 0x0000018e1c037836 */ /* 0x000fe20000000000 */
[C---:B------:R-:W-:Y:S01]  /*64b0*/  ISETP.GT.U32.AND P0, PT, R0.reuse, R8, PT ;  /* 0x000000080000720c */ /* 0x040fe20003f04070 */
[----:B------:R-:W-:Y:S02]  /*64c0*/  IMAD R6, R0, R20, R6 ;  /* 0x0000001400067224 */ /* 0x000fe400078e0206 */
[----:B------:R-:W-:Y:S01]  /*64d0*/  IMAD.MOV R19, RZ, RZ, -R19 ;  /* 0x000000ffff137224 */ /* 0x000fe200078e0a13 */
[----:B------:R-:W-:Y:S01]  /*64e0*/  IABS R16, R3 ;  /* 0x0000000300107213 */ /* 0x000fe20000000000 */
[----:B------:R-:W-:Y:S01]  /*64f0*/  @!P5 IMAD.MOV R9, RZ, RZ, -R9 ;  /* 0x000000ffff09d224 */ /* 0x000fe200078e0a09 */
[----:B------:R-:W-:Y:S01]  /*6500*/  ISETP.GE.AND P5, PT, R4, RZ, PT ;  /* 0x000000ff0400720c */ /* 0x000fe20003fa6270 */
[----:B0-----:R-:W-:-:S02]  /*6510*/  IMAD.MOV.U32 R11, RZ, RZ, R7 ;  /* 0x000000ffff0b7224 */ /* 0x001fc400078e0007 */
[C---:B------:R-:W-:Y:S02]  /*6520*/  IMAD R19, R0.reuse, R19, R14 ;  /* 0x0000001300137224 */ /* 0x040fe400078e020e */
[----:B------:R-:W-:Y:S01]  /*6530*/  @!P3 IMAD.MOV R11, RZ, RZ, -R11 ;  /* 0x000000ffff0bb224 */ /* 0x000fe200078e0a0b */
[----:B------:R-:W-:Y:S01]  /*6540*/  ISETP.GT.U32.AND P3, PT, R0, R6, PT ;  /* 0x000000060000720c */ /* 0x000fe20003f64070 */
[----:B------:R-:W-:Y:S02]  /*6550*/  VIADD R14, R28, 0x18d ;  /* 0x0000018d1c0e7836 */ /* 0x000fe40000000000 */
[----:B------:R-:W-:Y:S01]  /*6560*/  IMAD.HI.U32 R7, R15, R16, RZ ;  /* 0x000000100f077227 */ /* 0x000fe200078e00ff */
[----:B------:R-:W-:Y:S02]  /*6570*/  STL [R1+0x468], R11 ;  /* 0x0004680b01007387 */ /* 0x000fe40000100800 */
[----:B------:R-:W-:Y:S01]  /*6580*/  IABS R13, R14 ;  /* 0x0000000e000d7213 */ /* 0x000fe20000000000 */
[--C-:B------:R-:W-:Y:S01]  /*6590*/  @!P6 IMAD.IADD R2, R2, 0x1, -R0.reuse ;  /* 0x000000010202e824 */ /* 0x100fe200078e0a00 */
[----:B------:R-:W-:Y:S01]  /*65a0*/  ISETP.GT.U32.AND P6, PT, R0, R19, PT ;  /* 0x000000130000720c */ /* 0x000fe20003fc4070 */
[----:B------:R-:W-:Y:S01]  /*65b0*/  IMAD.MOV R7, RZ, RZ, -R7 ;  /* 0x000000ffff077224 */ /* 0x000fe200078e0a07 */
[----:B------:R0:W-:Y:S01]  /*65c0*/  STL [R1+0x46c], R9 ;  /* 0x00046c0901007387 */ /* 0x0001e20000100800 */
[--C-:B------:R-:W-:Y:S01]  /*65d0*/  @!P0 IMAD.IADD R8, R8, 0x1, -R0.reuse ;  /* 0x0000000108088824 */ /* 0x100fe200078e0a00 */
[----:B------:R-:W-:Y:S01]  /*65e0*/  ISETP.GE.AND P0, PT, R12, RZ, PT ;  /* 0x000000ff0c00720c */ /* 0x000fe20003f06270 */
[----:B------:R-:W-:Y:S01]  /*65f0*/  @!P4 IMAD.IADD R17, R17, 0x1, -R0 ;  /* 0x000000011111c824 */ /* 0x000fe200078e0a00 */
[----:B------:R-:W-:Y:S01]  /*6600*/  ISETP.GE.AND P4, PT, R5, RZ, PT ;  /* 0x000000ff0500720c */ /* 0x000fe20003f86270 */
[----:B------:R-:W-:-:S02]  /*6610*/  IMAD R16, R0, R7, R16 ;  /* 0x0000000700107224 */ /* 0x000fc400078e0210 */
[----:B------:R-:W-:-:S04]  /*6620*/  IMAD.HI.U32 R4, R15, R13, RZ ;  /* 0x0000000d0f047227 */ /* 0x000fc800078e00ff */
[----:B------:R-:W-:Y:S01]  /*6630*/  @!P3 IMAD.IADD R6, R6, 0x1, -R0 ;  /* 0x000000010606b824 */ /* 0x000fe200078e0a00 */
[C---:B------:R-:W-:Y:S01]  /*6640*/  ISETP.GT.U32.AND P3, PT, R0.reuse, R17, PT ;  /* 0x000000110000720c */ /* 0x040fe20003f64070 */
[----:B------:R-:W-:Y:S02]  /*6650*/  IMAD.MOV.U32 R7, RZ, RZ, R8 ;  /* 0x000000ffff077224 */ /* 0x000fe400078e0008 */
[----:B0-----:R-:W-:Y:S02]  /*6660*/  IMAD.MOV.U32 R9, RZ, RZ, R2 ;  /* 0x000000ffff097224 */ /* 0x001fe400078e0002 */
[----:B------:R-:W-:Y:S02]  /*6670*/  IMAD.MOV R4, RZ, RZ, -R4 ;  /* 0x000000ffff047224 */ /* 0x000fe400078e0a04 */
[----:B------:R-:W-:Y:S01]  /*6680*/  @!P1 IMAD.MOV R7, RZ, RZ, -R7 ;  /* 0x000000ffff079224 */ /* 0x000fe200078e0a07 */
[C---:B------:R-:W-:Y:S01]  /*6690*/  ISETP.GT.U32.AND P1, PT, R0.reuse, R16, PT ;  /* 0x000000100000720c */ /* 0x040fe20003f24070 */
[----:B------:R-:W-:Y:S01]  /*66a0*/  @!P6 IMAD.IADD R19, R19, 0x1, -R0 ;  /* 0x000000011313e824 */ /* 0x000fe200078e0a00 */
[----:B------:R-:W-:Y:S01]  /*66b0*/  ISETP.GT.U32.AND P6, PT, R0, R6, PT ;  /* 0x000000060000720c */ /* 0x000fe20003fc4070 */
[----:B------:R-:W-:-:S02]  /*66c0*/  @!P2 IMAD.MOV R9, RZ, RZ, -R9 ;  /* 0x000000ffff09a224 */ /* 0x000fc400078e0a09 */
[----:B------:R-:W-:Y:S01]  /*66d0*/  VIADD R2, R28, 0x18c ;  /* 0x0000018c1c027836 */ /* 0x000fe20000000000 */
[C---:B------:R-:W-:Y:S01]  /*66e0*/  ISETP.GT.U32.AND P2, PT, R0.reuse, R19, PT ;  /* 0x000000130000720c */ /* 0x040fe20003f44070 */
[----:B------:R-:W-:Y:S01]  /*66f0*/  IMAD R13, R0, R4, R13 ;  /* 0x00000004000d7224 */ /* 0x000fe200078e020d */
[----:B------:R0:W-:Y:S01]  /*6700*/  STL [R1+0x470], R9 ;  /* 0x0004700901007387 */ /* 0x0001e20000100800 */
[----:B------:R-:W-:Y:S01]  /*6710*/  VIADD R4, R28, 0x18b ;  /* 0x0000018b1c047836 */ /* 0x000fe20000000000 */
[----:B------:R-:W-:Y:S01]  /*6720*/  IABS R5, R2 ;  /* 0x0000000200057213 */ /* 0x000fe20000000000 */
[--C-:B------:R-:W-:Y:S01]  /*6730*/  @!P3 IMAD.IADD R17, R17, 0x1, -R0.reuse ;  /* 0x000000011111b824 */ /* 0x100fe200078e0a00 */
[----:B------:R1:W-:Y:S01]  /*6740*/  STL [R1+0x474], R7 ;  /* 0x0004740701007387 */ /* 0x0003e20000100800 */
[----:B------:R-:W-:Y:S01]  /*6750*/  ISETP.GE.AND P3, PT, R3, RZ, PT ;  /* 0x000000ff0300720c */ /* 0x000fe20003f66270 */
[----:B------:R-:W-:Y:S01]  /*6760*/  @!P1 IMAD.IADD R16, R16, 0x1, -R0 ;  /* 0x0000000110109824 */ /* 0x000fe200078e0a00 */
[----:B------:R-:W-:Y:S01]  /*6770*/  ISETP.GE.AND P1, PT, R2, RZ, PT ;  /* 0x000000ff0200720c */ /* 0x000fe20003f26270 */
[----:B------:R-:W-:-:S02]  /*6780*/  IMAD.MOV.U32 R3, RZ, RZ, R5 ;  /* 0x000000ffff037224 */ /* 0x000fc400078e0005 */
[----:B------:R-:W-:Y:S02]  /*6790*/  IMAD.MOV.U32 R11, RZ, RZ, R17 ;  /* 0x000000ffff0b7224 */ /* 0x000fe400078e0011 */
[----:B------:R-:W-:Y:S01]  /*67a0*/  @!P6 IMAD.IADD R6, R6, 0x1, -R0 ;  /* 0x000000010606e824 */ /* 0x000fe200078e0a00 */
[----:B------:R-:W-:Y:S01]  /*67b0*/  ISETP.GT.U32.AND P6, PT, R0, R13, PT ;  /* 0x0000000d0000720c */ /* 0x000fe20003fc4070 */
[----:B0-----:R-:W-:Y:S01]  /*67c0*/  IMAD.HI.U32 R9, R15, R3, RZ ;  /* 0x000000030f097227 */ /* 0x001fe200078e00ff */
[----:B-1----:R-:W-:-:S03]  /*67d0*/  IABS R7, R4 ;  /* 0x0000000400077213 */ /* 0x002fc60000000000 */
[----:B------:R-:W-:Y:S01]  /*67e0*/  @!P5 IMAD.MOV R11, RZ, RZ, -R11 ;  /* 0x000000ffff0bd224 */ /* 0x000fe200078e0a0b */
[----:B------:R-:W-:Y:S01]  /*67f0*/  ISETP.GT.U32.AND P5, PT, R0, R16, PT ;  /* 0x000000100000720c */ /* 0x000fe20003fa4070 */
[----:B------:R-:W-:Y:S02]  /*6800*/  IMAD.MOV.U32 R5, RZ, RZ, R7 ;  /* 0x000000ffff057224 */ /* 0x000fe400078e0007 */
[----:B------:R-:W-:Y:S01]  /*6810*/  VIADD R7, R28, 0x18a ;  /* 0x0000018a1c077836 */ /* 0x000fe20000000000 */
[----:B------:R0:W-:Y:S01]  /*6820*/  STL [R1+0x478], R11 ;  /* 0x0004780b01007387 */ /* 0x0001e20000100800 */
[----:B------:R-:W-:-:S03]  /*6830*/  IMAD.HI.U32 R8, R15, R5, RZ ;  /* 0x000000050f087227 */ /* 0x000fc600078e00ff */
[----:B------:R-:W-:Y:S01]  /*6840*/  IABS R2, R7 ;  /* 0x0000000700027213 */ /* 0x000fe20000000000 */
[----:B------:R-:W-:Y:S01]  /*6850*/  @!P2 IMAD.IADD R19, R19, 0x1, -R0 ;  /* 0x000000011313a824 */ /* 0x000fe200078e0a00 */
[----:B------:R-:W-:Y:S01]  /*6860*/  ISETP.GE.AND P2, PT, R14, RZ, PT ;  /* 0x000000ff0e00720c */ /* 0x000fe20003f46270 */
[----:B------:R-:W-:Y:S02]  /*6870*/  IMAD.MOV R9, RZ, RZ, -R9 ;  /* 0x000000ffff097224 */ /* 0x000fe400078e0a09 */
[----:B------:R-:W-:Y:S02]  /*6880*/  IMAD.MOV R8, RZ, RZ, -R8 ;  /* 0x000000ffff087224 */ /* 0x000fe400078e0a08 */
[----:B------:R-:W-:Y:S02]  /*6890*/  IMAD.MOV.U32 R12, RZ, RZ, R6 ;  /* 0x000000ffff0c7224 */ /* 0x000fe400078e0006 */
[----:B------:R-:W-:Y:S02]  /*68a0*/  IMAD R3, R0, R9, R3 ;  /* 0x0000000900037224 */ /* 0x000fe400078e0203 */
[----:B0-----:R-:W-:-:S02]  /*68b0*/  IMAD.MOV.U32 R11, RZ, RZ, R19 ;  /* 0x000000ffff0b7224 */ /* 0x001fc400078e0013 */
[----:B------:R-:W-:Y:S02]  /*68c0*/  IMAD R6, R0, R8, R5 ;  /* 0x0000000800067224 */ /* 0x000fe400078e0205 */
[----:B------:R-:W-:-:S04]  /*68d0*/  IMAD.HI.U32 R5, R15, R2, RZ ;  /* 0x000000020f057227 */ /* 0x000fc800078e00ff */
[----:B------:R-:W-:Y:S01]  /*68e0*/  @!P0 IMAD.MOV R12, RZ, RZ, -R12 ;  /* 0x000000ffff0c8224 */ /* 0x000fe200078e0a0c */
[C---:B------:R-:W-:Y:S01]  /*68f0*/  ISETP.GT.U32.AND P0, PT, R0.reuse, R3, PT ;  /* 0x000000030000720c */ /* 0x040fe20003f04070 */
[--C-:B------:R-:W-:Y:S02]  /*6900*/  @!P6 IMAD.IADD R13, R13, 0x1, -R0.reuse ;  /* 0x000000010d0de824 */ /* 0x100fe400078e0a00 */
[----:B------:R-:W-:Y:S01]  /*6910*/  @!P4 IMAD.MOV R11, RZ, RZ, -R11 ;  /* 0x000000ffff0bc224 */ /* 0x000fe200078e0a0b */
[----:B------:R-:W-:Y:S01]  /*6920*/  STL [R1+0x47c], R12 ;  /* 0x00047c0c01007387 */ /* 0x000fe20000100800 */
[----:B------:R-:W-:Y:S01]  /*6930*/  IMAD.MOV R5, RZ, RZ, -R5 ;  /* 0x000000ffff057224 */ /* 0x000fe200078e0a05 */
[----:B------:R-:W-:Y:S01]  /*6940*/  ISETP.GT.U32.AND P6, PT, R0, R13, PT ;  /* 0x0000000d0000720c */ /* 0x000fe20003fc4070 */
[----:B------:R-:W-:Y:S01]  /*6950*/  @!P5 IMAD.IADD R16, R16, 0x1, -R0 ;  /* 0x000000011010d824 */ /* 0x000fe200078e0a00 */
[----:B------:R0:W-:Y:S01]  /*6960*/  STL [R1+0x480], R11 ;  /* 0x0004800b01007387 */ /* 0x0001e20000100800 */
[C---:B------:R-:W-:Y:S01]  /*6970*/  IMAD R5, R0.reuse, R5, R2 ;  /* 0x0000000500057224 */ /* 0x040fe200078e0202 */
[----:B------:R-:W-:Y:S01]  /*6980*/  ISETP.GT.U32.AND P5, PT, R0, R6, PT ;  /* 0x000000060000720c */ /* 0x000fe20003fa4070 */
[----:B------:R-:W-:Y:S01]  /*6990*/  VIADD R8, R28, 0x187 ;  /* 0x000001871c087836 */ /* 0x000fe20000000000 */
[----:B------:R-:W-:Y:S01]  /*69a0*/  ISETP.GE.AND P4, PT, R4, RZ, PT ;  /* 0x000000ff0400720c */ /* 0x000fe20003f86270 */
[----:B------:R-:W-:-:S02]  /*69b0*/  @!P0 IMAD.IADD R3, R3, 0x1, -R0 ;  /* 0x0000000103038824 */ /* 0x000fc400078e0a00 */
[C---:B------:R-:W-:Y:S01]  /*69c0*/  VIADD R4, R28.reuse, 0x189 ;  /* 0x000001891c047836 */ /* 0x040fe20000000000 */
[----:B------:R-:W-:Y:S01]  /*69d0*/  IABS R2, R8 ;  /* 0x0000000800027213 */ /* 0x000fe20000000000 */
[----:B------:R-:W-:Y:S01]  /*69e0*/  VIADD R17, R28, 0x184 ;  /* 0x000001841c117836 */ /* 0x000fe20000000000 */
[C---:B------:R-:W-:Y:S01]  /*69f0*/  ISETP.GT.U32.AND P0, PT, R0.reuse, R3, PT ;  /* 0x000000030000720c */ /* 0x040fe20003f04070 */
[----:B0-----:R-:W-:Y:S01]  /*6a00*/  IMAD.MOV.U32 R11, RZ, RZ, R16 ;  /* 0x000000ffff0b7224 */ /* 0x001fe200078e0010 */
[----:B------:R-:W-:Y:S01]  /*6a10*/  IABS R20, R4 ;  /* 0x0000000400147213 */ /* 0x000fe20000000000 */
[----:B------:R-:W-:Y:S01]  /*6a20*/  @!P6 IMAD.IADD R13, R13, 0x1, -R0 ;  /* 0x000000010d0de824 */ /* 0x000fe200078e0a00 */
[----:B------:R-:W-:Y:S01]  /*6a30*/  ISETP.GE.AND P6, PT, R7, RZ, PT ;  /* 0x000000ff0700720c */ /* 0x000fe20003fc6270 */
[----:B------:R-:W-:Y:S01]  /*6a40*/  @!P3 IMAD.MOV R11, RZ, RZ, -R11 ;  /* 0x000000ffff0bb224 */ /* 0x000fe200078e0a0b */
[----:B------:R-:W-:Y:S01]  /*6a50*/  ISETP.GT.U32.AND P3, PT, R0, R5, PT ;  /* 0x000000050000720c */ /* 0x000fe20003f64070 */
[----:B------:R-:W-:-:S02]  /*6a60*/  VIADD R7, R28, 0x188 ;  /* 0x000001881c077836 */ /* 0x000fc40000000000 */
[--C-:B------:R-:W-:Y:S01]  /*6a70*/  @!P5 IMAD.IADD R6, R6, 0x1, -R0.reuse ;  /* 0x000000010606d824 */ /* 0x100fe200078e0a00 */
[----:B------:R-:W-:Y:S01]  /*6a80*/  STL [R1+0x484], R11 ;  /* 0x0004840b01007387 */ /* 0x000fe20000100800 */
[----:B------:R-:W-:Y:S01]  /*6a90*/  IMAD.MOV.U32 R9, RZ, RZ, R13 ;  /* 0x000000ffff097224 */ /* 0x000fe200078e000d */
[----:B------:R-:W-:Y:S01]  /*6aa0*/  IABS R21, R7 ;  /* 0x0000000700157213 */ /* 0x000fe20000000000 */
[--C-:B------:R-:W-:Y:S01]  /*6ab0*/  @!P0 IMAD.IADD R3, R3, 0x1, -R0.reuse ;  /* 0x0000000103038824 */ /* 0x100fe200078e0a00 */
[----:B------:R-:W-:Y:S01]  /*6ac0*/  ISETP.GT.U32.AND P5, PT, R0, R6, PT ;  /* 0x000000060000720c */ /* 0x000fe20003fa4070 */
[----:B------:R-:W-:Y:S01]  /*6ad0*/  @!P2 IMAD.MOV R9, RZ, RZ, -R9 ;  /* 0x000000ffff09a224 */ /* 0x000fe200078e0a09 */
[----:B------:R-:W-:Y:S01]  /*6ae0*/  ISETP.GE.AND P0, PT, R7, RZ, PT ;  /* 0x000000ff0700720c */ /* 0x000fe20003f06270 */
[----:B------:R-:W-:Y:S01]  /*6af0*/  IMAD.HI.U32 R12, R15, R21, RZ ;  /* 0x000000150f0c7227 */ /* 0x000fe200078e00ff */
[----:B------:R-:W-:Y:S02]  /*6b00*/  ISETP.GE.AND P2, PT, R4, RZ, PT ;  /* 0x000000ff0400720c */ /* 0x000fe40003f46270 */
[----:B------:R0:W-:Y:S01]  /*6b10*/  STL [R1+0x488], R9 ;  /* 0x0004880901007387 */ /* 0x0001e20000100800 */
[----:B------:R-:W-:-:S02]  /*6b20*/  @!P3 IMAD.IADD R5, R5, 0x1, -R0 ;  /* 0x000000010505b824 */ /* 0x000fc400078e0a00 */
[----:B------:R-:W-:Y:S02]  /*6b30*/  IMAD.MOV R7, RZ, RZ, -R12 ;  /* 0x000000ffff077224 */ /* 0x000fe400078e0a0c */
[----:B------:R-:W-:Y:S01]  /*6b40*/  IMAD.MOV.U32 R14, RZ, RZ, R3 ;  /* 0x000000ffff0e7224 */ /* 0x000fe200078e0003 */
[C---:B------:R-:W-:Y:S01]  /*6b50*/  ISETP.GT.U32.AND P3, PT, R0.reuse, R5, PT ;  /* 0x000000050000720c */ /* 0x040fe20003f64070 */
[----:B------:R-:W-:Y:S02]  /*6b60*/  IMAD R21, R0, R7, R21 ;  /* 0x0000000700157224 */ /* 0x000fe400078e0215 */
[----:B------:R-:W-:Y:S01]  /*6b70*/  @!P5 IMAD.IADD R6, R6, 0x1, -R0 ;  /* 0x000000010606d824 */ /* 0x000fe200078e0a00 */
[----:B------:R-:W-:Y:S01]  /*6b80*/  ISETP.GE.AND P5, PT, R8, RZ, PT ;  /* 0x000000ff0800720c */ /* 0x000fe20003fa6270 */
[----:B0-----:R-:W-:-:S04]  /*6b90*/  IMAD.HI.U32 R9, R15, R20, RZ ;  /* 0x000000140f097227 */ /* 0x001fc800078e00ff */
[----:B------:R-:W-:Y:S02]  /*6ba0*/  IMAD.MOV.U32 R11, RZ, RZ, R6 ;  /* 0x000000ffff0b7224 */ /* 0x000fe400078e0006 */
[----:B------:R-:W-:-:S04]  /*6bb0*/  IMAD.HI.U32 R4, R15, R2, RZ ;  /* 0x000000020f047227 */ /* 0x000fc800078e00ff */
[----:B------:R-:W-:Y:S01]  /*6bc0*/  @!P3 IMAD.IADD R5, R5, 0x1, -R0 ;  /* 0x000000010505b824 */ /* 0x000fe200078e0a00 */
[----:B------:R-:W-:Y:S01]  /*6bd0*/  ISETP.GT.U32.AND P3, PT, R0, R21, PT ;  /* 0x000000150000720c */ /* 0x000fe20003f64070 */
[----:B------:R-:W-:Y:S02]  /*6be0*/  IMAD.MOV R9, RZ, RZ, -R9 ;  /* 0x000000ffff097224 */ /* 0x000fe400078e0a09 */
[----:B------:R-:W-:Y:S02]  /*6bf0*/  @!P1 IMAD.MOV R14, RZ, RZ, -R14 ;  /* 0x000000ffff0e9224 */ /* 0x000fe400078e0a0e */
[----:B------:R-:W-:Y:S02]  /*6c00*/  @!P4 IMAD.MOV R11, RZ, RZ, -R11 ;  /* 0x000000ffff0bc224 */ /* 0x000fe400078e0a0b */
[----:B------:R-:W-:Y:S01]  /*6c10*/  VIADD R13, R28, 0x186 ;  /* 0x000001861c0d7836 */ /* 0x000fe20000000000 */
[----:B------:R-:W-:Y:S01]  /*6c20*/  STL [R1+0x48c], R14 ;  /* 0x00048c0e01007387 */ /* 0x000fe20000100800 */
[----:B------:R-:W-:-:S02]  /*6c30*/  IMAD.MOV R4, RZ, RZ, -R4 ;  /* 0x000000ffff047224 */ /* 0x000fc400078e0a04 */
[----:B------:R-:W-:Y:S01]  /*6c40*/  IMAD R20, R0, R9, R20 ;  /* 0x0000000900147224 */ /* 0x000fe200078e0214 */
[----:B------:R0:W-:Y:S01]  /*6c50*/  STL [R1+0x490], R11 ;  /* 0x0004900b01007387 */ /* 0x0001e20000100800 */
[----:B------:R-:W-:Y:S01]  /*6c60*/  VIADD R7, R28, 0x185 ;  /* 0x000001851c077836 */ /* 0x000fe20000000000 */
[----:B------:R-:W-:Y:S01]  /*6c70*/  ISETP.GE.AND P4, PT, R13, RZ, PT ;  /* 0x000000ff0d00720c */ /* 0x000fe20003f86270 */
[C---:B------:R-:W-:Y:S01]  /*6c80*/  IMAD R2, R0.reuse, R4, R2 ;  /* 0x0000000400027224 */ /* 0x040fe200078e0202 */
[----:B------:R-:W-:Y:S01]  /*6c90*/  ISETP.GT.U32.AND P1, PT, R0, R20, PT ;  /* 0x000000140000720c */ /* 0x000fe20003f24070 */
[----:B------:R-:W-:Y:S01]  /*6ca0*/  @!P3 IMAD.IADD R21, R21, 0x1, -R0 ;  /* 0x000000011515b824 */ /* 0x000fe200078e0a00 */
[----:B------:R-:W-:Y:S01]  /*6cb0*/  IABS R13, R13 ;  /* 0x0000000d000d7213 */ /* 0x000fe20000000000 */
[----:B------:R-:W-:Y:S01]  /*6cc0*/  VIADD R3, R28, 0x183 ;  /* 0x000001831c037836 */ /* 0x000fe20000000000 */
[----:B------:R-:W-:Y:S01]  /*6cd0*/  IABS R9, R7 ;  /* 0x0000000700097213 */ /* 0x000fe20000000000 */
[----:B0-----:R-:W-:Y:S01]  /*6ce0*/  IMAD.MOV.U32 R11, RZ, RZ, R5 ;  /* 0x000000ffff0b7224 */ /* 0x001fe200078e0005 */
[----:B------:R-:W-:Y:S01]  /*6cf0*/  ISETP.GT.U32.AND P3, PT, R0, R21, PT ;  /* 0x000000150000720c */ /* 0x000fe20003f64070 */
[----:B------:R-:W-:Y:S01]  /*6d00*/  IMAD.HI.U32 R8, R15, R13, RZ ;  /* 0x0000000d0f087227 */ /* 0x000fe200078e00ff */
[----:B------:R-:W-:-:S02]  /*6d10*/  IABS R16, R3 ;  /* 0x0000000300107213 */ /* 0x000fc40000000000 */
[----:B------:R-:W-:Y:S01]  /*6d20*/  IABS R14, R17 ;  /* 0x00000011000e7213 */ /* 0x000fe20000000000 */
[----:B------:R-:W-:Y:S01]  /*6d30*/  @!P6 IMAD.MOV R11, RZ, RZ, -R11 ;  /* 0x000000ffff0be224 */ /* 0x000fe200078e0a0b */
[----:B------:R-:W-:Y:S01]  /*6d40*/  ISETP.GT.U32.AND P6, PT, R0, R2, PT ;  /* 0x000000020000720c */ /* 0x000fe20003fc4070 */
[----:B------:R-:W-:-:S03]  /*6d50*/  IMAD.HI.U32 R6, R15, R9, RZ ;  /* 0x000000090f067227 */ /* 0x000fc600078e00ff */
[----:B------:R0:W-:Y:S01]  /*6d60*/  STL [R1+0x494], R11 ;  /* 0x0004940b01007387 */ /* 0x0001e20000100800 */
[----:B------:R-:W-:Y:S02]  /*6d70*/  IMAD.MOV R8, RZ, RZ, -R8 ;  /* 0x000000ffff087224 */ /* 0x000fe400078e0a08 */
[----:B------:R-:W-:Y:S02]  /*6d80*/  IMAD.MOV R6, RZ, RZ, -R6 ;  /* 0x000000ffff067224 */ /* 0x000fe400078e0a06 */
[--C-:B------:R-:W-:Y:S02]  /*6d90*/  @!P1 IMAD.IADD R20, R20, 0x1, -R0.reuse ;  /* 0x0000000114149824 */ /* 0x100fe400078e0a00 */
[C---:B------:R-:W-:Y:S02]  /*6da0*/  IMAD R13, R0.reuse, R8, R13 ;  /* 0x00000008000d7224 */ /* 0x040fe400078e020d */
[C---:B------:R-:W-:Y:S01]  /*6db0*/  IMAD R9, R0.reuse, R6, R9 ;  /* 0x0000000600097224 */ /* 0x040fe200078e0209 */
[C---:B------:R-:W-:Y:S01]  /*6dc0*/  ISETP.GT.U32.AND P1, PT, R0.reuse, R20, PT ;  /* 0x000000140000720c */ /* 0x040fe20003f24070 */
[--C-:B------:R-:W-:Y:S01]  /*6dd0*/  @!P3 IMAD.IADD R21, R21, 0x1, -R0.reuse ;  /* 0x000000011515b824 */ /* 0x100fe200078e0a00 */
[----:B------:R-:W-:Y:S01]  /*6de0*/  ISETP.GT.U32.AND P3, PT, R0, R13, PT ;  /* 0x0000000d0000720c */ /* 0x000fe20003f64070 */
[----:B------:R-:W-:Y:S01]  /*6df0*/  @!P6 IMAD.IADD R2, R2, 0x1, -R0 ;  /* 0x000000010202e824 */ /* 0x000fe200078e0a00 */
[----:B------:R-:W-:Y:S01]  /*6e00*/  ISETP.GT.U32.AND P6, PT, R0, R9, PT ;  /* 0x000000090000720c */ /* 0x000fe20003fc4070 */
[----:B------:R-:W-:-:S04]  /*6e10*/  IMAD.HI.U32 R4, R15, R16, RZ ;  /* 0x000000100f047227 */ /* 0x000fc800078e00ff */
[----:B------:R-:W-:Y:S02]  /*6e20*/  VIADD R8, R28, 0x181 ;  /* 0x000001811c087836 */ /* 0x000fe40000000000 */
[----:B------:R-:W-:Y:S02]  /*6e30*/  IMAD.MOV R4, RZ, RZ, -R4 ;  /* 0x000000ffff047224 */ /* 0x000fe400078e0a04 */
[--C-:B------:R-:W-:Y:S01]  /*6e40*/  @!P1 IMAD.IADD R20, R20, 0x1, -R0.reuse ;  /* 0x0000000114149824 */ /* 0x100fe200078e0a00 */
[----:B------:R-:W-:Y:S01]  /*6e50*/  IABS R18, R8 ;  /* 0x0000000800127213 */ /* 0x000fe20000000000 */
[----:B------:R-:W-:Y:S01]  /*6e60*/  VIADD R6, R28, 0x182 ;  /* 0x000001821c067836 */ /* 0x000fe20000000000 */
[----:B------:R-:W-:Y:S01]  /*6e70*/  ISETP.GE.AND P1, PT, R7, RZ, PT ;  /* 0x000000ff0700720c */ /* 0x000fe20003f26270 */
[--C-:B------:R-:W-:Y:S01]  /*6e80*/  @!P3 IMAD.IADD R13, R13, 0x1, -R0.reuse ;  /* 0x000000010d0db824 */ /* 0x100fe200078e0a00 */
[----:B------:R-:W-:Y:S01]  /*6e90*/  ISETP.GT.U32.AND P3, PT, R0, R2, PT ;  /* 0x000000020000720c */ /* 0x000fe20003f64070 */
[----:B------:R-:W-:-:S02]  /*6ea0*/  @!P6 IMAD.IADD R9, R9, 0x1, -R0 ;  /* 0x000000010909e824 */ /* 0x000fc400078e0a00 */
[C---:B------:R-:W-:Y:S01]  /*6eb0*/  IMAD R16, R0.reuse, R4, R16 ;  /* 0x0000000400107224 */ /* 0x040fe200078e0210 */
[----:B------:R-:W-:Y:S01]  /*6ec0*/  IABS R4, R6 ;  /* 0x0000000600047213 */ /* 0x000fe20000000000 */
[----:B0-----:R-:W-:Y:S01]  /*6ed0*/  IMAD.MOV.U32 R11, RZ, RZ, R20 ;  /* 0x000000ffff0b7224 */ /* 0x001fe200078e0014 */
[----:B------:R-:W-:Y:S01]  /*6ee0*/  ISETP.GT.U32.AND P6, PT, R0, R9, PT ;  /* 0x000000090000720c */ /* 0x000fe20003fc4070 */
[----:B------:R-:W-:-:S04]  /*6ef0*/  IMAD.HI.U32 R12, R15, R14, RZ ;  /* 0x0000000e0f0c7227 */ /* 0x000fc800078e00ff */
[----:B------:R-:W-:-:S04]  /*6f00*/  IMAD.HI.U32 R20, R15, R18, RZ ;  /* 0x000000120f147227 */ /* 0x000fc800078e00ff */
[----:B------:R-:W-:Y:S01]  /*6f10*/  @!P2 IMAD.MOV R11, RZ, RZ, -R11 ;  /* 0x000000ffff0ba224 */ /* 0x000fe200078e0a0b */
[C---:B------:R-:W-:Y:S01]  /*6f20*/  ISETP.GT.U32.AND P2, PT, R0.reuse, R13, PT ;  /* 0x0000000d0000720c */ /* 0x040fe20003f44070 */
[----:B------:R-:W-:Y:S02]  /*6f30*/  IMAD.MOV R5, RZ, RZ, -R12 ;  /* 0x000000ffff057224 */ /* 0x000fe400078e0a0c */
[----:B------:R-:W-:Y:S01]  /*6f40*/  IMAD.HI.U32 R22, R15, R4, RZ ;  /* 0x000000040f167227 */ /* 0x000fe200078e00ff */
[----:B------:R0:W-:Y:S03]  /*6f50*/  STL [R1+0x498], R11 ;  /* 0x0004980b01007387 */ /* 0x0001e60000100800 */
[----:B------:R-:W-:Y:S02]  /*6f60*/  IMAD.MOV R20, RZ, RZ, -R20 ;  /* 0x000000ffff147224 */ /* 0x000fe400078e0a14 */
[----:B------:R-:W-:-:S02]  /*6f70*/  IMAD R14, R0, R5, R14 ;  /* 0x00000005000e7224 */ /* 0x000fc400078e020e */
[----:B------:R-:W-:Y:S02]  /*6f80*/  IMAD.MOV R22, RZ, RZ, -R22 ;  /* 0x000000ffff167224 */ /* 0x000fe400078e0a16 */
[----:B------:R-:W-:Y:S01]  /*6f90*/  @!P3 IMAD.IADD R2, R2, 0x1, -R0 ;  /* 0x000000010202b824 */ /* 0x000fe200078e0a00 */
[C---:B------:R-:W-:Y:S01]  /*6fa0*/  ISETP.GT.U32.AND P3, PT, R0.reuse, R16, PT ;  /* 0x000000100000720c */ /* 0x040fe20003f64070 */
[----:B0-----:R-:W-:Y:S02]  /*6fb0*/  IMAD.MOV.U32 R11, RZ, RZ, R21 ;  /* 0x000000ffff0b7224 */ /* 0x001fe400078e0015 */
[C---:B------:R-:W-:Y:S02]  /*6fc0*/  IMAD R18, R0.reuse, R20, R18 ;  /* 0x0000001400127224 */ /* 0x040fe400078e0212 */
[----:B------:R-:W-:Y:S01]  /*6fd0*/  @!P0 IMAD.MOV R11, RZ, RZ, -R11 ;  /* 0x000000ffff0b8224 */ /* 0x000fe200078e0a0b */
[C---:B------:R-:W-:Y:S01]  /*6fe0*/  ISETP.GT.U32.AND P0, PT, R0.reuse, R14, PT ;  /* 0x0000000e0000720c */ /* 0x040fe20003f04070 */
[----:B------:R-:W-:-:S02]  /*6ff0*/  IMAD R4, R0, R22, R4 ;  /* 0x0000001600047224 */ /* 0x000fc400078e0204 */
[--C-:B------:R-:W-:Y:S01]  /*7000*/  @!P6 IMAD.IADD R9, R9, 0x1, -R0.reuse ;  /* 0x000000010909e824 */ /* 0x100fe200078e0a00 */
[C---:B------:R-:W-:Y:S01]  /*7010*/  ISETP.GT.U32.AND P6, PT, R0.reuse, R18, PT ;  /* 0x000000120000720c */ /* 0x040fe20003fc4070 */
[--C-:B------:R-:W-:Y:S01]  /*7020*/  @!P2 IMAD.IADD R13, R13, 0x1, -R0.reuse ;  /* 0x000000010d0da824 */ /* 0x100fe200078e0a00 */
[----:B------:R-:W-:Y:S01]  /*7030*/  ISETP.GT.U32.AND P2, PT, R0, R4, PT ;  /* 0x000000040000720c */ /* 0x000fe20003f44070 */
[----:B------:R-:W-:Y:S01]  /*7040*/  VIADD R12, R28, 0x17f ;  /* 0x0000017f1c0c7836 */ /* 0x000fe20000000000 */
[----:B------:R0:W-:Y:S01]  /*7050*/  STL [R1+0x49c], R11 ;  /* 0x00049c0b01007387 */ /* 0x0001e20000100800 */
[--C-:B------:R-:W-:Y:S01]  /*7060*/  @!P3 IMAD.IADD R16, R16, 0x1, -R0.reuse ;  /* 0x000000011010b824 */ /* 0x100fe200078e0a00 */
[----:B------:R-:W-:Y:S01]  /*7070*/  ISETP.GE.AND P3, PT, R3, RZ, PT ;  /* 0x000000ff0300720c */ /* 0x000fe20003f66270 */
[----:B------:R-:W-:Y:S01]  /*7080*/  VIADD R5, R28, 0x180 ;  /* 0x000001801c057836 */ /* 0x000fe20000000000 */
[----:B------:R-:W-:Y:S01]  /*7090*/  IABS R7, R12 ;  /* 0x0000000c00077213 */ /* 0x000fe20000000000 */
[----:B------:R-:W-:Y:S01]  /*70a0*/  @!P0 IMAD.IADD R14, R14, 0x1, -R0 ;  /* 0x000000010e0e8824 */ /* 0x000fe200078e0a00 */
[----:B------:R-:W-:Y:S01]  /*70b0*/  ISETP.GE.AND P0, PT, R17, RZ, PT ;  /* 0x000000ff1100720c */ /* 0x000fe20003f06270 */
[----:B------:R-:W-:Y:S01]  /*70c0*/  IMAD.MOV.U32 R23, RZ, RZ, R2 ;  /* 0x000000ffff177224 */ /* 0x000fe200078e0002 */
[----:B------:R-:W-:Y:S01]  /*70d0*/  IABS R19, R5 ;  /* 0x0000000500137213 */ /* 0x000fe20000000000 */
[----:B------:R-:W-:Y:S01]  /*70e0*/  @!P6 IMAD.IADD R18, R18, 0x1, -R0 ;  /* 0x000000011212e824 */ /* 0x000fe200078e0a00 */
[----:B------:R-:W-:Y:S01]  /*70f0*/  ISETP.GT.U32.AND P6, PT, R0, R16, PT ;  /* 0x000000100000720c */ /* 0x000fe20003fc4070 */
[----:B------:R-:W-:-:S04]  /*7100*/  IMAD.HI.U32 R22, R15, R7, RZ ;  /* 0x000000070f167227 */ /* 0x000fc800078e00ff */
[----:B------:R-:W-:Y:S01]  /*7110*/  @!P2 IMAD.IADD R4, R4, 0x1, -R0 ;  /* 0x000000010404a824 */ /* 0x000fe200078e0a00 */
[C---:B------:R-:W-:Y:S01]  /*7120*/  ISETP.GT.U32.AND P2, PT, R0.reuse, R14, PT ;  /* 0x0000000e0000720c */ /* 0x040fe20003f44070 */
[----:B0-----:R-:W-:Y:S02]  /*7130*/  IMAD.MOV.U32 R11, RZ, RZ, R13 ;  /* 0x000000ffff0b7224 */ /* 0x001fe400078e000d */
[----:B------:R-:W-:Y:S02]  /*7140*/  IMAD.MOV R22, RZ, RZ, -R22 ;  /* 0x000000ffff167224 */ /* 0x000fe400078e0a16 */
[----:B------:R-:W-:Y:S01]  /*7150*/  @!P5 IMAD.MOV R23, RZ, RZ, -R23 ;  /* 0x000000ffff17d224 */ /* 0x000fe200078e0a17 */
[C---:B------:R-:W-:Y:S01]  /*7160*/  ISETP.GT.U32.AND P5, PT, R0.reuse, R4, PT ;  /* 0x000000040000720c */ /* 0x040fe20003fa4070 */
[----:B------:R-:W-:Y:S01]  /*7170*/  @!P4 IMAD.MOV R11, RZ, RZ, -R11 ;  /* 0x000000ffff0bc224 */ /* 0x000fe200078e0a0b */
[C---:B------:R-:W-:Y:S01]  /*7180*/  ISETP.GT.U32.AND P4, PT, R0.reuse, R18, PT ;  /* 0x000000120000720c */ /* 0x040fe20003f84070 */
[----:B------:R-:W-:Y:S01]  /*7190*/  IMAD R7, R0, R22, R7 ;  /* 0x0000001600077224 */ /* 0x000fe200078e0207 */
[----:B------:R-:W-:Y:S01]  /*71a0*/  STL [R1+0x4a0], R23 ;  /* 0x0004a01701007387 */ /* 0x000fe20000100800 */
[----:B------:R-:W-:-:S02]  /*71b0*/  VIADD R3, R28, 0x17e ;  /* 0x0000017e1c037836 */ /* 0x000fc40000000000 */
[C---:B------:R-:W-:Y:S01]  /*71c0*/  IMAD.HI.U32 R21, R15.reuse, R19, RZ ;  /* 0x000000130f157227 */ /* 0x040fe200078e00ff */
[----:B------:R0:W-:Y:S02]  /*71d0*/  STL [R1+0x4a4], R11 ;  /* 0x0004a40b01007387 */ /* 0x0001e40000100800 */
[----:B------:R-:W-:Y:S01]  /*71e0*/  IABS R2, R3 ;  /* 0x0000000300027213 */ /* 0x000fe20000000000 */
[----:B------:R-:W-:Y:S02]  /*71f0*/  VIADD R17, R28, 0x17d ;  /* 0x0000017d1c117836 */ /* 0x000fe40000000000 */
[--C-:B------:R-:W-:Y:S01]  /*7200*/  @!P6 IMAD.IADD R16, R16, 0x1, -R0.reuse ;  /* 0x000000011010e824 */ /* 0x100fe200078e0a00 */
[----:B------:R-:W-:Y:S01]  /*7210*/  ISETP.GT.U32.AND P6, PT, R0, R7, PT ;  /* 0x000000070000720c */ /* 0x000fe20003fc4070 */
[----:B------:R-:W-:Y:S02]  /*7220*/  IMAD.MOV R21, RZ, RZ, -R21 ;  /* 0x000000ffff157224 */ /* 0x000fe400078e0a15 */
[----:B------:R-:W-:Y:S01]  /*7230*/  @!P2 IMAD.IADD R14, R14, 0x1, -R0 ;  /* 0x000000010e0ea824 */ /* 0x000fe200078e0a00 */
[----:B------:R-:W-:Y:S01]  /*7240*/  ISETP.GE.AND P2, PT, R6, RZ, PT ;  /* 0x000000ff0600720c */ /* 0x000fe20003f46270 */
[----:B0-----:R-:W-:Y:S01]  /*7250*/  IMAD.MOV.U32 R11, RZ, RZ, R9 ;  /* 0x000000ffff0b7224 */ /* 0x001fe200078e0009 */
[----:B------:R-:W-:Y:S01]  /*7260*/  IABS R9, R17 ;  /* 0x0000001100097213 */ /* 0x000fe20000000000 */
[----:B------:R-:W-:-:S04]  /*7270*/  IMAD.HI.U32 R6, R15, R2, RZ ;  /* 0x000000020f067227 */ /* 0x000fc800078e00ff */
[----:B------:R-:W-:Y:S02]  /*7280*/  IMAD R19, R0, R21, R19 ;  /* 0x0000001500137224 */ /* 0x000fe400078e0213 */
[----:B------:R-:W-:Y:S02]  /*7290*/  @!P1 IMAD.MOV R11, RZ, RZ, -R11 ;  /* 0x000000ffff0b9224 */ /* 0x000fe400078e0a0b */
[--C-:B------:R-:W-:Y:S01]  /*72a0*/  @!P5 IMAD.IADD R4, R4, 0x1, -R0.reuse ;  /* 0x000000010404d824 */ /* 0x100fe200078e0a00 */
[----:B------:R-:W-:Y:S01]  /*72b0*/  ISETP.GE.AND P5, PT, R8, RZ, PT ;  /* 0x000000ff0800720c */ /* 0x000fe20003fa6270 */
[----:B------:R-:W-:Y:S01]  /*72c0*/  @!P4 IMAD.IADD R18, R18, 0x1, -R0 ;  /* 0x000000011212c824 */ /* 0x000fe200078e0a00 */
[----:B------:R-:W-:Y:S01]  /*72d0*/  ISETP.GE.AND P4, PT, R5, RZ, PT ;  /* 0x000000ff0500720c */ /* 0x000fe20003f86270 */
[----:B------:R-:W-:Y:S01]  /*72e0*/  IMAD.HI.U32 R5, R15, R9, RZ ;  /* 0x000000090f057227 */ /* 0x000fe200078e00ff */
[----:B------:R-:W-:Y:S01]  /*72f0*/  ISETP.GT.U32.AND P1, PT, R0, R19, PT ;  /* 0x000000130000720c */ /* 0x000fe20003f24070 */
[----:B------:R0:W-:Y:S02]  /*7300*/  STL [R1+0x4a8], R11 ;  /* 0x0004a80b01007387 */ /* 0x0001e40000100800 */
[----:B------:R-:W-:-:S02]  /*7310*/  IMAD.MOV R6, RZ, RZ, -R6 ;  /* 0x000000ffff067224 */ /* 0x000fc400078e0a06 */
[----:B------:R-:W-:Y:S02]  /*7320*/  IMAD.MOV.U32 R13, RZ, RZ, R14 ;  /* 0x000000ffff0d7224 */ /* 0x000fe400078e000e */
[----:B------:R-:W-:Y:S02]  /*7330*/  IMAD.MOV R5, RZ, RZ, -R5 ;  /* 0x000000ffff057224 */ /* 0x000fe400078e0a05 */
[----:B------:R-:W-:Y:S01]  /*7340*/  @!P6 IMAD.IADD R7, R7, 0x1, -R0 ;  /* 0x000000010707e824 */ /* 0x000fe200078e0a00 */
[----:B------:R-:W-:Y:S01]  /*7350*/  ISETP.GE.AND P6, PT, R3, RZ, PT ;  /* 0x000000ff0300720c */ /* 0x000fe20003fc6270 */
[----:B0-----:R-:W-:Y:S02]  /*7360*/  IMAD.MOV.U32 R11, RZ, RZ, R16 ;  /* 0x000000ffff0b7224 */ /* 0x001fe400078e0010 */
[----:B------:R-:W-:Y:S02]  /*7370*/  IMAD R2, R0, R6, R2 ;  /* 0x0000000600027224 */ /* 0x000fe400078e0202 */
[----:B------:R-:W-:-:S02]  /*7380*/  @!P0 IMAD.MOV R13, RZ, RZ, -R13 ;  /* 0x000000ffff0d8224 */ /* 0x000fc400078e0a0d */
[----:B------:R-:W-:Y:S01]  /*7390*/  @!P3 IMAD.MOV R11, RZ, RZ, -R11 ;  /* 0x000000ffff0bb224 */ /* 0x000fe200078e0a0b */
[C---:B------:R-:W-:Y:S01]  /*73a0*/  ISETP.GT.U32.AND P3, PT, R0.reuse, R7, PT ;  /* 0x000000070000720c */ /* 0x040fe20003f64070 */
[C---:B------:R-:W-:Y:S01]  /*73b0*/  IMAD R5, R0.reuse, R5, R9 ;  /* 0x0000000500057224 */ /* 0x040fe200078e0209 */
[----:B------:R-:W-:Y:S01]  /*73c0*/  STL [R1+0x4ac], R13 ;  /* 0x0004ac0d01007387 */ /* 0x000fe20000100800 */
[----:B------:R-:W-:Y:S02]  /*73d0*/  IMAD.MOV.U32 R8, RZ, RZ, R18 ;  /* 0x000000ffff087224 */ /* 0x000fe400078e0012 */
[----:B------:R-:W-:Y:S01]  /*73e0*/  @!P2 IMAD.MOV R4, RZ, RZ, -R4 ;  /* 0x000000ffff04a224 */ /* 0x000fe200078e0a04 */
[C---:B------:R-:W-:Y:S01]  /*73f0*/  ISETP.GT.U32.AND P2, PT, R0.reuse, R2, PT ;  /* 0x000000020000720c */ /* 0x040fe20003f44070 */
[----:B------:R-:W-:Y:S01]  /*7400*/  STL [R1+0x4b0], R11 ;  /* 0x0004b00b01007387 */ /* 0x000fe20000100800 */
[----:B------:R-:W-:Y:S01]  /*7410*/  @!P5 IMAD.MOV R8, RZ, RZ, -R8 ;  /* 0x000000ffff08d224 */ /* 0x000fe200078e0a08 */
[----:B------:R-:W-:Y:S01]  /*7420*/  ISETP.GT.U32.AND P5, PT, R0, R5, PT ;  /* 0x000000050000720c */ /* 0x000fe20003fa4070 */
[--C-:B------:R-:W-:Y:S01]  /*7430*/  @!P1 IMAD.IADD R19, R19, 0x1, -R0.reuse ;  /* 0x0000000113139824 */ /* 0x100fe200078e0a00 */
[----:B------:R0:W-:Y:S01]  /*7440*/  STL [R1+0x4b8], R4 ;  /* 0x0004b80401007387 */ /* 0x0001e20000100800 */
[----:B------:R-:W-:Y:S01]  /*7450*/  VIADD R3, R28, 0x17b ;  /* 0x0000017b1c037836 */ /* 0x000fe20000000000 */
[----:B------:R-:W-:Y:S01]  /*7460*/  ISETP.GE.AND P1, PT, R12, RZ, PT ;  /* 0x000000ff0c00720c */ /* 0x000fe20003f26270 */
[--C-:B------:R-:W-:Y:S01]  /*7470*/  @!P3 IMAD.IADD R7, R7, 0x1, -R0.reuse ;  /* 0x000000010707b824 */ /* 0x100fe200078e0a00 */
[----:B------:R1:W-:Y:S01]  /*7480*/  STL [R1+0x4bc], R8 ;  /* 0x0004bc0801007387 */ /* 0x0003e20000100800 */
[----:B------:R-:W-:Y:S01]  /*7490*/  ISETP.GT.U32.AND P0, PT, R0, R19, PT ;  /* 0x000000130000720c */ /* 0x000fe20003f04070 */
[----:B------:R-:W-:Y:S01]  /*74a0*/  VIADD R16, R28, 0x175 ;  /* 0x000001751c107836 */ /* 0x000fe20000000000 */
[----:B------:R-:W-:Y:S01]  /*74b0*/  IABS R6, R3 ;  /* 0x0000000300067213 */ /* 0x000fe20000000000 */
[--C-:B------:R-:W-:Y:S01]  /*74c0*/  @!P2 IMAD.IADD R2, R2, 0x1, -R0.reuse ;  /* 0x000000010202a824 */ /* 0x100fe200078e0a00 */
[----:B------:R-:W-:Y:S01]  /*74d0*/  ISETP.GE.AND P2, PT, R3, RZ, PT ;  /* 0x000000ff0300720c */ /* 0x000fe20003f46270 */
[----:B0-----:R-:W-:Y:S01]  /*74e0*/  VIADD R4, R28, 0x17c ;  /* 0x0000017c1c047836 */ /* 0x001fe20000000000 */
[----:B------:R-:W-:Y:S01]  /*74f0*/  IABS R14, R16 ;  /* 0x00000010000e7213 */ /* 0x000fe20000000000 */
[----:B------:R-:W-:Y:S01]  /*7500*/  @!P5 IMAD.IADD R5, R5, 0x1, -R0 ;  /* 0x000000010505d824 */ /* 0x000fe200078e0a00 */
[----:B------:R-:W-:Y:S01]  /*7510*/  ISETP.GT.U32.AND P5, PT, R0, R2, PT ;  /* 0x000000020000720c */ /* 0x000fe20003fa4070 */
[----:B------:R-:W-:Y:S01]  /*7520*/  IMAD.MOV.U32 R11, RZ, RZ, R7 ;  /* 0x000000ffff0b7224 */ /* 0x000fe200078e0007 */
[----:B-1----:R-:W-:Y:S01]  /*7530*/  IABS R8, R4 ;  /* 0x0000000400087213 */ /* 0x002fe20000000000 */
[----:B------:R-:W-:Y:S01]  /*7540*/  IMAD.HI.U32 R18, R15, R14, RZ ;  /* 0x0000000e0f127227 */ /* 0x000fe200078e00ff */
[----:B------:R-:W-:-:S03]  /*7550*/  ISETP.GE.AND P3, PT, R4, RZ, PT ;  /* 0x000000ff0400720c */ /* 0x000fc60003f66270 */
[----:B------:R-:W-:Y:S02]  /*7560*/  IMAD.MOV.U32 R4, RZ, RZ, R8 ;  /* 0x000000ffff047224 */ /* 0x000fe400078e0008 */
[----:B------:R-:W-:Y:S01]  /*7570*/  @!P0 IMAD.IADD R19, R19, 0x1, -R0 ;  /* 0x0000000113138824 */ /* 0x000fe200078e0a00 */
[----:B------:R-:W-:Y:S01]  /*7580*/  ISETP.GE.AND P0, PT, R17, RZ, PT ;  /* 0x000000ff1100720c */ /* 0x000fe20003f06270 */
[----:B------:R-:W-:-:S04]  /*7590*/  IMAD.HI.U32 R3, R15, R4, RZ ;  /* 0x000000040f037227 */ /* 0x000fc800078e00ff */
[----:B------:R-:W-:Y:S02]  /*75a0*/  IMAD.MOV R3, RZ, RZ, -R3 ;  /* 0x000000ffff037224 */ /* 0x000fe400078e0a03 */
[----:B------:R-:W-:Y:S02]  /*75b0*/  IMAD.MOV.U32 R9, RZ, RZ, R19 ;  /* 0x000000ffff097224 */ /* 0x000fe400078e0013 */
[----:B------:R-:W-:Y:S02]  /*75c0*/  IMAD R3, R0, R3, R4 ;  /* 0x0000000300037224 */ /* 0x000fe400078e0204 */
[----:B------:R-:W-:-:S04]  /*75d0*/  IMAD.HI.U32 R8, R15, R6, RZ ;  /* 0x000000060f087227 */ /* 0x000fc800078e00ff */
[----:B------:R-:W-:Y:S01]  /*75e0*/  @!P5 IMAD.IADD R2, R2, 0x1, -R0 ;  /* 0x000000010202d824 */ /* 0x000fe200078e0a00 */
[C---:B------:R-:W-:Y:S01]  /*75f0*/  ISETP.GT.U32.AND P5, PT, R0.reuse, R3, PT ;  /* 0x000000030000720c */ /* 0x040fe20003fa4070 */
[----:B------:R-:W-:Y:S01]  /*7600*/  @!P4 IMAD.MOV R9, RZ, RZ, -R9 ;  /* 0x000000ffff09c224 */ /* 0x000fe200078e0a09 */
[C---:B------:R-:W-:Y:S01]  /*7610*/  ISETP.GT.U32.AND P4, PT, R0.reuse, R5, PT ;  /* 0x000000050000720c */ /* 0x040fe20003f84070 */
[----:B------:R-:W-:Y:S02]  /*7620*/  IMAD.MOV R7, RZ, RZ, -R8 ;  /* 0x000000ffff077224 */ /* 0x000fe400078e0a08 */
[----:B------:R-:W-:Y:S01]  /*7630*/  IMAD.MOV.U32 R13, RZ, RZ, R2 ;  /* 0x000000ffff0d7224 */ /* 0x000fe200078e0002 */
[----:B------:R0:W-:Y:S01]  /*7640*/  STL [R1+0x4c0], R9 ;  /* 0x0004c00901007387 */ /* 0x0001e20000100800 */
[----:B------:R-:W-:Y:S02]  /*7650*/  IMAD R6, R0, R7, R6 ;  /* 0x0000000700067224 */ /* 0x000fe400078e0206 */
[----:B------:R-:W-:-:S02]  /*7660*/  @!P6 IMAD.MOV R13, RZ, RZ, -R13 ;  /* 0x000000ffff0de224 */ /* 0x000fc400078e0a0d */
[----:B------:R-:W-:Y:S01]  /*7670*/  @!P1 IMAD.MOV R11, RZ, RZ, -R11 ;  /* 0x000000ffff0b9224 */ /* 0x000fe200078e0a0b */
[----:B------:R-:W-:Y:S01]  /*7680*/  ISETP.GT.U32.AND P6, PT, R0, R6, PT ;  /* 0x000000060000720c */ /* 0x000fe20003fc4070 */
[C---:B------:R-:W-:Y:S02]  /*7690*/  VIADD R8, R28.reuse, 0x179 ;  /* 0x000001791c087836 */ /* 0x040fe40000000000 */
[--C-:B------:R-:W-:Y:S01]  /*76a0*/  @!P5 IMAD.IADD R3, R3, 0x1, -R0.reuse ;  /* 0x000000010303d824 */ /* 0x100fe200078e0a00 */
[----:B------:R1:W-:Y:S01]  /*76b0*/  STL [R1+0x4c4], R11 ;  /* 0x0004c40b01007387 */ /* 0x0003e20000100800 */
[----:B0-----:R-:W-:Y:S02]  /*76c0*/  VIADD R9, R28, 0x17a ;  /* 0x0000017a1c097836 */ /* 0x001fe40000000000 */
[--C-:B------:R-:W-:Y:S01]  /*76d0*/  @!P4 IMAD.IADD R5, R5, 0x1, -R0.reuse ;  /* 0x000000010505c824 */ /* 0x100fe200078e0a00 */
[----:B------:R-:W-:Y:S01]  /*76e0*/  ISETP.GE.AND P4, PT, R8, RZ, PT ;  /* 0x000000ff0800720c */ /* 0x000fe20003f86270 */
[C---:B------:R-:W-:Y:S01]  /*76f0*/  VIADD R4, R28.reuse, 0x178 ;  /* 0x000001781c047836 */ /* 0x040fe20000000000 */
[----:B------:R-:W-:Y:S01]  /*7700*/  ISETP.GE.AND P1, PT, R9, RZ, PT ;  /* 0x000000ff0900720c */ /* 0x000fe20003f26270 */
[----:B------:R-:W-:Y:S01]  /*7710*/  VIADD R7, R28, 0x177 ;  /* 0x000001771c077836 */ /* 0x000fe20000000000 */
[----:B------:R-:W-:Y:S01]  /*7720*/  IABS R9, R9 ;  /* 0x0000000900097213 */ /* 0x000fe20000000000 */
[----:B------:R-:W-:Y:S01]  /*7730*/  @!P6 IMAD.IADD R6, R6, 0x1, -R0 ;  /* 0x000000010606e824 */ /* 0x000fe200078e0a00 */
[C---:B------:R-:W-:Y:S01]  /*7740*/  ISETP.GT.U32.AND P5, PT, R0.reuse, R3, PT ;  /* 0x000000030000720c */ /* 0x040fe20003fa4070 */
[----:B-1----:R-:W-:Y:S01]  /*7750*/  IMAD.MOV.U32 R11, RZ, RZ, R5 ;  /* 0x000000ffff0b7224 */ /* 0x002fe200078e0005 */
[----:B------:R-:W-:Y:S01]  /*7760*/  IABS R8, R8 ;  /* 0x0000000800087213 */ /* 0x000fe20000000000 */
[----:B------:R-:W-:Y:S01]  /*7770*/  IMAD.HI.U32 R12, R15, R9, RZ ;  /* 0x000000090f0c7227 */ /* 0x000fe200078e00ff */
[----:B------:R0:W-:Y:S01]  /*7780*/  STL [R1+0x4c8], R13 ;  /* 0x0004c80d01007387 */ /* 0x0001e20000100800 */
[----:B------:R-:W-:-:S02]  /*7790*/  ISETP.GT.U32.AND P6, PT, R0, R6, PT ;  /* 0x000000060000720c */ /* 0x000fc40003fc4070 */
[----:B------:R-:W-:Y:S01]  /*77a0*/  @!P0 IMAD.MOV R11, RZ, RZ, -R11 ;  /* 0x000000ffff0b8224 */ /* 0x000fe200078e0a0b */
[----:B------:R-:W-:Y:S01]  /*77b0*/  ISETP.GE.AND P0, PT, R4, RZ, PT ;  /* 0x000000ff0400720c */ /* 0x000fe20003f06270 */
[----:B------:R-:W-:Y:S01]  /*77c0*/  IMAD.MOV R2, RZ, RZ, -R12 ;  /* 0x000000ffff027224 */ /* 0x000fe200078e0a0c */
[----:B------:R-:W-:Y:S01]  /*77d0*/  IABS R4, R4 ;  /* 0x0000000400047213 */ /* 0x000fe20000000000 */
[----:B------:R-:W-:Y:S01]  /*77e0*/  IMAD.HI.U32 R12, R15, R8, RZ ;  /* 0x000000080f0c7227 */ /* 0x000fe200078e00ff */
[----:B------:R1:W-:Y:S03]  /*77f0*/  STL [R1+0x4cc], R11 ;  /* 0x0004cc0b01007387 */ /* 0x0003e60000100800 */
[----:B------:R-:W-:Y:S01]  /*7800*/  IMAD R5, R0, R2, R9 ;  /* 0x0000000200057224 */ /* 0x000fe200078e0209 */
[----:B------:R-:W-:Y:S01]  /*7810*/  IABS R2, R7 ;  /* 0x0000000700027213 */ /* 0x000fe20000000000 */
[----:B------:R-:W-:-:S02]  /*7820*/  IMAD.MOV R9, RZ, RZ, -R12 ;  /* 0x000000ffff097224 */ /* 0x000fc400078e0a0c */
[----:B0-----:R-:W-:-:S04]  /*7830*/  IMAD.HI.U32 R13, R15, R4, RZ ;  /* 0x000000040f0d7227 */ /* 0x001fc800078e00ff */
[----:B------:R-:W-:Y:S01]  /*7840*/  @!P5 IMAD.IADD R3, R3, 0x1, -R0 ;  /* 0x000000010303d824 */ /* 0x000fe200078e0a00 */
[C---:B------:R-:W-:Y:S01]  /*7850*/  ISETP.GT.U32.AND P5, PT, R0.reuse, R5, PT ;  /* 0x000000050000720c */ /* 0x040fe20003fa4070 */
[----:B------:R-:W-:Y:S02]  /*7860*/  IMAD R8, R0, R9, R8 ;  /* 0x0000000900087224 */ /* 0x000fe400078e0208 */
[----:B------:R-:W-:-:S04]  /*7870*/  IMAD.HI.U32 R9, R15, R2, RZ ;  /* 0x000000020f097227 */ /* 0x000fc800078e00ff */
[----:B------:R-:W-:Y:S02]  /*7880*/  IMAD.MOV R13, RZ, RZ, -R13 ;  /* 0x000000ffff0d7224 */ /* 0x000fe400078e0a0d */
[----:B-1----:R-:W-:Y:S02]  /*7890*/  IMAD.MOV.U32 R11, RZ, RZ, R3 ;  /* 0x000000ffff0b7224 */ /* 0x002fe400078e0003 */
[----:B------:R-:W-:Y:S02]  /*78a0*/  IMAD.MOV R9, RZ, RZ, -R9 ;  /* 0x000000ffff097224 */ /* 0x000fe400078e0a09 */
[C---:B------:R-:W-:Y:S02]  /*78b0*/  IMAD R3, R0.reuse, R13, R4 ;  /* 0x0000000d00037224 */ /* 0x040fe400078e0204 */
[----:B------:R-:W-:Y:S02]  /*78c0*/  IMAD R2, R0, R9, R2 ;  /* 0x0000000900027224 */ /* 0x000fe400078e0202 */
[--C-:B------:R-:W-:Y:S01]  /*78d0*/  @!P6 IMAD.IADD R6, R6, 0x1, -R0.reuse ;  /* 0x000000010606e824 */ /* 0x100fe200078e0a00 */
[C---:B------:R-:W-:Y:S01]  /*78e0*/  ISETP.GT.U32.AND P6, PT, R0.reuse, R3, PT ;  /* 0x000000030000720c */ /* 0x040fe20003fc4070 */
[----:B------:R-:W-:Y:S01]  /*78f0*/  @!P5 IMAD.IADD R5, R5, 0x1, -R0 ;  /* 0x000000010505d824 */ /* 0x000fe200078e0a00 */
[C---:B------:R-:W-:Y:S01]  /*7900*/  ISETP.GT.U32.AND P5, PT, R0.reuse, R2, PT ;  /* 0x000000020000720c */ /* 0x040fe20003fa4070 */
[----:B------:R-:W-:Y:S01]  /*7910*/  @!P3 IMAD.MOV R11, RZ, RZ, -R11 ;  /* 0x000000ffff0bb224 */ /* 0x000fe200078e0a0b */
[----:B------:R-:W-:Y:S01]  /*7920*/  ISETP.GT.U32.AND P3, PT, R0, R8, PT ;  /* 0x000000080000720c */ /* 0x000fe20003f64070 */
[----:B------:R-:W-:-:S02]  /*7930*/  VIADD R17, R28, 0x176 ;  /* 0x000001761c117836 */ /* 0x000fc40000000000 */
[----:B------:R-:W-:Y:S01]  /*7940*/  IMAD.MOV R18, RZ, RZ, -R18 ;  /* 0x000000ffff127224 */ /* 0x000fe200078e0a12 */
[----:B------:R0:W-:Y:S01]  /*7950*/  STL [R1+0x4d0], R11 ;  /* 0x0004d00b01007387 */ /* 0x0001e20000100800 */
[----:B------:R-:W-:Y:S01]  /*7960*/  VIADD R13, R28, 0x173 ;  /* 0x000001731c0d7836 */ /* 0x000fe20000000000 */
[----:B------:R-:W-:Y:S01]  /*7970*/  IABS R12, R17 ;  /* 0x00000011000c7213 */ /* 0x000fe20000000000 */
[----:B------:R-:W-:Y:S02]  /*7980*/  IMAD R14, R0, R18, R14 ;  /* 0x00000012000e7224 */ /* 0x000fe400078e020e */
[--C-:B------:R-:W-:Y:S02]  /*7990*/  @!P6 IMAD.IADD R3, R3, 0x1, -R0.reuse ;  /* 0x000000010303e824 */ /* 0x100fe400078e0a00 */
[--C-:B------:R-:W-:Y:S02]  /*79a0*/  @!P5 IMAD.IADD R2, R2, 0x1, -R0.reuse ;  /* 0x000000010202d824 */ /* 0x100fe400078e0a00 */
[----:B------:R-:W-:Y:S01]  /*79b0*/  @!P3 IMAD.IADD R8, R8, 0x1, -R0 ;  /* 0x000000010808b824 */ /* 0x000fe200078e0a00 */
[C---:B------:R-:W-:Y:S01]  /*79c0*/  ISETP.GT.U32.AND P5, PT, R0.reuse, R3, PT ;  /* 0x000000030000720c */ /* 0x040fe20003fa4070 */
[----:B------:R-:W-:Y:S01]  /*79d0*/  IMAD.HI.U32 R4, R15, R12, RZ ;  /* 0x0000000c0f047227 */ /* 0x000fe200078e00ff */
[----:B------:R-:W-:-:S02]  /*79e0*/  ISETP.GT.U32.AND P3, PT, R0, R5, PT ;  /* 0x000000050000720c */ /* 0x000fc40003f64070 */
[C---:B------:R-:W-:Y:S01]  /*79f0*/  ISETP.GT.U32.AND P6, PT, R0.reuse, R8, PT ;  /* 0x000000080000720c */ /* 0x040fe20003fc4070 */
[----:B0-----:R-:W-:Y:S01]  /*7a00*/  IMAD.MOV.U32 R11, RZ, RZ, R6 ;  /* 0x000000ffff0b7224 */ /* 0x001fe200078e0006 */
[----:B------:R-:W-:Y:S01]  /*7a10*/  IABS R6, R13 ;  /* 0x0000000d00067213 */ /* 0x000fe20000000000 */
[----:B------:R-:W-:Y:S02]  /*7a20*/  IMAD.MOV R9, RZ, RZ, -R4 ;  /* 0x000000ffff097224 */ /* 0x000fe400078e0a04 */
[----:B------:R-:W-:Y:S01]  /*7a30*/  @!P2 IMAD.MOV R11, RZ, RZ, -R11 ;  /* 0x000000ffff0ba224 */ /* 0x000fe200078e0a0b */
[C---:B------:R-:W-:Y:S01]  /*7a40*/  ISETP.GT.U32.AND P2, PT, R0.reuse, R2, PT ;  /* 0x000000020000720c */ /* 0x040fe20003f44070 */
[C---:B------:R-:W-:Y:S02]  /*7a50*/  IMAD R12, R0.reuse, R9, R12 ;  /* 0x00000009000c7224 */ /* 0x040fe400078e020c */
[--C-:B------:R-:W-:Y:S01]  /*7a60*/  @!P5 IMAD.IADD R3, R3, 0x1, -R0.reuse ;  /* 0x000000010303d824 */ /* 0x100fe200078e0a00 */
[C---:B------:R-:W-:Y:S01]  /*7a70*/  ISETP.GT.U32.AND P5, PT, R0.reuse, R14, PT ;  /* 0x0000000e0000720c */ /* 0x040fe20003fa4070 */
[--C-:B------:R-:W-:Y:S01]  /*7a80*/  @!P3 IMAD.IADD R5, R5, 0x1, -R0.reuse ;  /* 0x000000010505b824 */ /* 0x100fe200078e0a00 */
[----:B------:R-:W-:Y:S01]  /*7a90*/  ISETP.GT.U32.AND P3, PT, R0, R12, PT ;  /* 0x0000000c0000720c */ /* 0x000fe20003f64070 */
[----:B------:R-:W-:Y:S01]  /*7aa0*/  @!P6 IMAD.IADD R8, R8, 0x1, -R0 ;  /* 0x000000010808e824 */ /* 0x000fe200078e0a00 */
[----:B------:R-:W-:Y:S01]  /*7ab0*/  ISETP.GE.AND P6, PT, R7, RZ, PT ;  /* 0x000000ff0700720c */ /* 0x000fe20003fc6270 */
[C---:B------:R-:W-:Y:S01]  /*7ac0*/  VIADD R7, R28.reuse, 0x172 ;  /* 0x000001721c077836 */ /* 0x040fe20000000000 */
[----:B------:R0:W-:Y:S01]  /*7ad0*/  STL [R1+0x4d4], R11 ;  /* 0x0004d40b01007387 */ /* 0x0001e20000100800 */
[----:B------:R-:W-:-:S02]  /*7ae0*/  VIADD R4, R28, 0x174 ;  /* 0x000001741c047836 */ /* 0x000fc40000000000 */
[--C-:B------:R-:W-:Y:S01]  /*7af0*/  @!P2 IMAD.IADD R2, R2, 0x1, -R0.reuse ;  /* 0x000000010202a824 */ /* 0x100fe200078e0a00 */
[----:B------:R-:W-:Y:S01]  /*7b00*/  ISETP.GE.AND P2, PT, R17, RZ, PT ;  /* 0x000000ff1100720c */ /* 0x000fe20003f46270 */
[----:B------:R-:W-:Y:S01]  /*7b10*/  IMAD.MOV.U32 R20, RZ, RZ, R5 ;  /* 0x000000ffff147224 */ /* 0x000fe200078e0005 */
[----:B------:R-:W-:Y:S01]  /*7b20*/  IABS R17, R7 ;  /* 0x0000000700117213 */ /* 0x000fe20000000000 */
[--C-:B------:R-:W-:Y:S01]  /*7b30*/  @!P5 IMAD.IADD R14, R14, 0x1, -R0.reuse ;  /* 0x000000010e0ed824 */ /* 0x100fe200078e0a00 */
[----:B------:R-:W-:Y:S01]  /*7b40*/  IABS R9, R4 ;  /* 0x0000000400097213 */ /* 0x000fe20000000000 */
[----:B------:R-:W-:Y:S01]  /*7b50*/  @!P3 IMAD.IADD R12, R12, 0x1, -R0 ;  /* 0x000000010c0cb824 */ /* 0x000fe200078e0a00 */
[----:B------:R-:W-:Y:S01]  /*7b60*/  ISETP.GE.AND P3, PT, R16, RZ, PT ;  /* 0x000000ff1000720c */ /* 0x000fe20003f66270 */
[----:B------:R-:W-:Y:S01]  /*7b70*/  IMAD.HI.U32 R5, R15, R17, RZ ;  /* 0x000000110f057227 */ /* 0x000fe200078e00ff */
[----:B------:R-:W-:-:S03]  /*7b80*/  ISETP.GT.U32.AND P5, PT, R0, R14, PT ;  /* 0x0000000e0000720c */ /* 0x000fc60003fa4070 */
[----:B------:R-:W-:Y:S01]  /*7b90*/  @!P1 IMAD.MOV R20, RZ, RZ, -R20 ;  /* 0x000000ffff149224 */ /* 0x000fe200078e0a14 */
[C---:B------:R-:W-:Y:S01]  /*7ba0*/  ISETP.GT.U32.AND P1, PT, R0.reuse, R12, PT ;  /* 0x0000000c0000720c */ /* 0x040fe20003f24070 */
[----:B------:R-:W-:Y:S02]  /*7bb0*/  IMAD.MOV R5, RZ, RZ, -R5 ;  /* 0x000000ffff057224 */ /* 0x000fe400078e0a05 */
[----:B------:R-:W-:Y:S01]  /*7bc0*/  IMAD.HI.U32 R18, R15, R9, RZ ;  /* 0x000000090f127227 */ /* 0x000fe200078e00ff */
[----:B------:R-:W-:Y:S03]  /*7bd0*/  STL [R1+0x4d8], R20 ;  /* 0x0004d81401007387 */ /* 0x000fe60000100800 */
[----:B------:R-:W-:Y:S02]  /*7be0*/  IMAD R17, R0, R5, R17 ;  /* 0x0000000500117224 */ /* 0x000fe400078e0211 */
[----:B0-----:R-:W-:-:S02]  /*7bf0*/  IMAD.MOV.U32 R11, RZ, RZ, R8 ;  /* 0x000000ffff0b7224 */ /* 0x001fc400078e0008 */
[----:B------:R-:W-:-:S04]  /*7c00*/  IMAD.HI.U32 R19, R15, R6, RZ ;  /* 0x000000060f137227 */ /* 0x000fc800078e00ff */
[----:B------:R-:W-:Y:S02]  /*7c10*/  IMAD.MOV R18, RZ, RZ, -R18 ;  /* 0x000000ffff127224 */ /* 0x000fe400078e0a12 */
[----:B------:R-:W-:Y:S01]  /*7c20*/  @!P5 IMAD.IADD R14, R14, 0x1, -R0 ;  /* 0x000000010e0ed824 */ /* 0x000fe200078e0a00 */
[----:B------:R-:W-:Y:S01]  /*7c30*/  ISETP.GT.U32.AND P5, PT, R0, R17, PT ;  /* 0x000000110000720c */ /* 0x000fe20003fa4070 */
[----:B------:R-:W-:Y:S02]  /*7c40*/  @!P4 IMAD.MOV R11, RZ, RZ, -R11 ;  /* 0x000000ffff0bc224 */ /* 0x000fe400078e0a0b */
[----:B------:R-:W-:Y:S01]  /*7c50*/  @!P0 IMAD.MOV R3, RZ, RZ, -R3 ;  /* 0x000000ffff038224 */ /* 0x000fe200078e0a03 */
[----:B------:R-:W-:Y:S01]  /*7c60*/  ISETP.GE.AND P0, PT, R4, RZ, PT ;  /* 0x000000ff0400720c */ /* 0x000fe20003f06270 */
[----:B------:R-:W-:Y:S01]  /*7c70*/  IMAD.MOV R19, RZ, RZ, -R19 ;  /* 0x000000ffff137224 */ /* 0x000fe200078e0a13 */
[----:B------:R-:W-:Y:S01]  /*7c80*/  STL [R1+0x4dc], R11 ;  /* 0x0004dc0b01007387 */ /* 0x000fe20000100800 */
[----:B------:R-:W-:-:S02]  /*7c90*/  IMAD R9, R0, R18, R9 ;  /* 0x0000001200097224 */ /* 0x000fc400078e0209 */
[----:B------:R-:W-:Y:S01]  /*7ca0*/  @!P6 IMAD.MOV R2, RZ, RZ, -R2 ;  /* 0x000000ffff02e224 */ /* 0x000fe200078e0a02 */
[----:B------:R-:W-:Y:S01]  /*7cb0*/  STL [R1+0x4e0], R3 ;  /* 0x0004e00301007387 */ /* 0x000fe20000100800 */
[----:B------:R-:W-:Y:S01]  /*7cc0*/  @!P1 IMAD.IADD R12, R12, 0x1, -R0 ;  /* 0x000000010c0c9824 */ /* 0x000fe200078e0a00 */
[C---:B------:R-:W-:Y:S01]  /*7cd0*/  ISETP.GT.U32.AND P4, PT, R0.reuse, R9, PT ;  /* 0x000000090000720c */ /* 0x040fe20003f84070 */
[C---:B------:R-:W-:Y:S01]  /*7ce0*/  IMAD R6, R0.reuse, R19, R6 ;  /* 0x0000001300067224 */ /* 0x040fe200078e0206 */
[----:B------:R0:W-:Y:S01]  /*7cf0*/  STL [R1+0x4e8], R2 ;  /* 0x0004e80201007387 */ /* 0x0001e20000100800 */
[----:B------:R-:W-:Y:S01]  /*7d00*/  IMAD.MOV.U32 R5, RZ, RZ, R12 ;  /* 0x000000ffff057224 */ /* 0x000fe200078e000c */
[----:B------:R-:W-:Y:S01]  /*7d10*/  ISETP.GE.AND P1, PT, R13, RZ, PT ;  /* 0x000000ff0d00720c */ /* 0x000fe20003f26270 */
[----:B------:R-:W-:Y:S01]  /*7d20*/  @!P5 IMAD.IADD R17, R17, 0x1, -R0 ;  /* 0x000000011111d824 */ /* 0x000fe200078e0a00 */
[----:B------:R-:W-:Y:S01]  /*7d30*/  ISETP.GT.U32.AND P6, PT, R0, R6, PT ;  /* 0x000000060000720c */ /* 0x000fe20003fc4070 */
[----:B------:R-:W-:-:S02]  /*7d40*/  @!P2 IMAD.MOV R5, RZ, RZ, -R5 ;  /* 0x000000ffff05a224 */ /* 0x000fc400078e0a05 */
[----:B------:R-:W-:Y:S01]  /*7d50*/  VIADD R16, R28, 0x171 ;  /* 0x000001711c107836 */ /* 0x000fe20000000000 */
[----:B------:R-:W-:Y:S01]  /*7d60*/  ISETP.GT.U32.AND P5, PT, R0, R17, PT ;  /* 0x000000110000720c */ /* 0x000fe20003fa4070 */
[C---:B------:R-:W-:Y:S01]  /*7d70*/  VIADD R8, R28.reuse, 0x16e ;  /* 0x0000016e1c087836 */ /* 0x040fe20000000000 */
[----:B------:R1:W-:Y:S01]  /*7d80*/  STL [R1+0x4ec], R5 ;  /* 0x0004ec0501007387 */ /* 0x0003e20000100800 */
[C---:B0-----:R-:W-:Y:S01]  /*7d90*/  VIADD R2, R28.reuse, 0x170 ;  /* 0x000001701c027836 */ /* 0x041fe20000000000 */
[----:B------:R-:W-:Y:S01]  /*7da0*/  IABS R4, R16 ;  /* 0x0000001000047213 */ /* 0x000fe20000000000 */
[--C-:B------:R-:W-:Y:S01]  /*7db0*/  @!P4 IMAD.IADD R9, R9, 0x1, -R0.reuse ;  /* 0x000000010909c824 */ /* 0x100fe200078e0a00 */
[----:B------:R-:W-:Y:S01]  /*7dc0*/  ISETP.GE.AND P4, PT, R7, RZ, PT ;  /* 0x000000ff0700720c */ /* 0x000fe20003f86270 */
[----:B------:R-:W-:Y:S01]  /*7dd0*/  VIADD R3, R28, 0x16f ;  /* 0x0000016f1c037836 */ /* 0x000fe20000000000 */
[----:B------:R-:W-:Y:S01]  /*7de0*/  IABS R13, R2 ;  /* 0x00000002000d7213 */ /* 0x000fe20000000000 */
[----:B------:R-:W-:Y:S01]  /*7df0*/  @!P6 IMAD.IADD R6, R6, 0x1, -R0 ;  /* 0x000000010606e824 */ /* 0x000fe200078e0a00 */
[----:B------:R-:W-:Y:S01]  /*7e00*/  ISETP.GT.U32.AND P6, PT, R0, R9, PT ;  /* 0x000000090000720c */ /* 0x000fe20003fc4070 */
[----:B------:R-:W-:Y:S01]  /*7e10*/  IMAD.HI.U32 R12, R15, R4, RZ ;  /* 0x000000040f0c7227 */ /* 0x000fe200078e00ff */
[----:B------:R-:W-:-:S02]  /*7e20*/  IABS R7, R3 ;  /* 0x0000000300077213 */ /* 0x000fc40000000000 */
[----:B------:R-:W-:Y:S01]  /*7e30*/  ISETP.GT.U32.AND P2, PT, R0, R6, PT ;  /* 0x000000060000720c */ /* 0x000fe20003f44070 */
[----:B-1----:R-:W-:-:S04]  /*7e40*/  IMAD.HI.U32 R5, R15, R13, RZ ;  /* 0x0000000d0f057227 */ /* 0x002fc800078e00ff */
[----:B------:R-:W-:Y:S02]  /*7e50*/  IMAD.MOV R18, RZ, RZ, -R5 ;  /* 0x000000ffff127224 */ /* 0x000fe400078e0a05 */
[----:B------:R-:W-:Y:S02]  /*7e60*/  IMAD.MOV R12, RZ, RZ, -R12 ;  /* 0x000000ffff0c7224 */ /* 0x000fe400078e0a0c */
[C---:B------:R-:W-:Y:S02]  /*7e70*/  IMAD R13, R0.reuse, R18, R13 ;  /* 0x00000012000d7224 */ /* 0x040fe400078e020d */
[----:B------:R-:W-:Y:S02]  /*7e80*/  @!P5 IMAD.IADD R17, R17, 0x1, -R0 ;  /* 0x000000011111d824 */ /* 0x000fe400078e0a00 */
[C---:B------:R-:W-:Y:S01]  /*7e90*/  IMAD R4, R0.reuse, R12, R4 ;  /* 0x0000000c00047224 */ /* 0x040fe200078e0204 */
[----:B------:R-:W-:Y:S01]  /*7ea0*/  ISETP.GT.U32.AND P5, PT, R0, R13, PT ;  /* 0x0000000d0000720c */ /* 0x000fe20003fa4070 */
[--C-:B------:R-:W-:Y:S01]  /*7eb0*/  @!P6 IMAD.IADD R9, R9, 0x1, -R0.reuse ;  /* 0x000000010909e824 */ /* 0x100fe200078e0a00 */
[----:B------:R-:W-:Y:S01]  /*7ec0*/  IABS R12, R8 ;  /* 0x00000008000c7213 */ /* 0x000fe20000000000 */
[----:B------:R-:W-:Y:S01]  /*7ed0*/  @!P2 IMAD.IADD R6, R6, 0x1, -R0 ;  /* 0x000000010606a824 */ /* 0x000fe200078e0a00 */
[----:B------:R-:W-:Y:S01]  /*7ee0*/  ISETP.GT.U32.AND P6, PT, R0, R4, PT ;  /* 0x000000040000720c */ /* 0x000fe20003fc4070 */
[----:B------:R-:W-:Y:S01]  /*7ef0*/  IMAD.MOV.U32 R20, RZ, RZ, R14 ;  /* 0x000000ffff147224 */ /* 0x000fe200078e000e */
[----:B------:R-:W-:Y:S01]  /*7f00*/  ISETP.GE.AND P2, PT, R16, RZ, PT ;  /* 0x000000ff1000720c */ /* 0x000fe20003f46270 */
[----:B------:R-:W-:-:S02]  /*7f10*/  IMAD.MOV.U32 R5, RZ, RZ, R12 ;  /* 0x000000ffff057224 */ /* 0x000fc400078e000c */
[----:B------:R-:W-:Y:S02]  /*7f20*/  VIADD R12, R28, 0x16d ;  /* 0x0000016d1c0c7836 */ /* 0x000fe40000000000 */
[----:B------:R-:W-:Y:S02]  /*7f30*/  @!P3 IMAD.MOV R20, RZ, RZ, -R20 ;  /* 0x000000ffff14b224 */ /* 0x000fe400078e0a14 */
[----:B------:R-:W-:Y:S01]  /*7f40*/  @!P5 IMAD.IADD R13, R13, 0x1, -R0 ;  /* 0x000000010d0dd824 */ /* 0x000fe200078e0a00 */
[----:B------:R-:W-:Y:S01]  /*7f50*/  IABS R16, R12 ;  /* 0x0000000c00107213 */ /* 0x000fe20000000000 */
[C---:B------:R-:W-:Y:S01]  /*7f60*/  IMAD.HI.U32 R18, R15.reuse, R7, RZ ;  /* 0x000000070f127227 */ /* 0x040fe200078e00ff */
[----:B------:R-:W-:Y:S02]  /*7f70*/  STL [R1+0x4f4], R20 ;  /* 0x0004f41401007387 */ /* 0x000fe40000100800 */
[----:B------:R-:W-:Y:S01]  /*7f80*/  ISETP.GT.U32.AND P3, PT, R0, R13, PT ;  /* 0x0000000d0000720c */ /* 0x000fe20003f64070 */
[----:B------:R-:W-:-:S04]  /*7f90*/  IMAD.HI.U32 R14, R15, R16, RZ ;  /* 0x000000100f0e7227 */ /* 0x000fc800078e00ff */
[----:B------:R-:W-:Y:S01]  /*7fa0*/  @!P6 IMAD.IADD R4, R4, 0x1, -R0 ;  /* 0x000000010404e824 */ /* 0x000fe200078e0a00 */
[----:B------:R-:W-:Y:S01]  /*7fb0*/  ISETP.GE.AND P6, PT, R2, RZ, PT ;  /* 0x000000ff0200720c */ /* 0x000fe20003fc6270 */
[----:B------:R-:W-:-:S03]  /*7fc0*/  IMAD.HI.U32 R19, R15, R5, RZ ;  /* 0x000000050f137227 */ /* 0x000fc600078e00ff */
[C---:B------:R-:W-:Y:S01]  /*7fd0*/  ISETP.GT.U32.AND P5, PT, R0.reuse, R4, PT ;  /* 0x000000040000720c */ /* 0x040fe20003fa4070 */
[----:B------:R-:W-:Y:S02]  /*7fe0*/  IMAD.MOV R18, RZ, RZ, -R18 ;  /* 0x000000ffff127224 */ /* 0x000fe400078e0a12 */
[----:B------:R-:W-:Y:S02]  /*7ff0*/  IMAD.MOV R14, RZ, RZ, -R14 ;  /* 0x000000ffff0e7224 */ /* 0x000fe400078e0a0e */
[----:B------:R-:W-:Y:S02]  /*8000*/  IMAD.MOV R19, RZ, RZ, -R19 ;  /* 0x000000ffff137224 */ /* 0x000fe400078e0a13 */
[C---:B------:R-:W-:Y:S02]  /*8010*/  IMAD R7, R0.reuse, R18, R7 ;  /* 0x0000001200077224 */ /* 0x040fe400078e0207 */
[----:B------:R-:W-:Y:S02]  /*8020*/  IMAD.MOV.U32 R11, RZ, RZ, R9 ;  /* 0x000000ffff0b7224 */ /* 0x000fe400078e0009 */
[----:B------:R-:W-:-:S02]  /*8030*/  IMAD R14, R0, R14, R16 ;  /* 0x0000000e000e7224 */ /* 0x000fc400078e0210 */
[----:B------:R-:W-:Y:S02]  /*8040*/  IMAD.MOV.U32 R9, RZ, RZ, R6 ;  /* 0x000000ffff097224 */ /* 0x000fe400078e0006 */
[C---:B------:R-:W-:Y:S02]  /*8050*/  IMAD R5, R0.reuse, R19, R5 ;  /* 0x0000001300057224 */ /* 0x040fe400078e0205 */
[----:B------:R-:W-:Y:S01]  /*8060*/  @!P0 IMAD.MOV R11, RZ, RZ, -R11 ;  /* 0x000000ffff0b8224 */ /* 0x000fe200078e0a0b */
[C---:B------:R-:W-:Y:S01]  /*8070*/  ISETP.GT.U32.AND P0, PT, R0.reuse, R7, PT ;  /* 0x000000070000720c */ /* 0x040fe20003f04070 */
[----:B------:R-:W-:Y:S02]  /*8080*/  IMAD.MOV.U32 R6, RZ, RZ, R17 ;  /* 0x000000ffff067224 */ /* 0x000fe400078e0011 */
[----:B------:R-:W-:Y:S01]  /*8090*/  @!P3 IMAD.IADD R13, R13, 0x1, -R0 ;  /* 0x000000010d0db824 */ /* 0x000fe200078e0a00 */
[C---:B------:R-:W-:Y:S01]  /*80a0*/  ISETP.GT.U32.AND P3, PT, R0.reuse, R14, PT ;  /* 0x0000000e0000720c */ /* 0x040fe20003f64070 */
[----:B------:R-:W-:Y:S01]  /*80b0*/  @!P4 IMAD.MOV R6, RZ, RZ, -R6 ;  /* 0x000000ffff06c224 */ /* 0x000fe200078e0a06 */
[----:B------:R-:W-:Y:S01]  /*80c0*/  ISETP.GT.U32.AND P4, PT, R0, R5, PT ;  /* 0x000000050000720c */ /* 0x000fe20003f84070 */
[--C-:B------:R-:W-:Y:S01]  /*80d0*/  @!P5 IMAD.IADD R4, R4, 0x1, -R0.reuse ;  /* 0x000000010404d824 */ /* 0x100fe200078e0a00 */
[----:B------:R-:W-:Y:S01]  /*80e0*/  ISETP.GE.AND P5, PT, R8, RZ, PT ;  /* 0x000000ff0800720c */ /* 0x000fe20003fa6270 */
[----:B------:R-:W-:Y:S01]  /*80f0*/  @!P1 IMAD.MOV R9, RZ, RZ, -R9 ;  /* 0x000000ffff099224 */ /* 0x000fe200078e0a09 */
[----:B------:R0:W-:Y:S01]  /*8100*/  STL [R1+0x4f8], R11 ;  /* 0x0004f80b01007387 */ /* 0x0001e20000100800 */
[C---:B------:R-:W-:Y:S01]  /*8110*/  VIADD R8, R28.reuse, 0x16b ;  /* 0x0000016b1c087836 */ /* 0x040fe20000000000 */
[----:B------:R-:W-:Y:S01]  /*8120*/  ISETP.GE.AND P1, PT, R3, RZ, PT ;  /* 0x000000ff0300720c */ /* 0x000fe20003f26270 */
[----:B------:R-:W-:Y:S01]  /*8130*/  VIADD R2, R28, 0x16c ;  /* 0x0000016c1c027836 */ /* 0x000fe20000000000 */
[----:B------:R1:W-:Y:S01]  /*8140*/  STL [R1+0x4fc], R9 ;  /* 0x0004fc0901007387 */ /* 0x0003e20000100800 */
[--C-:B------:R-:W-:Y:S01]  /*8150*/  @!P0 IMAD.IADD R7, R7, 0x1, -R0.reuse ;  /* 0x0000000107078824 */ /* 0x100fe200078e0a00 */
[----:B------:R-:W-:Y:S01]  /*8160*/  ISETP.GE.AND P0, PT, R12, RZ, PT ;  /* 0x000000ff0c00720c */ /* 0x000fe20003f06270 */
[--C-:B------:R-:W-:Y:S01]  /*8170*/  @!P3 IMAD.IADD R14, R14, 0x1, -R0.reuse ;  /* 0x000000010e0eb824 */ /* 0x100fe200078e0a00 */
[----:B------:R-:W-:Y:S01]  /*8180*/  IABS R18, R2 ;  /* 0x0000000200127213 */ /* 0x000fe20000000000 */
[----:B------:R-:W-:Y:S01]  /*8190*/  @!P4 IMAD.IADD R5, R5, 0x1, -R0 ;  /* 0x000000010505c824 */ /* 0x000fe200078e0a00 */
[C---:B------:R-:W-:Y:S01]  /*81a0*/  ISETP.GT.U32.AND P4, PT, R0.reuse, R7, PT ;  /* 0x000000070000720c */ /* 0x040fe20003f84070 */
[----:B0-----:R-:W-:Y:S01]  /*81b0*/  IMAD.MOV.U32 R11, RZ, RZ, R4 ;  /* 0x000000ffff0b7224 */ /* 0x001fe200078e0004 */
[C---:B------:R-:W-:Y:S01]  /*81c0*/  ISETP.GT.U32.AND P3, PT, R0.reuse, R14, PT ;  /* 0x0000000e0000720c */ /* 0x040fe20003f64070 */
[----:B------:R0:W-:Y:S01]  /*81d0*/  STL [R1+0x510], R6 ;  /* 0x0005100601007387 */ /* 0x0001e20000100800 */
[----:B-1----:R-:W-:Y:S01]  /*81e0*/  IABS R9, R8 ;  /* 0x0000000800097213 */ /* 0x002fe20000000000 */
[----:B------:R-:W-:Y:S01]  /*81f0*/  @!P2 IMAD.MOV R11, RZ, RZ, -R11 ;  /* 0x000000ffff0ba224 */ /* 0x000fe200078e0a0b */
[----:B------:R-:W-:Y:S01]  /*8200*/  ISETP.GT.U32.AND P2, PT, R0, R5, PT ;  /* 0x000000050000720c */ /* 0x000fe20003f44070 */
[----:B------:R-:W-:-:S02]  /*8210*/  VIADD R3, R28, 0x16a ;  /* 0x0000016a1c037836 */ /* 0x000fc40000000000 */
[C---:B------:R-:W-:Y:S01]  /*8220*/  IMAD.HI.U32 R12, R15.reuse, R9, RZ ;  /* 0x000000090f0c7227 */ /* 0x040fe200078e00ff */
[----:B------:R1:W-:Y:S03]  /*8230*/  STL [R1+0x50c], R11 ;  /* 0x00050c0b01007387 */ /* 0x0003e60000100800 */
[----:B0-----:R-:W-:-:S04]  /*8240*/  IMAD.HI.U32 R6, R15, R18, RZ ;  /* 0x000000120f067227 */ /* 0x001fc800078e00ff */
[----:B------:R-:W-:Y:S02]  /*8250*/  IMAD.MOV R12, RZ, RZ, -R12 ;  /* 0x000000ffff0c7224 */ /* 0x000fe400078e0a0c */
[----:B------:R-:W-:Y:S02]  /*8260*/  IMAD.MOV R6, RZ, RZ, -R6 ;  /* 0x000000ffff067224 */ /* 0x000fe400078e0a06 */
[----:B-1----:R-:W-:Y:S02]  /*8270*/  IMAD.MOV.U32 R11, RZ, RZ, R13 ;  /* 0x000000ffff0b7224 */ /* 0x002fe400078e000d */
[----:B------:R-:W-:Y:S01]  /*8280*/  IMAD R4, R0, R6, R18 ;  /* 0x0000000600047224 */ /* 0x000fe200078e0212 */
[----:B------:R-:W-:Y:S01]  /*8290*/  IABS R6, R3 ;  /* 0x0000000300067213 */ /* 0x000fe20000000000 */
[----:B------:R-:W-:Y:S01]  /*82a0*/  @!P6 IMAD.MOV R11, RZ, RZ, -R11 ;  /* 0x000000ffff0be224 */ /* 0x000fe200078e0a0b */
[----:B------:R-:W-:Y:S01]  /*82b0*/  ISETP.GE.AND P6, PT, R2, RZ, PT ;  /* 0x000000ff0200720c */ /* 0x000fe20003fc6270 */
[----:B------:R-:W-:-:S02]  /*82c0*/  IMAD R2, R0, R12, R9 ;  /* 0x0000000c00027224 */ /* 0x000fc400078e0209 */
[--C-:B------:R-:W-:Y:S01]  /*82d0*/  @!P4 IMAD.IADD R7, R7, 0x1, -R0.reuse ;  /* 0x000000010707c824 */ /* 0x100fe200078e0a00 */
[----:B------:R0:W-:Y:S01]  /*82e0*/  STL [R1+0x508], R11 ;  /* 0x0005080b01007387 */ /* 0x0001e20000100800 */
[--C-:B------:R-:W-:Y:S01]  /*82f0*/  @!P3 IMAD.IADD R14, R14, 0x1, -R0.reuse ;  /* 0x000000010e0eb824 */ /* 0x100fe200078e0a00 */
[C---:B------:R-:W-:Y:S01]  /*8300*/  ISETP.GT.U32.AND P3, PT, R0.reuse, R2, PT ;  /* 0x000000020000720c */ /* 0x040fe20003f64070 */
[----:B------:R-:W-:Y:S01]  /*8310*/  @!P2 IMAD.IADD R5, R5, 0x1, -R0 ;  /* 0x000000010505a824 */ /* 0x000fe200078e0a00 */
[----:B------:R-:W-:Y:S01]  /*8320*/  ISETP.GT.U32.AND P4, PT, R0, R4, PT ;  /* 0x000000040000720c */ /* 0x000fe20003f84070 */
[----:B------:R-:W-:Y:S01]  /*8330*/  IMAD.HI.U32 R12, R15, R6, RZ ;  /* 0x000000060f0c7227 */ /* 0x000fe200078e00ff */
[----:B------:R-:W-:-:S03]  /*8340*/  ISETP.GE.AND P2, PT, R8, RZ, PT ;  /* 0x000000ff0800720c */ /* 0x000fc60003f46270 */
[----:B------:R-:W-:Y:S02]  /*8350*/  VIADD R8, R28, 0x169 ;  /* 0x000001691c087836 */ /* 0x000fe40000000000 */
[----:B0-----:R-:W-:Y:S02]  /*8360*/  IMAD.MOV.U32 R11, RZ, RZ, R7 ;  /* 0x000000ffff0b7224 */ /* 0x001fe400078e0007 */
[----:B------:R-:W-:Y:S01]  /*8370*/  IMAD.MOV R12, RZ, RZ, -R12 ;  /* 0x000000ffff0c7224 */ /* 0x000fe200078e0a0c */
[----:B------:R-:W-:Y:S01]  /*8380*/  IABS R13, R8 ;  /* 0x00000008000d7213 */ /* 0x000fe20000000000 */
[----:B------:R-:W-:Y:S02]  /*8390*/  @!P1 IMAD.MOV R11, RZ, RZ, -R11 ;  /* 0x000000ffff0b9224 */ /* 0x000fe400078e0a0b */
[----:B------:R-:W-:Y:S02]  /*83a0*/  @!P3 IMAD.IADD R2, R2, 0x1, -R0 ;  /* 0x000000010202b824 */ /* 0x000fe400078e0a00 */
[----:B------:R-:W-:Y:S01]  /*83b0*/  IMAD.MOV.U32 R7, RZ, RZ, R14 ;  /* 0x000000ffff077224 */ /* 0x000fe200078e000e */
[----:B------:R0:W-:Y:S01]  /*83c0*/  STL [R1+0x504], R11 ;  /* 0x0005040b01007387 */ /* 0x0001e20000100800 */
[----:B------:R-:W-:Y:S01]  /*83d0*/  @!P4 IMAD.IADD R4, R4, 0x1, -R0 ;  /* 0x000000010404c824 */ /* 0x000fe200078e0a00 */
[----:B------:R-:W-:Y:S01]  /*83e0*/  ISETP.GE.AND P4, PT, R3, RZ, PT ;  /* 0x000000ff0300720c */ /* 0x000fe20003f86270 */
[C---:B------:R-:W-:Y:S01]  /*83f0*/  IMAD R6, R0.reuse, R12, R6 ;  /* 0x0000000c00067224 */ /* 0x040fe200078e0206 */
[C---:B------:R-:W-:Y:S01]  /*8400*/  ISETP.GT.U32.AND P3, PT, R0.reuse, R2, PT ;  /* 0x000000020000720c */ /* 0x040fe20003f64070 */
[----:B------:R-:W-:Y:S01]  /*8410*/  @!P0 IMAD.MOV R7, RZ, RZ, -R7 ;  /* 0x000000ffff078224 */ /* 0x000fe200078e0a07 */
[----:B------:R-:W-:Y:S01]  /*8420*/  ISETP.GT.U32.AND P1, PT, R0, R4, PT ;  /* 0x000000040000720c */ /* 0x000fe20003f24070 */
[----:B------:R-:W-:Y:S01]  /*8430*/  VIADD R9, R28, 0x168 ;  /* 0x000001681c097836 */ /* 0x000fe20000000000 */
[----:B------:R-:W-:Y:S01]  /*8440*/  ISETP.GE.AND P0, PT, R8, RZ, PT ;  /* 0x000000ff0800720c */ /* 0x000fe20003f06270 */
[----:B------:R-:W-:-:S03]  /*8450*/  IMAD.HI.U32 R3, R15, R13, RZ ;  /* 0x0000000d0f037227 */ /* 0x000fc600078e00ff */
[----:B------:R-:W-:Y:S01]  /*8460*/  IABS R16, R9 ;  /* 0x0000000900107213 */ /* 0x000fe20000000000 */
[----:B0-----:R-:W-:Y:S02]  /*8470*/  IMAD.MOV.U32 R11, RZ, RZ, R5 ;  /* 0x000000ffff0b7224 */ /* 0x001fe400078e0005 */
[----:B------:R-:W-:Y:S02]  /*8480*/  VIADD R19, R28, 0x157 ;  /* 0x000001571c137836 */ /* 0x000fe40000000000 */
[----:B------:R-:W-:Y:S01]  /*8490*/  @!P5 IMAD.MOV R11, RZ, RZ, -R11 ;  /* 0x000000ffff0bd224 */ /* 0x000fe200078e0a0b */
[----:B------:R-:W-:Y:S01]  /*84a0*/  ISETP.GT.U32.AND P5, PT, R0, R6, PT ;  /* 0x000000060000720c */ /* 0x000fe20003fa4070 */
[----:B------:R-:W-:Y:S01]  /*84b0*/  IMAD.HI.U32 R5, R15, R16, RZ ;  /* 0x000000100f057227 */ /* 0x000fe200078e00ff */
[----:B------:R-:W-:Y:S02]  /*84c0*/  IABS R20, R19 ;  /* 0x0000001300147213 */ /* 0x000fe40000000000 */
[----:B------:R0:W-:Y:S01]  /*84d0*/  STL [R1+0x500], R11 ;  /* 0x0005000b01007387 */ /* 0x0001e20000100800 */
[----:B------:R-:W-:-:S02]  /*84e0*/  @!P3 IMAD.IADD R2, R2, 0x1, -R0 ;  /* 0x000000010202b824 */ /* 0x000fc400078e0a00 */
[----:B------:R-:W-:Y:S01]  /*84f0*/  IMAD.MOV R5, RZ, RZ, -R5 ;  /* 0x000000ffff057224 */ /* 0x000fe200078e0a05 */
[----:B------:R1:W-:Y:S01]  /*8500*/  STL [R1+0x534], R7 ;  /* 0x0005340701007387 */ /* 0x0003e20000100800 */
[----:B------:R-:W-:Y:S01]  /*8510*/  @!P1 IMAD.IADD R4, R4, 0x1, -R0 ;  /* 0x0000000104049824 */ /* 0x000fe200078e0a00 */
[----:B------:R-:W-:Y:S01]  /*8520*/  ISETP.GE.AND P1, PT, R9, RZ, PT ;  /* 0x000000ff0900720c */ /* 0x000fe20003f26270 */
[----:B------:R-:W-:Y:S02]  /*8530*/  IMAD R14, R0, R5, R16 ;  /* 0x00000005000e7224 */ /* 0x000fe400078e0210 */
[----:B------:R-:W-:Y:S02]  /*8540*/  @!P5 IMAD.IADD R6, R6, 0x1, -R0 ;  /* 0x000000010606d824 */ /* 0x000fe400078e0a00 */
[----:B------:R-:W-:Y:S02]  /*8550*/  IMAD.MOV.U32 R12, RZ, RZ, R4 ;  /* 0x000000ffff0c7224 */ /* 0x000fe400078e0004 */
[----:B0-----:R-:W-:Y:S01]  /*8560*/  IMAD.MOV.U32 R11, RZ, RZ, R2 ;  /* 0x000000ffff0b7224 */ /* 0x001fe200078e0002 */
[----:B------:R-:W-:Y:S01]  /*8570*/  ISETP.GT.U32.AND P5, PT, R0, R6, PT ;  /* 0x000000060000720c */ /* 0x000fe20003fa4070 */
[----:B-1----:R-:W-:-:S02]  /*8580*/  IMAD.MOV R7, RZ, RZ, -R3 ;  /* 0x000000ffff077224 */ /* 0x002fc400078e0a03 */
[----:B------:R-:W-:Y:S01]  /*8590*/  @!P6 IMAD.MOV R12, RZ, RZ, -R12 ;  /* 0x000000ffff0ce224 */ /* 0x000fe200078e0a0c */
[C---:B------:R-:W-:Y:S01]  /*85a0*/  ISETP.GT.U32.AND P6, PT, R0.reuse, R14, PT ;  /* 0x0000000e0000720c */ /* 0x040fe20003fc4070 */
[----:B------:R-:W-:Y:S02]  /*85b0*/  IMAD R13, R0, R7, R13 ;  /* 0x00000007000d7224 */ /* 0x000fe400078e020d */
[C---:B------:R-:W-:Y:S01]  /*85c0*/  VIADD R3, R28.reuse, 0x167 ;  /* 0x000001671c037836 */ /* 0x040fe20000000000 */
[----:B------:R-:W-:Y:S01]  /*85d0*/  STL [R1+0x530], R12 ;  /* 0x0005300c01007387 */ /* 0x000fe20000100800 */
[----:B------:R-:W-:Y:S01]  /*85e0*/  VIADD R7, R28, 0x166 ;  /* 0x000001661c077836 */ /* 0x000fe20000000000 */
[----:B------:R-:W-:Y:S01]  /*85f0*/  ISETP.GT.U32.AND P3, PT, R0, R13, PT ;  /* 0x0000000d0000720c */ /* 0x000fe20003f64070 */
[----:B------:R-:W-:Y:S01]  /*8600*/  @!P2 IMAD.MOV R11, RZ, RZ, -R11 ;  /* 0x000000ffff0ba224 */ /* 0x000fe200078e0a0b */
[----:B------:R-:W-:Y:S01]  /*8610*/  IABS R8, R3 ;  /* 0x0000000300087213 */ /* 0x000fe20000000000 */
[--C-:B------:R-:W-:Y:S01]  /*8620*/  @!P5 IMAD.IADD R6, R6, 0x1, -R0.reuse ;  /* 0x000000010606d824 */ /* 0x100fe200078e0a00 */
[----:B------:R-:W-:Y:S01]  /*8630*/  IABS R9, R7 ;  /* 0x0000000700097213 */ /* 0x000fe20000000000 */
[----:B------:R-:W-:Y:S01]  /*8640*/  VIADD R5, R28, 0x165 ;  /* 0x000001651c057836 */ /* 0x000fe20000000000 */
[----:B------:R0:W-:Y:S01]  /*8650*/  STL [R1+0x564], R11 ;  /* 0x0005640b01007387 */ /* 0x0001e20000100800 */
[----:B------:R-:W-:Y:S01]  /*8660*/  @!P6 IMAD.IADD R14, R14, 0x1, -R0 ;  /* 0x000000010e0ee824 */ /* 0x000fe200078e0a00 */
[----:B------:R-:W-:Y:S01]  /*8670*/  ISETP.GE.AND P2, PT, R3, RZ, PT ;  /* 0x000000ff0300720c */ /* 0x000fe20003f46270 */
[----:B------:R-:W-:Y:S01]  /*8680*/  IMAD.HI.U32 R2, R15, R8, RZ ;  /* 0x000000080f027227 */ /* 0x000fe200078e00ff */
[----:B------:R-:W-:-:S02]  /*8690*/  IABS R4, R5 ;  /* 0x0000000500047213 */ /* 0x000fc40000000000 */
[----:B------:R-:W-:Y:S01]  /*86a0*/  ISETP.GT.U32.AND P6, PT, R0, R14, PT ;  /* 0x0000000e0000720c */ /* 0x000fe20003fc4070 */
[----:B------:R-:W-:Y:S01]  /*86b0*/  @!P3 IMAD.IADD R13, R13, 0x1, -R0 ;  /* 0x000000010d0db824 */ /* 0x000fe200078e0a00 */
[----:B------:R-:W-:Y:S01]  /*86c0*/  ISETP.GE.AND P5, PT, R7, RZ, PT ;  /* 0x000000ff0700720c */ /* 0x000fe20003fa6270 */
[----:B------:R-:W-:-:S03]  /*86d0*/  IMAD.HI.U32 R3, R15, R9, RZ ;  /* 0x000000090f037227 */ /* 0x000fc600078e00ff */
[C---:B------:R-:W-:Y:S01]  /*86e0*/  ISETP.GT.U32.AND P3, PT, R0.reuse, R13, PT ;  /* 0x0000000d0000720c */ /* 0x040fe20003f64070 */
[----:B0-----:R-:W-:Y:S02]  /*86f0*/  IMAD.MOV.U32 R11, RZ, RZ, R6 ;  /* 0x000000ffff0b7224 */ /* 0x001fe400078e0006 */
[----:B------:R-:W-:Y:S02]  /*8700*/  IMAD.MOV R2, RZ, RZ, -R2 ;  /* 0x000000ffff027224 */ /* 0x000fe400078e0a02 */
[----:B------:R-:W-:Y:S01]  /*8710*/  @!P4 IMAD.MOV R11, RZ, RZ, -R11 ;  /* 0x000000ffff0bc224 */ /* 0x000fe200078e0a0b */
[----:B------:R-:W-:Y:S01]  /*8720*/  ISETP.GE.AND P4, PT, R5, RZ, PT ;  /* 0x000000ff0500720c */ /* 0x000fe20003f86270 */
[----:B------:R-:W-:Y:S02]  /*8730*/  IMAD.MOV R3, RZ, RZ, -R3 ;  /* 0x000000ffff037224 */ /* 0x000fe400078e0a03 */
[C---:B------:R-:W-:Y:S01]  /*8740*/  IMAD R2, R0.reuse, R2, R8 ;  /* 0x0000000200027224 */ /* 0x040fe200078e0208 */
[----:B------:R0:W-:Y:S01]  /*8750*/  STL [R1+0x598], R11 ;  /* 0x0005980b01007387 */ /* 0x0001e20000100800 */
[----:B------:R-:W-:-:S02]  /*8760*/  IMAD R3, R0, R3, R9 ;  /* 0x0000000300037224 */ /* 0x000fc400078e0209 */
[----:B------:R-:W-:Y:S01]  /*8770*/  @!P3 IMAD.IADD R13, R13, 0x1, -R0 ;  /* 0x000000010d0db824 */ /* 0x000fe200078e0a00 */
[----:B------:R-:W-:Y:S01]  /*8780*/  ISETP.GT.U32.AND P3, PT, R0, R2, PT ;  /* 0x000000020000720c */ /* 0x000fe20003f64070 */
[----:B------:R-:W-:-:S04]  /*8790*/  IMAD.HI.U32 R7, R15, R4, RZ ;  /* 0x000000040f077227 */ /* 0x000fc800078e00ff */
[----:B------:R-:W-:Y:S02]  /*87a0*/  IMAD.MOV R7, RZ, RZ, -R7 ;  /* 0x000000ffff077224 */ /* 0x000fe400078e0a07 */
[----:B0-----:R-:W-:Y:S02]  /*87b0*/  IMAD.MOV.U32 R11, RZ, RZ, R13 ;  /* 0x000000ffff0b7224 */ /* 0x001fe400078e000d */
[----:B------:R-:W-:Y:S02]  /*87c0*/  @!P6 IMAD.IADD R14, R14, 0x1, -R0 ;  /* 0x000000010e0ee824 */ /* 0x000fe400078e0a00 */
[----:B------:R-:W-:Y:S01]  /*87d0*/  @!P0 IMAD.MOV R11, RZ, RZ, -R11 ;  /* 0x000000ffff0b8224 */ /* 0x000fe200078e0a0b */
[C---:B------:R-:W-:Y:S01]  /*87e0*/  ISETP.GT.U32.AND P0, PT, R0.reuse, R3, PT ;  /* 0x000000030000720c */ /* 0x040fe20003f04070 */
[----:B------:R-:W-:Y:S02]  /*87f0*/  IMAD R4, R0, R7, R4 ;  /* 0x0000000700047224 */ /* 0x000fe400078e0204 */
[----:B------:R-:W-:Y:S01]  /*8800*/  VIADD R8, R28, 0x164 ;  /* 0x000001641c087836 */ /* 0x000fe20000000000 */
[----:B------:R0:W-:Y:S01]  /*8810*/  STL [R1+0x594], R11 ;  /* 0x0005940b01007387 */ /* 0x0001e20000100800 */
[----:B------:R-:W-:-:S02]  /*8820*/  @!P3 IMAD.IADD R2, R2, 0x1, -R0 ;  /* 0x000000010202b824 */ /* 0x000fc400078e0a00 */
        /* <DEDUP_REMOVED lines=18> */
[C---:B------:R-:W-:Y:S01]  /*8950*/  IMAD R8, R0.reuse, R14, R8 ;  /* 0x0000000e00087224 */ /* 0x040fe200078e0208 */
[----:B------:R-:W-:Y:S01]  /*8960*/  ISETP.GE.AND P3, PT, R5, RZ, PT ;  /* 0x000000ff0500720c */ /* 0x000fe20003f66270 */
[----:B------:R-:W-:Y:S02]  /*8970*/  IMAD.MOV.U32 R18, RZ, RZ, R2 ;  /* 0x000000ffff127224 */ /* 0x000fe400078e0002 */
[----:B------:R-:W-:Y:S01]  /*8980*/  @!P0 IMAD.IADD R3, R3, 0x1, -R0 ;  /* 0x0000000103038824 */ /* 0x000fe200078e0a00 */
[----:B------:R-:W-:Y:S01]  /*8990*/  ISETP.GT.U32.AND P0, PT, R0, R8, PT ;  /* 0x000000080000720c */ /* 0x000fe20003f04070 */
[----:B------:R-:W-:-:S04]  /*89a0*/  IMAD.HI.U32 R5, R15, R13, RZ ;  /* 0x0000000d0f057227 */ /* 0x000fc800078e00ff */
[----:B------:R-:W-:Y:S02]  /*89b0*/  @!P1 IMAD.IADD R4, R4, 0x1, -R0 ;  /* 0x0000000104049824 */ /* 0x000fe400078e0a00 */
[----:B0-----:R-:W-:Y:S02]  /*89c0*/  IMAD.MOV.U32 R11, RZ, RZ, R3 ;  /* 0x000000ffff0b7224 */ /* 0x001fe400078e0003 */
[----:B------:R-:W-:Y:S01]  /*89d0*/  @!P2 IMAD.MOV R18, RZ, RZ, -R18 ;  /* 0x000000ffff12a224 */ /* 0x000fe200078e0a12 */
[----:B------:R-:W-:Y:S01]  /*89e0*/  ISETP.GT.U32.AND P1, PT, R0, R4, PT ;  /* 0x000000040000720c */ /* 0x000fe20003f24070 */
[----:B------:R-:W-:Y:S01]  /*89f0*/  @!P5 IMAD.MOV R11, RZ, RZ, -R11 ;  /* 0x000000ffff0bd224 */ /* 0x000fe200078e0a0b */
[----:B------:R-:W-:Y:S01]  /*8a00*/  ISETP.GE.AND P5, PT, R6, RZ, PT ;  /* 0x000000ff0600720c */ /* 0x000fe20003fa6270 */
[----:B------:R-:W-:Y:S01]  /*8a10*/  IMAD.MOV R5, RZ, RZ, -R5 ;  /* 0x000000ffff057224 */ /* 0x000fe200078e0a05 */
[----:B------:R-:W-:Y:S01]  /*8a20*/  STL [R1+0x60c], R18 ;  /* 0x00060c1201007387 */ /* 0x000fe20000100800 */
[----:B------:R-:W-:-:S03]  /*8a30*/  IMAD.HI.U32 R16, R15, R9, RZ ;  /* 0x000000090f107227 */ /* 0x000fc600078e00ff */
[----:B------:R0:W-:Y:S01]  /*8a40*/  STL [R1+0x628], R11 ;  /* 0x0006280b01007387 */ /* 0x0001e20000100800 */
[----:B------:R-:W-:Y:S02]  /*8a50*/  IMAD R13, R0, R5, R13 ;  /* 0x00000005000d7224 */ /* 0x000fe400078e020d */
[----:B------:R-:W-:Y:S02]  /*8a60*/  IMAD.MOV R16, RZ, RZ, -R16 ;  /* 0x000000ffff107224 */ /* 0x000fe400078e0a10 */
[--C-:B------:R-:W-:Y:S02]  /*8a70*/  @!P1 IMAD.IADD R4, R4, 0x1, -R0.reuse ;  /* 0x0000000104049824 */ /* 0x100fe400078e0a00 */
[----:B------:R-:W-:Y:S02]  /*8a80*/  @!P0 IMAD.IADD R8, R8, 0x1, -R0 ;  /* 0x0000000108088824 */ /* 0x000fe400078e0a00 */
[C---:B------:R-:W-:Y:S02]  /*8a90*/  IMAD R9, R0.reuse, R16, R9 ;  /* 0x0000001000097224 */ /* 0x040fe400078e0209 */
[----:B0-----:R-:W-:Y:S01]  /*8aa0*/  IMAD.MOV.U32 R11, RZ, RZ, R4 ;  /* 0x000000ffff0b7224 */ /* 0x001fe200078e0004 */
[C---:B------:R-:W-:Y:S01]  /*8ab0*/  ISETP.GT.U32.AND P0, PT, R0.reuse, R8, PT ;  /* 0x000000080000720c */ /* 0x040fe20003f04070 */
[----:B------:R-:W-:Y:S01]  /*8ac0*/  IMAD.HI.U32 R17, R15, R12, RZ ;  /* 0x0000000c0f117227 */ /* 0x000fe200078e00ff */
[----:B------:R-:W-:-:S03]  /*8ad0*/  ISETP.GT.U32.AND P2, PT, R0, R9, PT ;  /* 0x000000090000720c */ /* 0x000fc60003f44070 */
[----:B------:R-:W-:Y:S01]  /*8ae0*/  @!P4 IMAD.MOV R11, RZ, RZ, -R11 ;  /* 0x000000ffff0bc224 */ /* 0x000fe200078e0a0b */
[----:B------:R-:W-:Y:S01]  /*8af0*/  ISETP.GT.U32.AND P4, PT, R0, R13, PT ;  /* 0x0000000d0000720c */ /* 0x000fe20003f84070 */
[C---:B------:R-:W-:Y:S02]  /*8b00*/  VIADD R5, R28.reuse, 0x15f ;  /* 0x0000015f1c057836 */ /* 0x040fe40000000000 */
[----:B------:R-:W-:Y:S01]  /*8b10*/  IMAD.MOV R17, RZ, RZ, -R17 ;  /* 0x000000ffff117224 */ /* 0x000fe200078e0a11 */
[----:B------:R0:W-:Y:S01]  /*8b20*/  STL [R1+0x624], R11 ;  /* 0x0006240b01007387 */ /* 0x0001e20000100800 */
[----:B------:R-:W-:Y:S01]  /*8b30*/  VIADD R2, R28, 0x160 ;  /* 0x000001601c027836 */ /* 0x000fe20000000000 */
[----:B------:R-:W-:Y:S01]  /*8b40*/  IABS R14, R5 ;  /* 0x00000005000e7213 */ /* 0x000fe20000000000 */
[----:B------:R-:W-:Y:S02]  /*8b50*/  IMAD R12, R0, R17, R12 ;  /* 0x00000011000c7224 */ /* 0x000fe400078e020c */
[----:B------:R-:W-:Y:S01]  /*8b60*/  @!P0 IMAD.IADD R8, R8, 0x1, -R0 ;  /* 0x0000000108088824 */ /* 0x000fe200078e0a00 */
[----:B------:R-:W-:Y:S01]  /*8b70*/  ISETP.GE.AND P0, PT, R7, RZ, PT ;  /* 0x000000ff0700720c */ /* 0x000fe20003f06270 */
[----:B------:R-:W-:Y:S01]  /*8b80*/  IMAD.HI.U32 R7, R15, R14, RZ ;  /* 0x0000000e0f077227 */ /* 0x000fe200078e00ff */
[----:B------:R-:W-:-:S02]  /*8b90*/  ISETP.GT.U32.AND P1, PT, R0, R12, PT ;  /* 0x0000000c0000720c */ /* 0x000fc40003f24070 */
[----:B------:R-:W-:Y:S01]  /*8ba0*/  IABS R3, R2 ;  /* 0x0000000200037213 */ /* 0x000fe20000000000 */
[--C-:B------:R-:W-:Y:S02]  /*8bb0*/  @!P4 IMAD.IADD R13, R13, 0x1, -R0.reuse ;  /* 0x000000010d0dc824 */ /* 0x100fe400078e0a00 */
[----:B------:R-:W-:Y:S02]  /*8bc0*/  @!P2 IMAD.IADD R9, R9, 0x1, -R0 ;  /* 0x000000010909a824 */ /* 0x000fe400078e0a00 */
[----:B------:R-:W-:Y:S01]  /*8bd0*/  IMAD.MOV R7, RZ, RZ, -R7 ;  /* 0x000000ffff077224 */ /* 0x000fe200078e0a07 */
[----:B------:R-:W-:Y:S01]  /*8be0*/  ISETP.GT.U32.AND P4, PT, R0, R13, PT ;  /* 0x0000000d0000720c */ /* 0x000fe20003f84070 */
[----:B------:R-:W-:Y:S01]  /*8bf0*/  VIADD R6, R28, 0x15e ;  /* 0x0000015e1c067836 */ /* 0x000fe20000000000 */
[----:B------:R-:W-:Y:S01]  /*8c00*/  ISETP.GT.U32.AND P2, PT, R0, R9, PT ;  /* 0x000000090000720c */ /* 0x000fe20003f44070 */
[----:B------:R-:W-:-:S03]  /*8c10*/  IMAD.HI.U32 R16, R15, R3, RZ ;  /* 0x000000030f107227 */ /* 0x000fc600078e00ff */
[----:B------:R-:W-:Y:S01]  /*8c20*/  IABS R4, R6 ;  /* 0x0000000600047213 */ /* 0x000fe20000000000 */
[----:B------:R-:W-:Y:S02]  /*8c30*/  IMAD R14, R0, R7, R14 ;  /* 0x00000007000e7224 */ /* 0x000fe400078e020e */
[----:B------:R-:W-:Y:S02]  /*8c40*/  IMAD.MOV R16, RZ, RZ, -R16 ;  /* 0x000000ffff107224 */ /* 0x000fe400078e0a10 */
[--C-:B------:R-:W-:Y:S02]  /*8c50*/  @!P1 IMAD.IADD R12, R12, 0x1, -R0.reuse ;  /* 0x000000010c0c9824 */ /* 0x100fe400078e0a00 */
[----:B------:R-:W-:Y:S01]  /*8c60*/  @!P4 IMAD.IADD R13, R13, 0x1, -R0 ;  /* 0x000000010d0dc824 */ /* 0x000fe200078e0a00 */
[C---:B------:R-:W-:Y:S01]  /*8c70*/  ISETP.GT.U32.AND P4, PT, R0.reuse, R14, PT ;  /* 0x0000000e0000720c */ /* 0x040fe20003f84070 */
[C---:B------:R-:W-:Y:S01]  /*8c80*/  IMAD R3, R0.reuse, R16, R3 ;  /* 0x0000001000037224 */ /* 0x040fe200078e0203 */
[----:B------:R-:W-:Y:S01]  /*8c90*/  ISETP.GT.U32.AND P1, PT, R0, R12, PT ;  /* 0x0000000c0000720c */ /* 0x000fe20003f24070 */
[----:B------:R-:W-:-:S02]  /*8ca0*/  IMAD.MOV.U32 R17, RZ, RZ, R8 ;  /* 0x000000ffff117224 */ /* 0x000fc400078e0008 */
[----:B------:R-:W-:-:S04]  /*8cb0*/  IMAD.HI.U32 R8, R15, R4, RZ ;  /* 0x000000040f087227 */ /* 0x000fc800078e00ff */
[----:B------:R-:W-:Y:S01]  /*8cc0*/  @!P2 IMAD.IADD R9, R9, 0x1, -R0 ;  /* 0x000000010909a824 */ /* 0x000fe200078e0a00 */
[----:B------:R-:W-:Y:S01]  /*8cd0*/  ISETP.GT.U32.AND P2, PT, R0, R3, PT ;  /* 0x000000030000720c */ /* 0x000fe20003f44070 */
[----:B------:R-:W-:Y:S01]  /*8ce0*/  @!P6 IMAD.MOV R17, RZ, RZ, -R17 ;  /* 0x000000ffff11e224 */ /* 0x000fe200078e0a11 */
[----:B------:R-:W-:Y:S01]  /*8cf0*/  ISETP.GE.AND P6, PT, R2, RZ, PT ;  /* 0x000000ff0200720c */ /* 0x000fe20003fc6270 */
[----:B------:R-:W-:Y:S02]  /*8d00*/  IMAD.MOV R8, RZ, RZ, -R8 ;  /* 0x000000ffff087224 */ /* 0x000fe400078e0a08 */
[----:B------:R-:W-:Y:S01]  /*8d10*/  VIADD R2, R28, 0x15d ;  /* 0x0000015d1c027836 */ /* 0x000fe20000000000 */
[----:B------:R-:W-:Y:S01]  /*8d20*/  STL [R1+0x620], R17 ;  /* 0x0006201101007387 */ /* 0x000fe20000100800 */
[----:B------:R-:W-:Y:S02]  /*8d30*/  IMAD R4, R0, R8, R4 ;  /* 0x0000000800047224 */ /* 0x000fe400078e0204 */
[----:B------:R-:W-:Y:S01]  /*8d40*/  @!P4 IMAD.IADD R14, R14, 0x1, -R0 ;  /* 0x000000010e0ec824 */ /* 0x000fe200078e0a00 */
[----:B------:R-:W-:Y:S01]  /*8d50*/  IABS R8, R2 ;  /* 0x0000000200087213 */ /* 0x000fe20000000000 */
[----:B0-----:R-:W-:-:S02]  /*8d60*/  IMAD.MOV.U32 R11, RZ, RZ, R9 ;  /* 0x000000ffff0b7224 */ /* 0x001fc400078e0009 */
[----:B------:R-:W-:Y:S01]  /*8d70*/  IMAD.MOV.U32 R9, RZ, RZ, R13 ;  /* 0x000000ffff097224 */ /* 0x000fe200078e000d */
[----:B------:R-:W-:Y:S01]  /*8d80*/  ISETP.GT.U32.AND P4, PT, R0, R14, PT ;  /* 0x0000000e0000720c */ /* 0x000fe20003f84070 */
[----:B------:R-:W-:Y:S01]  /*8d90*/  @!P3 IMAD.MOV R11, RZ, RZ, -R11 ;  /* 0x000000ffff0bb224 */ /* 0x000fe200078e0a0b */
[----:B------:R-:W-:Y:S01]  /*8da0*/  ISETP.GE.AND P3, PT, R5, RZ, PT ;  /* 0x000000ff0500720c */ /* 0x000fe20003f66270 */
[----:B------:R-:W-:-:S03]  /*8db0*/  IMAD.HI.U32 R13, R15, R8, RZ ;  /* 0x000000080f0d7227 */ /* 0x000fc600078e00ff */
[----:B------:R0:W-:Y:S01]  /*8dc0*/  STL [R1+0x62c], R11 ;  /* 0x00062c0b01007387 */ /* 0x0001e20000100800 */
[--C-:B------:R-:W-:Y:S01]  /*8dd0*/  @!P1 IMAD.IADD R12, R12, 0x1, -R0.reuse ;  /* 0x000000010c0c9824 */ /* 0x100fe200078e0a00 */
[----:B------:R-:W-:Y:S01]  /*8de0*/  ISETP.GE.AND P1, PT, R6, RZ, PT ;  /* 0x000000ff0600720c */ /* 0x000fe20003f26270 */
[----:B------:R-:W-:Y:S02]  /*8df0*/  @!P2 IMAD.IADD R3, R3, 0x1, -R0 ;  /* 0x000000010303a824 */ /* 0x000fe400078e0a00 */
[----:B------:R-:W-:Y:S02]  /*8e00*/  IMAD.MOV R13, RZ, RZ, -R13 ;  /* 0x000000ffff0d7224 */ /* 0x000fe400078e0a0d */
[----:B------:R-:W-:Y:S01]  /*8e10*/  VIADD R5, R28, 0x15c ;  /* 0x0000015c1c057836 */ /* 0x000fe20000000000 */
[C---:B------:R-:W-:Y:S01]  /*8e20*/  ISETP.GT.U32.AND P2, PT, R0.reuse, R3, PT ;  /* 0x000000030000720c */ /* 0x040fe20003f44070 */
[----:B------:R-:W-:Y:S02]  /*8e30*/  IMAD R8, R0, R13, R8 ;  /* 0x0000000d00087224 */ /* 0x000fe400078e0208 */
[----:B0-----:R-:W-:-:S02]  /*8e40*/  IMAD.MOV.U32 R11, RZ, RZ, R12 ;  /* 0x000000ffff0b7224 */ /* 0x001fc400078e000c */
[----:B------:R-:W-:Y:S01]  /*8e50*/  @!P0 IMAD.MOV R9, RZ, RZ, -R9 ;  /* 0x000000ffff098224 */ /* 0x000fe200078e0a09 */
[----:B------:R-:W-:Y:S01]  /*8e60*/  ISETP.GE.AND P0, PT, R5, RZ, PT ;  /* 0x000000ff0500720c */ /* 0x000fe20003f06270 */
[----:B------:R-:W-:Y:S01]  /*8e70*/  @!P5 IMAD.MOV R11, RZ, RZ, -R11 ;  /* 0x000000ffff0bd224 */ /* 0x000fe200078e0a0b */
[----:B------:R-:W-:Y:S01]  /*8e80*/  IABS R5, R5 ;  /* 0x0000000500057213 */ /* 0x000fe20000000000 */
[--C-:B------:R-:W-:Y:S01]  /*8e90*/  @!P4 IMAD.IADD R14, R14, 0x1, -R0.reuse ;  /* 0x000000010e0ec824 */ /* 0x100fe200078e0a00 */
[----:B------:R-:W-:Y:S01]  /*8ea0*/  ISETP.GT.U32.AND P4, PT, R0, R8, PT ;  /* 0x000000080000720c */ /* 0x000fe20003f84070 */
[----:B------:R-:W-:Y:S01]  /*8eb0*/  VIADD R6, R28, 0x15a ;  /* 0x0000015a1c067836 */ /* 0x000fe20000000000 */
[----:B------:R-:W-:Y:S01]  /*8ec0*/  STL [R1+0x61c], R11 ;  /* 0x00061c0b01007387 */ /* 0x000fe20000100800 */
[----:B------:R-:W-:Y:S01]  /*8ed0*/  @!P2 IMAD.IADD R3, R3, 0x1, -R0 ;  /* 0x000000010303a824 */ /* 0x000fe200078e0a00 */
[----:B------:R-:W-:Y:S01]  /*8ee0*/  ISETP.GE.AND P5, PT, R2, RZ, PT ;  /* 0x000000ff0200720c */ /* 0x000fe20003fa6270 */
[----:B------:R-:W-:Y:S01]  /*8ef0*/  VIADD R2, R28, 0x15b ;  /* 0x0000015b1c027836 */ /* 0x000fe20000000000 */
[----:B------:R0:W-:Y:S01]  /*8f00*/  STL [R1+0x668], R9 ;  /* 0x0006680901007387 */ /* 0x0001e20000100800 */
[----:B------:R-:W-:Y:S01]  /*8f10*/  IABS R12, R6 ;  /* 0x00000006000c7213 */ /* 0x000fe20000000000 */
[----:B------:R-:W-:Y:S01]  /*8f20*/  IMAD.MOV.U32 R16, RZ, RZ, R3 ;  /* 0x000000ffff107224 */ /* 0x000fe200078e0003 */
[----:B------:R-:W-:Y:S01]  /*8f30*/  ISETP.GT.U32.AND P2, PT, R0, R4, PT ;  /* 0x000000040000720c */ /* 0x000fe20003f44070 */
[----:B------:R-:W-:Y:S01]  /*8f40*/  VIADD R3, R28, 0x156 ;  /* 0x000001561c037836 */ /* 0x000fe20000000000 */
[----:B------:R-:W-:Y:S01]  /*8f50*/  IABS R7, R2 ;  /* 0x0000000200077213 */ /* 0x000fe20000000000 */
[----:B------:R-:W-:-:S04]  /*8f60*/  IMAD.HI.U32 R13, R15, R12, RZ ;  /* 0x0000000c0f0d7227 */ /* 0x000fc800078e00ff */
[----:B0-----:R-:W-:-:S04]  /*8f70*/  IMAD.HI.U32 R9, R15, R5, RZ ;  /* 0x000000050f097227 */ /* 0x001fc800078e00ff */
[----:B------:R-:W-:Y:S02]  /*8f80*/  IMAD.MOV R9, RZ, RZ, -R9 ;  /* 0x000000ffff097224 */ /* 0x000fe400078e0a09 */
[----:B------:R-:W-:Y:S02]  /*8f90*/  @!P4 IMAD.IADD R8, R8, 0x1, -R0 ;  /* 0x000000010808c824 */ /* 0x000fe400078e0a00 */
[C---:B------:R-:W-:Y:S02]  /*8fa0*/  IMAD R5, R0.reuse, R9, R5 ;  /* 0x0000000900057224 */ /* 0x040fe400078e0205 */
[----:B------:R-:W-:Y:S01]  /*8fb0*/  @!P6 IMAD.MOV R16, RZ, RZ, -R16 ;  /* 0x000000ffff10e224 */ /* 0x000fe200078e0a10 */
[C---:B------:R-:W-:Y:S01]  /*8fc0*/  ISETP.GT.U32.AND P4, PT, R0.reuse, R8, PT ;  /* 0x000000080000720c */ /* 0x040fe20003f84070 */
[----:B------:R-:W-:Y:S01]  /*8fd0*/  IMAD.MOV R13, RZ, RZ, -R13 ;  /* 0x000000ffff0d7224 */ /* 0x000fe200078e0a0d */
[----:B------:R-:W-:Y:S01]  /*8fe0*/  ISETP.GT.U32.AND P6, PT, R0, R5, PT ;  /* 0x000000050000720c */ /* 0x000fe20003fc4070 */
[----:B------:R-:W-:Y:S01]  /*8ff0*/  IMAD.HI.U32 R9, R15, R7, RZ ;  /* 0x000000070f097227 */ /* 0x000fe200078e00ff */
[----:B------:R0:W-:Y:S03]  /*9000*/  STL [R1+0x664], R16 ;  /* 0x0006641001007387 */ /* 0x0001e60000100800 */
[----:B------:R-:W-:-:S02]  /*9010*/  IMAD.MOV.U32 R11, RZ, RZ, R14 ;  /* 0x000000ffff0b7224 */ /* 0x000fc400078e000e */
[----:B------:R-:W-:Y:S02]  /*9020*/  IMAD R12, R0, R13, R12 ;  /* 0x0000000d000c7224 */ /* 0x000fe400078e020c */
[----:B------:R-:W-:Y:S02]  /*9030*/  IMAD.MOV R9, RZ, RZ, -R9 ;  /* 0x000000ffff097224 */ /* 0x000fe400078e0a09 */
[----:B------:R-:W-:Y:S02]  /*9040*/  VIADD R13, R28, 0x159 ;  /* 0x000001591c0d7836 */ /* 0x000fe40000000000 */
[----:B------:R-:W-:Y:S01]  /*9050*/  @!P3 IMAD.MOV R11, RZ, RZ, -R11 ;  /* 0x000000ffff0bb224 */ /* 0x000fe200078e0a0b */
[----:B------:R-:W-:Y:S01]  /*9060*/  ISETP.GE.AND P3, PT, R2, RZ, PT ;  /* 0x000000ff0200720c */ /* 0x000fe20003f66270 */
[--C-:B------:R-:W-:Y:S01]  /*9070*/  @!P2 IMAD.IADD R4, R4, 0x1, -R0.reuse ;  /* 0x000000010404a824 */ /* 0x100fe200078e0a00 */
[----:B------:R-:W-:Y:S01]  /*9080*/  IABS R14, R13 ;  /* 0x0000000d000e7213 */ /* 0x000fe20000000000 */
[C---:B------:R-:W-:Y:S01]  /*9090*/  IMAD R2, R0.reuse, R9, R7 ;  /* 0x0000000900027224 */ /* 0x040fe200078e0207 */
[----:B------:R1:W-:Y:S01]  /*90a0*/  STL [R1+0x660], R11 ;  /* 0x0006600b01007387 */ /* 0x0003e20000100800 */
[--C-:B------:R-:W-:Y:S01]  /*90b0*/  @!P6 IMAD.IADD R5, R5, 0x1, -R0.reuse ;  /* 0x000000010505e824 */ /* 0x100fe200078e0a00 */
[----:B------:R-:W-:Y:S01]  /*90c0*/  ISETP.GT.U32.AND P2, PT, R0, R4, PT ;  /* 0x000000040000720c */ /* 0x000fe20003f44070 */
[----:B------:R-:W-:Y:S01]  /*90d0*/  @!P4 IMAD.IADD R8, R8, 0x1, -R0 ;  /* 0x000000010808c824 */ /* 0x000fe200078e0a00 */
[C---:B------:R-:W-:Y:S01]  /*90e0*/  ISETP.GT.U32.AND P4, PT, R0.reuse, R2, PT ;  /* 0x000000020000720c */ /* 0x040fe20003f84070 */
[----:B------:R-:W-:Y:S01]  /*90f0*/  IMAD.HI.U32 R9, R15, R14, RZ ;  /* 0x0000000e0f097227 */ /* 0x000fe200078e00ff */
[----:B------:R-:W-:-:S03]  /*9100*/  ISETP.GT.U32.AND P6, PT, R0, R5, PT ;  /* 0x000000050000720c */ /* 0x000fc60003fc4070 */
[----:B------:R-:W-:Y:S02]  /*9110*/  IMAD.MOV R9, RZ, RZ, -R9 ;  /* 0x000000ffff097224 */ /* 0x000fe400078e0a09 */
[----:B0-----:R-:W-:Y:S02]  /*9120*/  VIADD R16, R28, 0x158 ;  /* 0x000001581c107836 */ /* 0x001fe40000000000 */
[----:B------:R-:W-:Y:S02]  /*9130*/  IMAD R14, R0, R9, R14 ;  /* 0x00000009000e7224 */ /* 0x000fe400078e020e */
[--C-:B------:R-:W-:Y:S01]  /*9140*/  @!P2 IMAD.IADD R4, R4, 0x1, -R0.reuse ;  /* 0x000000010404a824 */ /* 0x100fe200078e0a00 */
[----:B------:R-:W-:Y:S01]  /*9150*/  IABS R22, R16 ;  /* 0x0000001000167213 */ /* 0x000fe20000000000 */
[--C-:B------:R-:W-:Y:S01]  /*9160*/  @!P4 IMAD.IADD R2, R2, 0x1, -R0.reuse ;  /* 0x000000010202c824 */ /* 0x100fe200078e0a00 */
[C---:B------:R-:W-:Y:S01]  /*9170*/  ISETP.GT.U32.AND P4, PT, R0.reuse, R14, PT ;  /* 0x0000000e0000720c */ /* 0x040fe20003f84070 */
[----:B------:R-:W-:Y:S01]  /*9180*/  @!P6 IMAD.IADD R5, R5, 0x1, -R0 ;  /* 0x000000010505e824 */ /* 0x000fe200078e0a00 */
[----:B------:R-:W-:Y:S01]  /*9190*/  ISETP.GT.U32.AND P6, PT, R0, R12, PT ;  /* 0x0000000c0000720c */ /* 0x000fe20003fc4070 */
[----:B------:R-:W-:Y:S01]  /*91a0*/  IMAD.HI.U32 R21, R15, R22, RZ ;  /* 0x000000160f157227 */ /* 0x000fe200078e00ff */
[----:B------:R-:W-:-:S02]  /*91b0*/  ISETP.GE.AND P2, PT, R6, RZ, PT ;  /* 0x000000ff0600720c */ /* 0x000fc40003f46270 */
[----:B------:R-:W-:Y:S01]  /*91c0*/  IABS R6, R3 ;  /* 0x0000000300067213 */ /* 0x000fe20000000000 */
[----:B-1----:R-:W-:Y:S02]  /*91d0*/  IMAD.MOV.U32 R11, RZ, RZ, R4 ;  /* 0x000000ffff0b7224 */ /* 0x002fe400078e0004 */
[----:B------:R-:W-:Y:S02]  /*91e0*/  IMAD.MOV R21, RZ, RZ, -R21 ;  /* 0x000000ffff157224 */ /* 0x000fe400078e0a15 */
[----:B------:R-:W-:Y:S01]  /*91f0*/  @!P1 IMAD.MOV R11, RZ, RZ, -R11 ;  /* 0x000000ffff0b9224 */ /* 0x000fe200078e0a0b */
[----:B------:R-:W-:Y:S01]  /*9200*/  ISETP.GT.U32.AND P1, PT, R0, R2, PT ;  /* 0x000000020000720c */ /* 0x000fe20003f24070 */
[----:B------:R-:W-:Y:S02]  /*9210*/  VIADD R17, R28, 0x155 ;  /* 0x000001551c117836 */ /* 0x000fe40000000000 */
[----:B------:R-:W-:Y:S01]  /*9220*/  IMAD R21, R0, R21, R22 ;  /* 0x0000001500157224 */ /* 0x000fe200078e0216 */
[----:B------:R0:W-:Y:S01]  /*9230*/  STL [R1+0x65c], R11 ;  /* 0x00065c0b01007387 */ /* 0x0001e20000100800 */
[----:B------:R-:W-:Y:S01]  /*9240*/  IMAD.HI.U32 R23, R15, R20, RZ ;  /* 0x000000140f177227 */ /* 0x000fe200078e00ff */
[----:B------:R-:W-:-:S03]  /*9250*/  IABS R7, R17 ;  /* 0x0000001100077213 */ /* 0x000fc60000000000 */
[----:B------:R-:W-:Y:S02]  /*9260*/  @!P4 IMAD.IADD R14, R14, 0x1, -R0 ;  /* 0x000000010e0ec824 */ /* 0x000fe400078e0a00 */
[----:B------:R-:W-:-:S04]  /*9270*/  IMAD.HI.U32 R18, R15, R6, RZ ;  /* 0x000000060f127227 */ /* 0x000fc800078e00ff */
[----:B0-----:R-:W-:Y:S02]  /*9280*/  IMAD.MOV.U32 R11, RZ, RZ, R8 ;  /* 0x000000ffff0b7224 */ /* 0x001fe400078e0008 */
[----:B------:R-:W-:Y:S01]  /*9290*/  @!P6 IMAD.IADD R12, R12, 0x1, -R0 ;  /* 0x000000010c0ce824 */ /* 0x000fe200078e0a00 */
[C---:B------:R-:W-:Y:S01]  /*92a0*/  ISETP.GT.U32.AND P6, PT, R0.reuse, R21, PT ;  /* 0x000000150000720c */ /* 0x040fe20003fc4070 */
[----:B------:R-:W-:Y:S02]  /*92b0*/  IMAD.MOV R23, RZ, RZ, -R23 ;  /* 0x000000ffff177224 */ /* 0x000fe400078e0a17 */
[----:B------:R-:W-:Y:S01]  /*92c0*/  @!P5 IMAD.MOV R11, RZ, RZ, -R11 ;  /* 0x000000ffff0bd224 */ /* 0x000fe200078e0a0b */
[C---:B------:R-:W-:Y:S01]  /*92d0*/  ISETP.GT.U32.AND P5, PT, R0.reuse, R14, PT ;  /* 0x0000000e0000720c */ /* 0x040fe20003fa4070 */
[----:B------:R-:W-:Y:S01]  /*92e0*/  IMAD.HI.U32 R9, R15, R7, RZ ;  /* 0x000000070f097227 */ /* 0x000fe200078e00ff */
[----:B------:R-:W-:Y:S02]  /*92f0*/  ISETP.GT.U32.AND P4, PT, R0, R12, PT ;  /* 0x0000000c0000720c */ /* 0x000fe40003f84070 */
[----:B------:R0:W-:Y:S01]  /*9300*/  STL [R1+0x680], R11 ;  /* 0x0006800b01007387 */ /* 0x0001e20000100800 */
[----:B------:R-:W-:-:S02]  /*9310*/  IMAD.MOV R18, RZ, RZ, -R18 ;  /* 0x000000ffff127224 */ /* 0x000fc400078e0a12 */
[C---:B------:R-:W-:Y:S02]  /*9320*/  IMAD R20, R0.reuse, R23, R20 ;  /* 0x0000001700147224 */ /* 0x040fe400078e0214 */
[----:B------:R-:W-:Y:S02]  /*9330*/  IMAD.MOV R9, RZ, RZ, -R9 ;  /* 0x000000ffff097224 */ /* 0x000fe400078e0a09 */
[C---:B------:R-:W-:Y:S02]  /*9340*/  IMAD R6, R0.reuse, R18, R6 ;  /* 0x0000001200067224 */ /* 0x040fe400078e0206 */
[----:B------:R-:W-:Y:S01]  /*9350*/  @!P0 IMAD.MOV R5, RZ, RZ, -R5 ;  /* 0x000000ffff058224 */ /* 0x000fe200078e0a05 */
[C---:B------:R-:W-:Y:S01]  /*9360*/  ISETP.GT.U32.AND P0, PT, R0.reuse, R20, PT ;  /* 0x000000140000720c */ /* 0x040fe20003f04070 */
[----:B------:R-:W-:Y:S02]  /*9370*/  IMAD R7, R0, R9, R7 ;  /* 0x0000000900077224 */ /* 0x000fe400078e0207 */
[--C-:B------:R-:W-:Y:S01]  /*9380*/  @!P1 IMAD.IADD R2, R2, 0x1, -R0.reuse ;  /* 0x0000000102029824 */ /* 0x100fe200078e0a00 */
[----:B------:R-:W-:Y:S01]  /*9390*/  ISETP.GT.U32.AND P1, PT, R0, R6, PT ;  /* 0x000000060000720c */ /* 0x000fe20003f24070 */
[--C-:B------:R-:W-:Y:S01]  /*93a0*/  @!P6 IMAD.IADD R21, R21, 0x1, -R0.reuse ;  /* 0x000000011515e824 */ /* 0x100fe200078e0a00 */
[----:B------:R1:W-:Y:S01]  /*93b0*/  STL [R1+0x69c], R5 ;  /* 0x00069c0501007387 */ /* 0x0003e20000100800 */
[----:B------:R-:W-:Y:S01]  /*93c0*/  @!P5 IMAD.IADD R14, R14, 0x1, -R0 ;  /* 0x000000010e0ed824 */ /* 0x000fe200078e0a00 */
[----:B------:R-:W-:Y:S01]  /*93d0*/  ISETP.GT.U32.AND P5, PT, R0, R7, PT ;  /* 0x000000070000720c */ /* 0x000fe20003fa4070 */
[----:B------:R-:W-:Y:S01]  /*93e0*/  VIADD R4, R28, 0x153 ;  /* 0x000001531c047836 */ /* 0x000fe20000000000 */
[----:B------:R-:W-:Y:S01]  /*93f0*/  ISETP.GT.U32.AND P6, PT, R0, R21, PT ;  /* 0x000000150000720c */ /* 0x000fe20003fc4070 */
[----:B------:R-:W-:-:S02]  /*9400*/  VIADD R18, R28, 0x154 ;  /* 0x000001541c127836 */ /* 0x000fc40000000000 */
[--C-:B------:R-:W-:Y:S01]  /*9410*/  @!P4 IMAD.IADD R12, R12, 0x1, -R0.reuse ;  /* 0x000000010c0cc824 */ /* 0x100fe200078e0a00 */
[----:B------:R-:W-:Y:S01]  /*9420*/  IABS R8, R4 ;  /* 0x0000000400087213 */ /* 0x000fe20000000000 */
[----:B------:R-:W-:Y:S01]  /*9430*/  @!P0 IMAD.IADD R20, R20, 0x1, -R0 ;  /* 0x0000000114148824 */ /* 0x000fe200078e0a00 */
[----:B------:R-:W-:Y:S01]  /*9440*/  IABS R9, R18 ;  /* 0x0000001200097213 */ /* 0x000fe20000000000 */
[----:B------:R-:W-:Y:S01]  /*9450*/  IMAD.MOV.U32 R22, RZ, RZ, R2 ;  /* 0x000000ffff167224 */ /* 0x000fe200078e0002 */
[----:B------:R-:W-:Y:S01]  /*9460*/  ISETP.GE.AND P4, PT, R13, RZ, PT ;  /* 0x000000ff0d00720c */ /* 0x000fe20003f86270 */
[----:B------:R-:W-:Y:S01]  /*9470*/  @!P1 IMAD.IADD R6, R6, 0x1, -R0 ;  /* 0x0000000106069824 */ /* 0x000fe200078e0a00 */
[----:B------:R-:W-:Y:S01]  /*9480*/  ISETP.GE.AND P0, PT, R19, RZ, PT ;  /* 0x000000ff1300720c */ /* 0x000fe20003f06270 */
[----:B0-----:R-:W-:Y:S01]  /*9490*/  IMAD.MOV.U32 R11, RZ, RZ, R12 ;  /* 0x000000ffff0b7224 */ /* 0x001fe200078e000c */
[----:B------:R-:W-:Y:S01]  /*94a0*/  ISETP.GE.AND P1, PT, R3, RZ, PT ;  /* 0x000000ff0300720c */ /* 0x000fe20003f26270 */
[----:B------:R-:W-:Y:S01]  /*94b0*/  @!P3 IMAD.MOV R22, RZ, RZ, -R22 ;  /* 0x000000ffff16b224 */ /* 0x000fe200078e0a16 */
[----:B------:R-:W-:Y:S01]  /*94c0*/  ISETP.GT.U32.AND P3, PT, R0, R20, PT ;  /* 0x000000140000720c */ /* 0x000fe20003f64070 */
[----:B------:R-:W-:-:S03]  /*94d0*/  IMAD.HI.U32 R13, R15, R8, RZ ;  /* 0x000000080f0d7227 */ /* 0x000fc600078e00ff */
[----:B------:R-:W-:Y:S01]  /*94e0*/  STL [R1+0x698], R22 ;  /* 0x0006981601007387 */ /* 0x000fe20000100800 */
[--C-:B------:R-:W-:Y:S02]  /*94f0*/  @!P5 IMAD.IADD R7, R7, 0x1, -R0.reuse ;  /* 0x000000010707d824 */ /* 0x100fe400078e0a00 */
[----:B------:R-:W-:Y:S01]  /*9500*/  @!P2 IMAD.MOV R11, RZ, RZ, -R11 ;  /* 0x000000ffff0ba224 */ /* 0x000fe200078e0a0b */
[C---:B------:R-:W-:Y:S01]  /*9510*/  ISETP.GT.U32.AND P2, PT, R0.reuse, R6, PT ;  /* 0x000000060000720c */ /* 0x040fe20003f44070 */
[----:B-1----:R-:W-:Y:S01]  /*9520*/  IMAD.HI.U32 R5, R15, R9, RZ ;  /* 0x000000090f057227 */ /* 0x002fe200078e00ff */
[----:B------:R-:W-:Y:S02]  /*9530*/  ISETP.GT.U32.AND P5, PT, R0, R7, PT ;  /* 0x000000070000720c */ /* 0x000fe40003fa4070 */
[----:B------:R0:W-:Y:S01]  /*9540*/  STL [R1+0x694], R11 ;  /* 0x0006940b01007387 */ /* 0x0001e20000100800 */
[----:B------:R-:W-:Y:S01]  /*9550*/  @!P6 IMAD.IADD R21, R21, 0x1, -R0 ;  /* 0x000000011515e824 */ /* 0x000fe200078e0a00 */
[----:B------:R-:W-:Y:S01]  /*9560*/  ISETP.GE.AND P6, PT, R16, RZ, PT ;  /* 0x000000ff1000720c */ /* 0x000fe20003fc6270 */
[----:B------:R-:W-:-:S02]  /*9570*/  IMAD.MOV R13, RZ, RZ, -R13 ;  /* 0x000000ffff0d7224 */ /* 0x000fc400078e0a0d */
[----:B------:R-:W-:Y:S02]  /*9580*/  IMAD.MOV R5, RZ, RZ, -R5 ;  /* 0x000000ffff057224 */ /* 0x000fe400078e0a05 */
[C---:B------:R-:W-:Y:S02]  /*9590*/  IMAD R8, R0.reuse, R13, R8 ;  /* 0x0000000d00087224 */ /* 0x040fe400078e0208 */
[----:B------:R-:W-:Y:S02]  /*95a0*/  IMAD R5, R0, R5, R9 ;  /* 0x0000000500057224 */ /* 0x000fe400078e0209 */
[----:B0-----:R-:W-:Y:S02]  /*95b0*/  IMAD.MOV.U32 R11, RZ, RZ, R14 ;  /* 0x000000ffff0b7224 */ /* 0x001fe400078e000e */
[----:B------:R-:W-:Y:S02]  /*95c0*/  VIADD R2, R28, 0x152 ;  /* 0x000001521c027836 */ /* 0x000fe40000000000 */
[----:B------:R-:W-:-:S02]  /*95d0*/  IMAD.MOV.U32 R9, RZ, RZ, R21 ;  /* 0x000000ffff097224 */ /* 0x000fc400078e0015 */
[----:B------:R-:W-:Y:S01]  /*95e0*/  @!P4 IMAD.MOV R11, RZ, RZ, -R11 ;  /* 0x000000ffff0bc224 */ /* 0x000fe200078e0a0b */
[----:B------:R-:W-:Y:S01]  /*95f0*/  ISETP.GT.U32.AND P4, PT, R0, R5, PT ;  /* 0x000000050000720c */ /* 0x000fe20003f84070 */
[--C-:B------:R-:W-:Y:S01]  /*9600*/  @!P3 IMAD.IADD R20, R20, 0x1, -R0.reuse ;  /* 0x000000011414b824 */ /* 0x100fe200078e0a00 */
[----:B------:R-:W-:Y:S01]  /*9610*/  ISETP.GT.U32.AND P3, PT, R0, R8, PT ;  /* 0x000000080000720c */ /* 0x000fe20003f64070 */
[----:B------:R-:W-:Y:S01]  /*9620*/  @!P2 IMAD.IADD R6, R6, 0x1, -R0 ;  /* 0x000000010606a824 */ /* 0x000fe200078e0a00 */
[----:B------:R-:W-:Y:S01]  /*9630*/  IABS R12, R2 ;  /* 0x00000002000c7213 */ /* 0x000fe20000000000 */
[----:B------:R-:W-:Y:S01]  /*9640*/  @!P6 IMAD.MOV R9, RZ, RZ, -R9 ;  /* 0x000000ffff09e224 */ /* 0x000fe200078e0a09 */
[----:B------:R0:W-:Y:S01]  /*9650*/  STL [R1+0x690], R11 ;  /* 0x0006900b01007387 */ /* 0x0001e20000100800 */
[----:B------:R-:W-:Y:S01]  /*9660*/  VIADD R3, R28, 0x151 ;  /* 0x000001511c037836 */ /* 0x000fe20000000000 */
[----:B------:R-:W-:Y:S01]  /*9670*/  ISETP.GE.AND P6, PT, R17, RZ, PT ;  /* 0x000000ff1100720c */ /* 0x000fe20003fc6270 */
[----:B------:R-:W-:Y:S01]  /*9680*/  IMAD.MOV.U32 R14, RZ, RZ, R20 ;  /* 0x000000ffff0e7224 */ /* 0x000fe200078e0014 */
[----:B------:R1:W-:Y:S01]  /*9690*/  STL [R1+0x6a4], R9 ;  /* 0x0006a40901007387 */ /* 0x0003e20000100800 */
[----:B------:R-:W-:Y:S01]  /*96a0*/  @!P5 IMAD.IADD R7, R7, 0x1, -R0 ;  /* 0x000000010707d824 */ /* 0x000fe200078e0a00 */
[----:B------:R-:W-:Y:S01]  /*96b0*/  ISETP.GE.AND P5, PT, R4, RZ, PT ;  /* 0x000000ff0400720c */ /* 0x000fe20003fa6270 */
[----:B------:R-:W-:Y:S01]  /*96c0*/  IMAD.HI.U32 R4, R15, R12, RZ ;  /* 0x0000000c0f047227 */ /* 0x000fe200078e00ff */
[----:B------:R-:W-:-:S03]  /*96d0*/  ISETP.GE.AND P2, PT, R18, RZ, PT ;  /* 0x000000ff1200720c */ /* 0x000fc60003f46270 */
[----:B0-----:R-:W-:Y:S02]  /*96e0*/  IMAD.MOV.U32 R11, RZ, RZ, R6 ;  /* 0x000000ffff0b7224 */ /* 0x001fe400078e0006 */
[----:B------:R-:W-:Y:S01]  /*96f0*/  @!P0 IMAD.MOV R14, RZ, RZ, -R14 ;  /* 0x000000ffff0e8224 */ /* 0x000fe200078e0a0e */
[----:B-1----:R-:W-:Y:S01]  /*9700*/  IABS R9, R3 ;  /* 0x0000000300097213 */ /* 0x002fe20000000000 */
[----:B------:R-:W-:Y:S01]  /*9710*/  @!P1 IMAD.MOV R11, RZ, RZ, -R11 ;  /* 0x000000ffff0b9224 */ /* 0x000fe200078e0a0b */
[----:B------:R-:W-:Y:S01]  /*9720*/  ISETP.GE.AND P1, PT, R3, RZ, PT ;  /* 0x000000ff0300720c */ /* 0x000fe20003f26270 */
[----:B------:R-:W-:Y:S01]  /*9730*/  IMAD.MOV R4, RZ, RZ, -R4 ;  /* 0x000000ffff047224 */ /* 0x000fe200078e0a04 */
[----:B------:R-:W-:Y:S01]  /*9740*/  STL [R1+0x6a0], R14 ;  /* 0x0006a00e01007387 */ /* 0x000fe20000100800 */
[--C-:B------:R-:W-:Y:S02]  /*9750*/  @!P3 IMAD.IADD R8, R8, 0x1, -R0.reuse ;  /* 0x000000010808b824 */ /* 0x100fe400078e0a00 */
[----:B------:R-:W-:Y:S01]  /*9760*/  IMAD.MOV.U32 R13, RZ, RZ, R9 ;  /* 0x000000ffff0d7224 */ /* 0x000fe200078e0009 */
[----:B------:R0:W-:Y:S01]  /*9770*/  STL [R1+0x6fc], R11 ;  /* 0x0006fc0b01007387 */ /* 0x0001e20000100800 */
[----:B------:R-:W-:Y:S01]  /*9780*/  @!P4 IMAD.IADD R5, R5, 0x1, -R0 ;  /* 0x000000010505c824 */ /* 0x000fe200078e0a00 */
[----:B------:R-:W-:Y:S01]  /*9790*/  ISETP.GE.AND P4, PT, R2, RZ, PT ;  /* 0x000000ff0200720c */ /* 0x000fe20003f86270 */
[C---:B------:R-:W-:Y:S01]  /*97a0*/  IMAD R9, R0.reuse, R4, R12 ;  /* 0x0000000400097224 */ /* 0x040fe200078e020c */
[C---:B------:R-:W-:Y:S01]  /*97b0*/  ISETP.GT.U32.AND P3, PT, R0.reuse, R8, PT ;  /* 0x000000080000720c */ /* 0x040fe20003f64070 */
[----:B------:R-:W-:Y:S01]  /*97c0*/  IMAD.HI.U32 R2, R15, R13, RZ ;  /* 0x0000000d0f027227 */ /* 0x000fe200078e00ff */
[----:B------:R-:W-:-:S03]  /*97d0*/  ISETP.GT.U32.AND P0, PT, R0, R5, PT ;  /* 0x000000050000720c */ /* 0x000fc60003f04070 */
[----:B------:R-:W-:Y:S02]  /*97e0*/  IMAD.MOV R2, RZ, RZ, -R2 ;  /* 0x000000ffff027224 */ /* 0x000fe400078e0a02 */
[----:B0-----:R-:W-:Y:S02]  /*97f0*/  IMAD.MOV.U32 R11, RZ, RZ, R7 ;  /* 0x000000ffff0b7224 */ /* 0x001fe400078e0007 */
[C---:B------:R-:W-:Y:S02]  /*9800*/  IMAD R12, R0.reuse, R2, R13 ;  /* 0x00000002000c7224 */ /* 0x040fe400078e020d */
[----:B------:R-:W-:Y:S01]  /*9810*/  @!P6 IMAD.MOV R11, RZ, RZ, -R11 ;  /* 0x000000ffff0be224 */ /* 0x000fe200078e0a0b */
[----:B------:R-:W-:Y:S01]  /*9820*/  ISETP.GT.U32.AND P6, PT, R0, R9, PT ;  /* 0x000000090000720c */ /* 0x000fe20003fc4070 */
[----:B------:R-:W-:Y:S02]  /*9830*/  VIADD R6, R28, 0x150 ;  /* 0x000001501c067836 */ /* 0x000fe40000000000 */
[--C-:B------:R-:W-:Y:S01]  /*9840*/  @!P3 IMAD.IADD R8, R8, 0x1, -R0.reuse ;  /* 0x000000010808b824 */ /* 0x100fe200078e0a00 */
[----:B------:R-:W-:Y:S01]  /*9850*/  ISETP.GT.U32.AND P3, PT, R0, R12, PT ;  /* 0x0000000c0000720c */ /* 0x000fe20003f64070 */
[----:B------:R-:W-:Y:S01]  /*9860*/  @!P0 IMAD.IADD R5, R5, 0x1, -R0 ;  /* 0x0000000105058824 */ /* 0x000fe200078e0a00 */
[----:B------:R-:W-:Y:S01]  /*9870*/  ISETP.GE.AND P0, PT, R6, RZ, PT ;  /* 0x000000ff0600720c */ /* 0x000fe20003f06270 */
[----:B------:R0:W-:Y:S01]  /*9880*/  STL [R1+0x6f8], R11 ;  /* 0x0006f80b01007387 */ /* 0x0001e20000100800 */
[----:B------:R-:W-:Y:S01]  /*9890*/  IABS R6, R6 ;  /* 0x0000000600067213 */ /* 0x000fe20000000000 */
[----:B------:R-:W-:-:S02]  /*98a0*/  VIADD R7, R28, 0x14f ;  /* 0x0000014f1c077836 */ /* 0x000fc40000000000 */
[----:B------:R-:W-:Y:S02]  /*98b0*/  @!P5 IMAD.MOV R8, RZ, RZ, -R8 ;  /* 0x000000ffff08d224 */ /* 0x000fe400078e0a08 */
[----:B------:R-:W-:Y:S01]  /*98c0*/  @!P6 IMAD.IADD R9, R9, 0x1, -R0 ;  /* 0x000000010909e824 */ /* 0x000fe200078e0a00 */
[----:B------:R-:W-:Y:S01]  /*98d0*/  IABS R2, R7 ;  /* 0x0000000700027213 */ /* 0x000fe20000000000 */
[----:B------:R-:W-:-:S03]  /*98e0*/  IMAD.HI.U32 R13, R15, R6, RZ ;  /* 0x000000060f0d7227 */ /* 0x000fc600078e00ff */
[----:B------:R-:W-:Y:S01]  /*98f0*/  ISETP.GT.U32.AND P6, PT, R0, R9, PT ;  /* 0x000000090000720c */ /* 0x000fe20003fc4070 */
[----:B0-----:R-:W-:Y:S02]  /*9900*/  IMAD.MOV.U32 R11, RZ, RZ, R5 ;  /* 0x000000ffff0b7224 */ /* 0x001fe400078e0005 */
[----:B------:R-:W-:Y:S02]  /*9910*/  VIADD R3, R28, 0x14e ;  /* 0x0000014e1c037836 */ /* 0x000fe40000000000 */
[----:B------:R-:W-:Y:S01]  /*9920*/  @!P2 IMAD.MOV R11, RZ, RZ, -R11 ;  /* 0x000000ffff0ba224 */ /* 0x000fe200078e0a0b */
[----:B------:R-:W-:Y:S01]  /*9930*/  ISETP.GE.AND P2, PT, R7, RZ, PT ;  /* 0x000000ff0700720c */ /* 0x000fe20003f46270 */
[----:B------:R-:W-:Y:S01]  /*9940*/  IMAD.MOV R13, RZ, RZ, -R13 ;  /* 0x000000ffff0d7224 */ /* 0x000fe200078e0a0d */
[----:B------:R-:W-:Y:S01]  /*9950*/  IABS R4, R3 ;  /* 0x0000000300047213 */ /* 0x000fe20000000000 */
[----:B------:R-:W-:Y:S01]  /*9960*/  @!P3 IMAD.IADD R12, R12, 0x1, -R0 ;  /* 0x000000010c0cb824 */ /* 0x000fe200078e0a00 */
[----:B------:R-:W-:Y:S01]  /*9970*/  STL [R1+0x6f4], R11 ;  /* 0x0006f40b01007387 */ /* 0x000fe20000100800 */
[----:B------:R-:W-:Y:S01]  /*9980*/  IMAD.HI.U32 R7, R15, R2, RZ ;  /* 0x000000020f077227 */ /* 0x000fe200078e00ff */
[----:B------:R-:W-:-:S02]  /*9990*/  ISETP.GE.AND P5, PT, R3, RZ, PT ;  /* 0x000000ff0300720c */ /* 0x000fc40003fa6270 */
[----:B------:R0:W-:Y:S01]  /*99a0*/  STL [R1+0x700], R8 ;  /* 0x0007000801007387 */ /* 0x0001e20000100800 */
[----:B------:R-:W-:Y:S01]  /*99b0*/  ISETP.GT.U32.AND P3, PT, R0, R12, PT ;  /* 0x0000000c0000720c */ /* 0x000fe20003f64070 */
[----:B------:R-:W-:Y:S02]  /*99c0*/  @!P6 IMAD.IADD R9, R9, 0x1, -R0 ;  /* 0x000000010909e824 */ /* 0x000fe400078e0a00 */
[----:B------:R-:W-:-:S04]  /*99d0*/  IMAD.HI.U32 R5, R15, R4, RZ ;  /* 0x000000040f057227 */ /* 0x000fc800078e00ff */
[----:B------:R-:W-:Y:S02]  /*99e0*/  IMAD.MOV R7, RZ, RZ, -R7 ;  /* 0x000000ffff077224 */ /* 0x000fe400078e0a07 */
[C---:B0-----:R-:W-:Y:S02]  /*99f0*/  IMAD R8, R0.reuse, R13, R6 ;  /* 0x0000000d00087224 */ /* 0x041fe400078e0206 */
[----:B------:R-:W-:Y:S02]  /*9a00*/  IMAD.MOV R3, RZ, RZ, -R5 ;  /* 0x000000ffff037224 */ /* 0x000fe400078e0a05 */
[C---:B------:R-:W-:Y:S01]  /*9a10*/  IMAD R2, R0.reuse, R7, R2 ;  /* 0x0000000700027224 */ /* 0x040fe200078e0202 */
[C---:B------:R-:W-:Y:S01]  /*9a20*/  ISETP.GT.U32.AND P6, PT, R0.reuse, R8, PT ;  /* 0x000000080000720c */ /* 0x040fe20003fc4070 */
[----:B------:R-:W-:Y:S02]  /*9a30*/  IMAD R4, R0, R3, R4 ;  /* 0x0000000300047224 */ /* 0x000fe400078e0204 */
[----:B------:R-:W-:Y:S01]  /*9a40*/  @!P3 IMAD.IADD R12, R12, 0x1, -R0 ;  /* 0x000000010c0cb824 */ /* 0x000fe200078e0a00 */
[----:B------:R-:W-:Y:S01]  /*9a50*/  ISETP.GT.U32.AND P3, PT, R0, R2, PT ;  /* 0x000000020000720c */ /* 0x000fe20003f64070 */
[----:B------:R-:W-:-:S02]  /*9a60*/  VIADD R5, R28, 0x14d ;  /* 0x0000014d1c057836 */ /* 0x000fc40000000000 */
[----:B------:R-:W-:Y:S02]  /*9a70*/  IMAD.MOV.U32 R11, RZ, RZ, R9 ;  /* 0x000000ffff0b7224 */ /* 0x000fe400078e0009 */
[----:B------:R-:W-:Y:S01]  /*9a80*/  VIADD R6, R28, 0x14b ;  /* 0x0000014b1c067836 */ /* 0x000fe20000000000 */
[----:B------:R-:W-:Y:S01]  /*9a90*/  IABS R14, R5 ;  /* 0x00000005000e7213 */ /* 0x000fe20000000000 */
[----:B------:R-:W-:Y:S02]  /*9aa0*/  @!P4 IMAD.MOV R11, RZ, RZ, -R11 ;  /* 0x000000ffff0bc224 */ /* 0x000fe400078e0a0b */
[----:B------:R-:W-:Y:S01]  /*9ab0*/  @!P6 IMAD.IADD R8, R8, 0x1, -R0 ;  /* 0x000000010808e824 */ /* 0x000fe200078e0a00 */
[----:B------:R-:W-:Y:S01]  /*9ac0*/  ISETP.GT.U32.AND P6, PT, R0, R4, PT ;  /* 0x000000040000720c */ /* 0x000fe20003fc4070 */
[----:B------:R-:W-:Y:S01]  /*9ad0*/  IMAD.HI.U32 R9, R15, R14, RZ ;  /* 0x0000000e0f097227 */ /* 0x000fe200078e00ff */
[----:B------:R0:W-:Y:S01]  /*9ae0*/  STL [R1+0x6f0], R11 ;  /* 0x0006f00b01007387 */ /* 0x0001e20000100800 */
[----:B------:R-:W-:-:S02]  /*9af0*/  IABS R17, R6 ;  /* 0x0000000600117213 */ /* 0x000fc40000000000 */
[----:B------:R-:W-:Y:S01]  /*9b00*/  ISETP.GT.U32.AND P4, PT, R0, R8, PT ;  /* 0x000000080000720c */ /* 0x000fe20003f84070 */
[----:B------:R-:W-:Y:S02]  /*9b10*/  @!P3 IMAD.IADD R2, R2, 0x1, -R0 ;  /* 0x000000010202b824 */ /* 0x000fe400078e0a00 */
[C---:B------:R-:W-:Y:S02]  /*9b20*/  VIADD R3, R28.reuse, 0x14c ;  /* 0x0000014c1c037836 */ /* 0x040fe40000000000 */
[----:B------:R-:W-:Y:S01]  /*9b30*/  VIADD R7, R28, 0x14a ;  /* 0x0000014a1c077836 */ /* 0x000fe20000000000 */
[----:B------:R-:W-:Y:S01]  /*9b40*/  ISETP.GT.U32.AND P3, PT, R0, R2, PT ;  /* 0x000000020000720c */ /* 0x000fe20003f64070 */
[----:B0-----:R-:W-:Y:S01]  /*9b50*/  IMAD.MOV.U32 R11, RZ, RZ, R12 ;  /* 0x000000ffff0b7224 */ /* 0x001fe200078e000c */
[----:B------:R-:W-:Y:S01]  /*9b60*/  IABS R16, R3 ;  /* 0x0000000300107213 */ /* 0x000fe20000000000 */
[----:B------:R-:W-:Y:S01]  /*9b70*/  @!P6 IMAD.IADD R4, R4, 0x1, -R0 ;  /* 0x000000010404e824 */ /* 0x000fe200078e0a00 */
[----:B------:R-:W-:Y:S01]  /*9b80*/  IABS R13, R7 ;  /* 0x00000007000d7213 */ /* 0x000fe20000000000 */
[----:B------:R-:W-:-:S02]  /*9b90*/  IMAD.MOV R9, RZ, RZ, -R9 ;  /* 0x000000ffff097224 */ /* 0x000fc400078e0a09 */
[----:B------:R-:W-:Y:S01]  /*9ba0*/  @!P1 IMAD.MOV R11, RZ, RZ, -R11 ;  /* 0x000000ffff0b9224 */ /* 0x000fe200078e0a0b */
[----:B------:R-:W-:Y:S01]  /*9bb0*/  ISETP.GE.AND P1, PT, R5, RZ, PT ;  /* 0x000000ff0500720c */ /* 0x000fe20003f26270 */
[----:B------:R-:W-:Y:S01]  /*9bc0*/  IMAD.MOV.U32 R12, RZ, RZ, R17 ;  /* 0x000000ffff0c7224 */ /* 0x000fe200078e0011 */
[C---:B------:R-:W-:Y:S01]  /*9bd0*/  ISETP.GT.U32.AND P6, PT, R0.reuse, R4, PT ;  /* 0x000000040000720c */ /* 0x040fe20003fc4070 */
[----:B------:R-:W-:Y:S01]  /*9be0*/  IMAD R5, R0, R9, R14 ;  /* 0x0000000900057224 */ /* 0x000fe200078e020e */
[----:B------:R0:W-:Y:S01]  /*9bf0*/  STL [R1+0x6ec], R11 ;  /* 0x0006ec0b01007387 */ /* 0x0001e20000100800 */
[----:B------:R-:W-:Y:S02]  /*9c00*/  @!P4 IMAD.IADD R8, R8, 0x1, -R0 ;  /* 0x000000010808c824 */ /* 0x000fe400078e0a00 */
[----:B------:R-:W-:Y:S01]  /*9c10*/  IMAD.MOV.U32 R9, RZ, RZ, R13 ;  /* 0x000000ffff097224 */ /* 0x000fe200078e000d */
[----:B------:R-:W-:Y:S01]  /*9c20*/  ISETP.GT.U32.AND P4, PT, R0, R5, PT ;  /* 0x000000050000720c */ /* 0x000fe20003f84070 */
[----:B------:R-:W-:-:S04]  /*9c30*/  IMAD.HI.U32 R17, R15, R16, RZ ;  /* 0x000000100f117227 */ /* 0x000fc800078e00ff */
[----:B------:R-:W-:-:S04]  /*9c40*/  IMAD.HI.U32 R14, R15, R12, RZ ;  /* 0x0000000c0f0e7227 */ /* 0x000fc800078e00ff */
[----:B0-----:R-:W-:Y:S02]  /*9c50*/  IMAD.MOV.U32 R11, RZ, RZ, R8 ;  /* 0x000000ffff0b7224 */ /* 0x001fe400078e0008 */
        /* <DEDUP_REMOVED lines=14> */
[----:B------:R-:W-:Y:S02]  /*9d40*/  VIADD R14, R28, 0x149 ;  /* 0x000001491c0e7836 */ /* 0x000fe40000000000 */
[----:B------:R-:W-:Y:S02]  /*9d50*/  @!P4 IMAD.IADD R5, R5, 0x1, -R0 ;  /* 0x000000010505c824 */ /* 0x000fe400078e0a00 */
[----:B0-----:R-:W-:Y:S01]  /*9d60*/  IMAD.MOV.U32 R11, RZ, RZ, R4 ;  /* 0x000000ffff0b7224 */ /* 0x001fe200078e0004 */
[----:B------:R-:W-:Y:S01]  /*9d70*/  IABS R8, R14 ;  /* 0x0000000e00087213 */ /* 0x000fe20000000000 */
[----:B------:R-:W-:Y:S01]  /*9d80*/  @!P2 IMAD.MOV R2, RZ, RZ, -R2 ;  /* 0x000000ffff02a224 */ /* 0x000fe200078e0a02 */
[C---:B------:R-:W-:Y:S01]  /*9d90*/  ISETP.GT.U32.AND P4, PT, R0.reuse, R5, PT ;  /* 0x000000050000720c */ /* 0x040fe20003f84070 */
[----:B------:R-:W-:Y:S01]  /*9da0*/  @!P5 IMAD.MOV R11, RZ, RZ, -R11 ;  /* 0x000000ffff0bd224 */ /* 0x000fe200078e0a0b */
[----:B------:R-:W-:Y:S01]  /*9db0*/  ISETP.GT.U32.AND P5, PT, R0, R9, PT ;  /* 0x000000090000720c */ /* 0x000fe20003fa4070 */
[----:B------:R-:W-:Y:S01]  /*9dc0*/  VIADD R16, R28, 0x148 ;  /* 0x000001481c107836 */ /* 0x000fe20000000000 */
[----:B------:R0:W-:Y:S01]  /*9dd0*/  STL [R1+0x6e4], R2 ;  /* 0x0006e40201007387 */ /* 0x0001e20000100800 */
[----:B------:R-:W-:Y:S01]  /*9de0*/  ISETP.GE.AND P2, PT, R6, RZ, PT ;  /* 0x000000ff0600720c */ /* 0x000fe20003f46270 */
[--C-:B------:R-:W-:Y:S01]  /*9df0*/  @!P0 IMAD.IADD R3, R3, 0x1, -R0.reuse ;  /* 0x0000000103038824 */ /* 0x100fe200078e0a00 */
[----:B------:R-:W-:Y:S01]  /*9e00*/  ISETP.GE.AND P0, PT, R14, RZ, PT ;  /* 0x000000ff0e00720c */ /* 0x000fe20003f06270 */
[----:B------:R-:W-:Y:S01]  /*9e10*/  @!P6 IMAD.IADD R12, R12, 0x1, -R0 ;  /* 0x000000010c0ce824 */ /* 0x000fe200078e0a00 */
[----:B------:R-:W-:Y:S01]  /*9e20*/  IABS R4, R16 ;  /* 0x0000001000047213 */ /* 0x000fe20000000000 */
[----:B------:R1:W-:Y:S01]  /*9e30*/  STL [R1+0x728], R11 ;  /* 0x0007280b01007387 */ /* 0x0003e20000100800 */
[----:B------:R-:W-:Y:S01]  /*9e40*/  ISETP.GT.U32.AND P6, PT, R0, R3, PT ;  /* 0x000000030000720c */ /* 0x000fe20003fc4070 */
[----:B------:R-:W-:-:S02]  /*9e50*/  VIADD R13, R28, 0x147 ;  /* 0x000001471c0d7836 */ /* 0x000fc40000000000 */
[----:B0-----:R-:W-:-:S03]  /*9e60*/  IMAD.HI.U32 R2, R15, R8, RZ ;  /* 0x000000080f027227 */ /* 0x001fc600078e00ff */
[----:B------:R-:W-:Y:S01]  /*9e70*/  IABS R14, R13 ;  /* 0x0000000d000e7213 */ /* 0x000fe20000000000 */
[----:B------:R-:W-:Y:S02]  /*9e80*/  IMAD.MOV R6, RZ, RZ, -R2 ;  /* 0x000000ffff067224 */ /* 0x000fe400078e0a02 */
[----:B------:R-:W-:Y:S02]  /*9e90*/  IMAD.MOV.U32 R2, RZ, RZ, R4 ;  /* 0x000000ffff027224 */ /* 0x000fe400078e0004 */
[--C-:B------:R-:W-:Y:S01]  /*9ea0*/  @!P5 IMAD.IADD R9, R9, 0x1, -R0.reuse ;  /* 0x000000010909d824 */ /* 0x100fe200078e0a00 */
[----:B------:R-:W-:Y:S01]  /*9eb0*/  ISETP.GT.U32.AND P5, PT, R0, R12, PT ;  /* 0x0000000c0000720c */ /* 0x000fe20003fa4070 */
[----:B------:R-:W-:Y:S01]  /*9ec0*/  @!P4 IMAD.IADD R5, R5, 0x1, -R0 ;  /* 0x000000010505c824 */ /* 0x000fe200078e0a00 */
[----:B------:R-:W-:Y:S01]  /*9ed0*/  ISETP.GE.AND P4, PT, R7, RZ, PT ;  /* 0x000000ff0700720c */ /* 0x000fe20003f86270 */
[----:B------:R-:W-:-:S04]  /*9ee0*/  IMAD.HI.U32 R4, R15, R2, RZ ;  /* 0x000000020f047227 */ /* 0x000fc800078e00ff */
[----:B-1----:R-:W-:Y:S02]  /*9ef0*/  IMAD.MOV.U32 R11, RZ, RZ, R5 ;  /* 0x000000ffff0b7224 */ /* 0x002fe400078e0005 */
[----:B------:R-:W-:Y:S02]  /*9f00*/  IMAD.MOV R4, RZ, RZ, -R4 ;  /* 0x000000ffff047224 */ /* 0x000fe400078e0a04 */
[C---:B------:R-:W-:Y:S02]  /*9f10*/  IMAD R6, R0.reuse, R6, R8 ;  /* 0x0000000600067224 */ /* 0x040fe400078e0208 */
[----:B------:R-:W-:Y:S01]  /*9f20*/  @!P1 IMAD.MOV R11, RZ, RZ, -R11 ;  /* 0x000000ffff0b9224 */ /* 0x000fe200078e0a0b */
[C---:B------:R-:W-:Y:S01]  /*9f30*/  ISETP.GT.U32.AND P1, PT, R0.reuse, R9, PT ;  /* 0x000000090000720c */ /* 0x040fe20003f24070 */
[C---:B------:R-:W-:Y:S02]  /*9f40*/  IMAD R2, R0.reuse, R4, R2 ;  /* 0x0000000400027224 */ /* 0x040fe400078e0202 */
[--C-:B------:R-:W-:Y:S01]  /*9f50*/  @!P6 IMAD.IADD R3, R3, 0x1, -R0.reuse ;  /* 0x000000010303e824 */ /* 0x100fe200078e0a00 */
[----:B------:R-:W-:Y:S01]  /*9f60*/  ISETP.GT.U32.AND P6, PT, R0, R6, PT ;  /* 0x000000060000720c */ /* 0x000fe20003fc4070 */
[----:B------:R-:W-:Y:S01]  /*9f70*/  @!P5 IMAD.IADD R12, R12, 0x1, -R0 ;  /* 0x000000010c0cd824 */ /* 0x000fe200078e0a00 */
[----:B------:R-:W-:Y:S01]  /*9f80*/  ISETP.GT.U32.AND P5, PT, R0, R2, PT ;  /* 0x000000020000720c */ /* 0x000fe20003fa4070 */
[C---:B------:R-:W-:Y:S01]  /*9f90*/  VIADD R8, R28.reuse, 0x146 ;  /* 0x000001461c087836 */ /* 0x040fe20000000000 */
[----:B------:R0:W-:Y:S01]  /*9fa0*/  STL [R1+0x724], R11 ;  /* 0x0007240b01007387 */ /* 0x0001e20000100800 */
[----:B------:R-:W-:-:S03]  /*9fb0*/  VIADD R7, R28, 0x145 ;  /* 0x000001451c077836 */ /* 0x000fc60000000000 */
[----:B------:R-:W-:Y:S01]  /*9fc0*/  IABS R4, R8 ;  /* 0x0000000800047213 */ /* 0x000fe20000000000 */
[----:B------:R-:W-:Y:S01]  /*9fd0*/  @!P1 IMAD.IADD R9, R9, 0x1, -R0 ;  /* 0x0000000109099824 */ /* 0x000fe200078e0a00 */
[----:B------:R-:W-:Y:S01]  /*9fe0*/  ISETP.GE.AND P1, PT, R16, RZ, PT ;  /* 0x000000ff1000720c */ /* 0x000fe20003f26270 */
[----:B------:R-:W-:Y:S01]  /*9ff0*/  IMAD.HI.U32 R16, R15, R14, RZ ;  /* 0x0000000e0f107227 */ /* 0x000fe200078e00ff */
[----:B------:R-:W-:-:S03]  /*a000*/  IABS R5, R7 ;  /* 0x0000000700057213 */ /* 0x000fc60000000000 */
[----:B0-----:R-:W-:Y:S02]  /*a010*/  IMAD.MOV.U32 R11, RZ, RZ, R3 ;  /* 0x000000ffff0b7224 */ /* 0x001fe400078e0003 */
[--C-:B------:R-:W-:Y:S01]  /*a020*/  @!P6 IMAD.IADD R6, R6, 0x1, -R0.reuse ;  /* 0x000000010606e824 */ /* 0x100fe200078e0a00 */
[----:B------:R-:W-:Y:S01]  /*a030*/  ISETP.GE.AND P6, PT, R13, RZ, PT ;  /* 0x000000ff0d00720c */ /* 0x000fe20003fc6270 */
[----:B------:R-:W-:Y:S02]  /*a040*/  @!P5 IMAD.IADD R2, R2, 0x1, -R0 ;  /* 0x000000010202d824 */ /* 0x000fe400078e0a00 */
[----:B------:R-:W-:Y:S01]  /*a050*/  @!P3 IMAD.MOV R11, RZ, RZ, -R11 ;  /* 0x000000ffff0bb224 */ /* 0x000fe200078e0a0b */
[C---:B------:R-:W-:Y:S01]  /*a060*/  ISETP.GT.U32.AND P3, PT, R0.reuse, R6, PT ;  /* 0x000000060000720c */ /* 0x040fe20003f64070 */
[----:B------:R-:W-:Y:S01]  /*a070*/  IMAD.HI.U32 R17, R15, R4, RZ ;  /* 0x000000040f117227 */ /* 0x000fe200078e00ff */
[----:B------:R-:W-:Y:S02]  /*a080*/  ISETP.GT.U32.AND P5, PT, R0, R2, PT ;  /* 0x000000020000720c */ /* 0x000fe40003fa4070 */
[----:B------:R0:W-:Y:S01]  /*a090*/  STL [R1+0x720], R11 ;  /* 0x0007200b01007387 */ /* 0x0001e20000100800 */
[----:B------:R-:W-:-:S02]  /*a0a0*/  IMAD.MOV R16, RZ, RZ, -R16 ;  /* 0x000000ffff107224 */ /* 0x000fc400078e0a10 */
[----:B------:R-:W-:-:S04]  /*a0b0*/  IMAD.HI.U32 R13, R15, R5, RZ ;  /* 0x000000050f0d7227 */ /* 0x000fc800078e00ff */
[----:B------:R-:W-:Y:S02]  /*a0c0*/  IMAD.MOV R17, RZ, RZ, -R17 ;  /* 0x000000ffff117224 */ /* 0x000fe400078e0a11 */
[C---:B------:R-:W-:Y:S02]  /*a0d0*/  IMAD R3, R0.reuse, R16, R14 ;  /* 0x0000001000037224 */ /* 0x040fe400078e020e */
[----:B0-----:R-:W-:Y:S02]  /*a0e0*/  IMAD.MOV.U32 R11, RZ, RZ, R12 ;  /* 0x000000ffff0b7224 */ /* 0x001fe400078e000c */
        /* <DEDUP_REMOVED lines=14> */
[--C-:B------:R-:W-:Y:S01]  /*a1d0*/  @!P2 IMAD.IADD R3, R3, 0x1, -R0.reuse ;  /* 0x000000010303a824 */ /* 0x100fe200078e0a00 */
[----:B------:R-:W-:Y:S01]  /*a1e0*/  IABS R12, R17 ;  /* 0x00000011000c7213 */ /* 0x000fe20000000000 */
[----:B------:R1:W-:Y:S01]  /*a1f0*/  STL [R1+0x794], R9 ;  /* 0x0007940901007387 */ /* 0x0003e20000100800 */
[----:B------:R-:W-:Y:S01]  /*a200*/  IABS R13, R8 ;  /* 0x00000008000d7213 */ /* 0x000fe20000000000 */
[----:B------:R-:W-:Y:S01]  /*a210*/  @!P4 IMAD.IADD R4, R4, 0x1, -R0 ;  /* 0x000000010404c824 */ /* 0x000fe200078e0a00 */
[----:B------:R-:W-:Y:S01]  /*a220*/  ISETP.GE.AND P2, PT, R7, RZ, PT ;  /* 0x000000ff0700720c */ /* 0x000fe20003f46270 */
[----:B------:R-:W-:Y:S01]  /*a230*/  IMAD.HI.U32 R14, R15, R12, RZ ;  /* 0x0000000c0f0e7227 */ /* 0x000fe200078e00ff */
[----:B------:R-:W-:-:S03]  /*a240*/  ISETP.GT.U32.AND P4, PT, R0, R3, PT ;  /* 0x000000030000720c */ /* 0x000fc60003f84070 */
[----:B------:R-:W-:Y:S02]  /*a250*/  IMAD.MOV.U32 R7, RZ, RZ, R13 ;  /* 0x000000ffff077224 */ /* 0x000fe400078e000d */
[----:B0-----:R-:W-:Y:S02]  /*a260*/  IMAD.MOV.U32 R11, RZ, RZ, R6 ;  /* 0x000000ffff0b7224 */ /* 0x001fe400078e0006 */
[----:B------:R-:W-:Y:S01]  /*a270*/  @!P5 IMAD.IADD R5, R5, 0x1, -R0 ;  /* 0x000000010505d824 */ /* 0x000fe200078e0a00 */
[----:B------:R-:W-:Y:S01]  /*a280*/  ISETP.GT.U32.AND P5, PT, R0, R4, PT ;  /* 0x000000040000720c */ /* 0x000fe20003fa4070 */
[----:B------:R-:W-:Y:S02]  /*a290*/  IMAD.MOV R6, RZ, RZ, -R14 ;  /* 0x000000ffff067224 */ /* 0x000fe400078e0a0e */
[----:B------:R-:W-:-:S04]  /*a2a0*/  IMAD.HI.U32 R14, R15, R7, RZ ;  /* 0x000000070f0e7227 */ /* 0x000fc800078e00ff */
[----:B------:R-:W-:Y:S01]  /*a2b0*/  @!P0 IMAD.MOV R11, RZ, RZ, -R11 ;  /* 0x000000ffff0b8224 */ /* 0x000fe200078e0a0b */
[----:B------:R-:W-:Y:S01]  /*a2c0*/  ISETP.GT.U32.AND P0, PT, R0, R5, PT ;  /* 0x000000050000720c */ /* 0x000fe20003f04070 */
[----:B-1----:R-:W-:Y:S02]  /*a2d0*/  VIADD R9, R28, 0x142 ;  /* 0x000001421c097836 */ /* 0x002fe40000000000 */
[C---:B------:R-:W-:Y:S01]  /*a2e0*/  IMAD R6, R0.reuse, R6, R12 ;  /* 0x0000000600067224 */ /* 0x040fe200078e020c */
[----:B------:R-:W-:Y:S01]  /*a2f0*/  STL [R1+0x790], R11 ;  /* 0x0007900b01007387 */ /* 0x000fe20000100800 */
[----:B------:R-:W-:Y:S01]  /*a300*/  IMAD.MOV R14, RZ, RZ, -R14 ;  /* 0x000000ffff0e7224 */ /* 0x000fe200078e0a0e */
[----:B------:R-:W-:Y:S01]  /*a310*/  IABS R13, R9 ;  /* 0x00000009000d7213 */ /* 0x000fe20000000000 */
[----:B------:R-:W-:Y:S01]  /*a320*/  @!P4 IMAD.IADD R3, R3, 0x1, -R0 ;  /* 0x000000010303c824 */ /* 0x000fe200078e0a00 */
[C---:B------:R-:W-:Y:S01]  /*a330*/  ISETP.GT.U32.AND P4, PT, R0.reuse, R6, PT ;  /* 0x000000060000720c */ /* 0x040fe20003f84070 */
[----:B------:R-:W-:-:S02]  /*a340*/  IMAD R7, R0, R14, R7 ;  /* 0x0000000e00077224 */ /* 0x000fc400078e0207 */
[----:B------:R-:W-:Y:S02]  /*a350*/  @!P5 IMAD.IADD R4, R4, 0x1, -R0 ;  /* 0x000000010404d824 */ /* 0x000fe400078e0a00 */
[----:B------:R-:W-:Y:S01]  /*a360*/  IMAD.HI.U32 R18, R15, R13, RZ ;  /* 0x0000000d0f127227 */ /* 0x000fe200078e00ff */
[----:B------:R-:W-:-:S03]  /*a370*/  ISETP.GT.U32.AND P5, PT, R0, R7, PT ;  /* 0x000000070000720c */ /* 0x000fc60003fa4070 */
[----:B------:R-:W-:Y:S01]  /*a380*/  @!P0 IMAD.IADD R5, R5, 0x1, -R0 ;  /* 0x0000000105058824 */ /* 0x000fe200078e0a00 */
[----:B------:R-:W-:Y:S01]  /*a390*/  ISETP.GE.AND P0, PT, R17, RZ, PT ;  /* 0x000000ff1100720c */ /* 0x000fe20003f06270 */
[----:B------:R-:W-:Y:S02]  /*a3a0*/  IMAD.MOV R17, RZ, RZ, -R18 ;  /* 0x000000ffff117224 */ /* 0x000fe400078e0a12 */
[----:B------:R-:W-:Y:S02]  /*a3b0*/  VIADD R12, R28, 0x141 ;  /* 0x000001411c0c7836 */ /* 0x000fe40000000000 */
[--C-:B------:R-:W-:Y:S01]  /*a3c0*/  @!P4 IMAD.IADD R6, R6, 0x1, -R0.reuse ;  /* 0x000000010606c824 */ /* 0x100fe200078e0a00 */
[----:B------:R-:W-:Y:S01]  /*a3d0*/  ISETP.GE.AND P4, PT, R8, RZ, PT ;  /* 0x000000ff0800720c */ /* 0x000fe20003f86270 */
[----:B------:R-:W-:Y:S01]  /*a3e0*/  IMAD R13, R0, R17, R13 ;  /* 0x00000011000d7224 */ /* 0x000fe200078e020d */
[----:B------:R-:W-:Y:S01]  /*a3f0*/  IABS R16, R12 ;  /* 0x0000000c00107213 */ /* 0x000fe20000000000 */
[----:B------:R-:W-:-:S02]  /*a400*/  @!P5 IMAD.IADD R7, R7, 0x1, -R0 ;  /* 0x000000010707d824 */ /* 0x000fc400078e0a00 */
[----:B------:R-:W-:Y:S01]  /*a410*/  @!P1 IMAD.MOV R2, RZ, RZ, -R2 ;  /* 0x000000ffff029224 */ /* 0x000fe200078e0a02 */
[C---:B------:R-:W-:Y:S01]  /*a420*/  ISETP.GT.U32.AND P1, PT, R0.reuse, R6, PT ;  /* 0x000000060000720c */ /* 0x040fe20003f24070 */
[----:B------:R-:W-:Y:S01]  /*a430*/  @!P6 IMAD.MOV R3, RZ, RZ, -R3 ;  /* 0x000000ffff03e224 */ /* 0x000fe200078e0a03 */
[----:B------:R-:W-:Y:S01]  /*a440*/  ISETP.GT.U32.AND P6, PT, R0, R13, PT ;  /* 0x0000000d0000720c */ /* 0x000fe20003fc4070 */
[----:B------:R-:W-:Y:S01]  /*a450*/  VIADD R14, R28, 0x140 ;  /* 0x000001401c0e7836 */ /* 0x000fe20000000000 */
[----:B------:R-:W-:Y:S01]  /*a460*/  ISETP.GT.U32.AND P5, PT, R0, R7, PT ;  /* 0x000000070000720c */ /* 0x000fe20003fa4070 */
[----:B------:R0:W-:Y:S01]  /*a470*/  STL [R1+0x78c], R2 ;  /* 0x00078c0201007387 */ /* 0x0001e20000100800 */
[----:B------:R-:W-:Y:S02]  /*a480*/  IMAD.HI.U32 R19, R15, R16, RZ ;  /* 0x000000100f137227 */ /* 0x000fe400078e00ff */
[----:B------:R-:W-:Y:S01]  /*a490*/  IABS R18, R14 ;  /* 0x0000000e00127213 */ /* 0x000fe20000000000 */
[----:B------:R1:W-:Y:S01]  /*a4a0*/  STL [R1+0x79c], R3 ;  /* 0x00079c0301007387 */ /* 0x0003e20000100800 */
[----:B------:R-:W-:Y:S01]  /*a4b0*/  @!P3 IMAD.MOV R4, RZ, RZ, -R4 ;  /* 0x000000ffff04b224 */ /* 0x000fe200078e0a04 */
[----:B------:R-:W-:Y:S01]  /*a4c0*/  ISETP.GE.AND P3, PT, R9, RZ, PT ;  /* 0x000000ff0900720c */ /* 0x000fe20003f66270 */
[----:B------:R-:W-:-:S02]  /*a4d0*/  IMAD.MOV R19, RZ, RZ, -R19 ;  /* 0x000000ffff137224 */ /* 0x000fc400078e0a13 */
[----:B------:R-:W-:Y:S01]  /*a4e0*/  @!P1 IMAD.IADD R6, R6, 0x1, -R0 ;  /* 0x0000000106069824 */ /* 0x000fe200078e0a00 */
[----:B------:R2:W-:Y:S01]  /*a4f0*/  STL [R1+0x7a0], R4 ;  /* 0x0007a00401007387 */ /* 0x0005e20000100800 */
[----:B0-----:R-:W-:Y:S01]  /*a500*/  IMAD.MOV.U32 R2, RZ, RZ, R5 ;  /* 0x000000ffff027224 */ /* 0x001fe200078e0005 */
[----:B------:R-:W-:Y:S01]  /*a510*/  ISETP.GE.AND P1, PT, R14, RZ, PT ;  /* 0x000000ff0e00720c */ /* 0x000fe20003f26270 */
[----:B------:R-:W-:Y:S02]  /*a520*/  IMAD R16, R0, R19, R16 ;  /* 0x0000001300107224 */ /* 0x000fe400078e0210 */
[----:B------:R-:W-:Y:S01]  /*a530*/  @!P2 IMAD.MOV R2, RZ, RZ, -R2 ;  /* 0x000000ffff02a224 */ /* 0x000fe200078e0a02 */
[----:B------:R-:W-:Y:S01]  /*a540*/  ISETP.GE.AND P2, PT, R12, RZ, PT ;  /* 0x000000ff0c00720c */ /* 0x000fe20003f46270 */
[--C-:B------:R-:W-:Y:S02]  /*a550*/  @!P6 IMAD.IADD R13, R13, 0x1, -R0.reuse ;  /* 0x000000010d0de824 */ /* 0x100fe400078e0a00 */
[----:B-1----:R-:W-:Y:S01]  /*a560*/  VIADD R3, R28, 0x13f ;  /* 0x0000013f1c037836 */ /* 0x002fe20000000000 */
[----:B------:R0:W-:Y:S01]  /*a570*/  STL [R1+0x798], R2 ;  /* 0x0007980201007387 */ /* 0x0001e20000100800 */
[----:B------:R-:W-:Y:S01]  /*a580*/  @!P5 IMAD.IADD R7, R7, 0x1, -R0 ;  /* 0x000000010707d824 */ /* 0x000fe200078e0a00 */
[C---:B------:R-:W-:Y:S01]  /*a590*/  ISETP.GT.U32.AND P5, PT, R0.reuse, R16, PT ;  /* 0x000000100000720c */ /* 0x040fe20003fa4070 */
[----:B--2---:R-:W-:Y:S01]  /*a5a0*/  IMAD.MOV.U32 R4, RZ, RZ, R6 ;  /* 0x000000ffff047224 */ /* 0x004fe200078e0006 */
[----:B------:R-:W-:Y:S01]  /*a5b0*/  ISETP.GT.U32.AND P6, PT, R0, R13, PT ;  /* 0x0000000d0000720c */ /* 0x000fe20003fc4070 */
[----:B------:R-:W-:Y:S01]  /*a5c0*/  IMAD.MOV.U32 R5, RZ, RZ, R7 ;  /* 0x000000ffff057224 */ /* 0x000fe200078e0007 */
[----:B------:R-:W-:Y:S01]  /*a5d0*/  IABS R12, R3 ;  /* 0x00000003000c7213 */ /* 0x000fe20000000000 */
[----:B------:R-:W-:Y:S01]  /*a5e0*/  @!P0 IMAD.MOV R4, RZ, RZ, -R4 ;  /* 0x000000ffff048224 */ /* 0x000fe200078e0a04 */
[----:B------:R-:W-:Y:S01]  /*a5f0*/  ISETP.GE.AND P0, PT, R3, RZ, PT ;  /* 0x000000ff0300720c */ /* 0x000fe20003f06270 */
[----:B------:R-:W-:-:S02]  /*a600*/  @!P4 IMAD.MOV R5, RZ, RZ, -R5 ;  /* 0x000000ffff05c224 */ /* 0x000fc400078e0a05 */
[----:B0-----:R-:W-:Y:S01]  /*a610*/  IMAD.HI.U32 R2, R15, R18, RZ ;  /* 0x000000120f027227 */ /* 0x001fe200078e00ff */
[----:B------:R0:W-:Y:S03]  /*a620*/  STL [R1+0x7a4], R4 ;  /* 0x0007a40401007387 */ /* 0x0001e60000100800 */
[----:B------:R-:W-:Y:S01]  /*a630*/  IMAD.MOV R2, RZ, RZ, -R2 ;  /* 0x000000ffff027224 */ /* 0x000fe200078e0a02 */
[----:B------:R1:W-:Y:S01]  /*a640*/  STL [R1+0x788], R5 ;  /* 0x0007880501007387 */ /* 0x0003e20000100800 */
[----:B------:R-:W-:Y:S02]  /*a650*/  @!P5 IMAD.IADD R16, R16, 0x1, -R0 ;  /* 0x000000011010d824 */ /* 0x000fe400078e0a00 */
[C---:B------:R-:W-:Y:S02]  /*a660*/  IMAD R18, R0.reuse, R2, R18 ;  /* 0x0000000200127224 */ /* 0x040fe400078e0212 */
[----:B------:R-:W-:Y:S01]  /*a670*/  @!P6 IMAD.IADD R13, R13, 0x1, -R0 ;  /* 0x000000010d0de824 */ /* 0x000fe200078e0a00 */
[C---:B------:R-:W-:Y:S01]  /*a680*/  ISETP.GT.U32.AND P5, PT, R0.reuse, R16, PT ;  /* 0x000000100000720c */ /* 0x040fe20003fa4070 */
[----:B0-----:R-:W-:Y:S01]  /*a690*/  IMAD.HI.U32 R4, R15, R12, RZ ;  /* 0x0000000c0f047227 */ /* 0x001fe200078e00ff */
[----:B------:R-:W-:-:S03]  /*a6a0*/  ISETP.GT.U32.AND P4, PT, R0, R18, PT ;  /* 0x000000120000720c */ /* 0x000fc60003f84070 */
[----:B------:R-:W-:Y:S02]  /*a6b0*/  IMAD.MOV R4, RZ, RZ, -R4 ;  /* 0x000000ffff047224 */ /* 0x000fe400078e0a04 */
[----:B------:R-:W-:Y:S02]  /*a6c0*/  IMAD.MOV.U32 R9, RZ, RZ, R13 ;  /* 0x000000ffff097224 */ /* 0x000fe400078e000d */
[----:B------:R-:W-:Y:S02]  /*a6d0*/  IMAD R12, R0, R4, R12 ;  /* 0x00000004000c7224 */ /* 0x000fe400078e020c */
[----:B------:R-:W-:Y:S02]  /*a6e0*/  VIADD R2, R28, 0x13e ;  /* 0x0000013e1c027836 */ /* 0x000fe40000000000 */
[----:B------:R-:W-:Y:S01]  /*a6f0*/  @!P3 IMAD.MOV R9, RZ, RZ, -R9 ;  /* 0x000000ffff09b224 */ /* 0x000fe200078e0a09 */
[----:B------:R-:W-:Y:S01]  /*a700*/  ISETP.GT.U32.AND P3, PT, R0, R12, PT ;  /* 0x0000000c0000720c */ /* 0x000fe20003f64070 */
[--C-:B------:R-:W-:Y:S01]  /*a710*/  @!P4 IMAD.IADD R18, R18, 0x1, -R0.reuse ;  /* 0x000000011212c824 */ /* 0x100fe200078e0a00 */
[----:B------:R-:W-:Y:S01]  /*a720*/  IABS R3, R2 ;  /* 0x0000000200037213 */ /* 0x000fe20000000000 */
[----:B-1----:R-:W-:Y:S01]  /*a730*/  VIADD R5, R28, 0x13d ;  /* 0x0000013d1c057836 */ /* 0x002fe20000000000 */
[----:B------:R-:W-:Y:S01]  /*a740*/  ISETP.GE.AND P6, PT, R2, RZ, PT ;  /* 0x000000ff0200720c */ /* 0x000fe20003fc6270 */
[----:B------:R-:W-:Y:S01]  /*a750*/  VIADD R2, R28, 0x13c ;  /* 0x0000013c1c027836 */ /* 0x000fe20000000000 */
[----:B------:R-:W-:Y:S01]  /*a760*/  ISETP.GT.U32.AND P4, PT, R0, R18, PT ;  /* 0x000000120000720c */ /* 0x000fe20003f84070 */
[----:B------:R-:W-:Y:S01]  /*a770*/  IMAD.HI.U32 R6, R15, R3, RZ ;  /* 0x000000030f067227 */ /* 0x000fe200078e00ff */
[----:B------:R-:W-:Y:S01]  /*a780*/  IABS R7, R5 ;  /* 0x0000000500077213 */ /* 0x000fe20000000000 */
[----:B------:R0:W-:Y:S01]  /*a790*/  STL [R1+0x784], R9 ;  /* 0x0007840901007387 */ /* 0x0001e20000100800 */
[----:B------:R-:W-:Y:S01]  /*a7a0*/  IABS R4, R2 ;  /* 0x0000000200047213 */ /* 0x000fe20000000000 */
[----:B------:R-:W-:Y:S01]  /*a7b0*/  @!P5 IMAD.IADD R16, R16, 0x1, -R0 ;  /* 0x000000011010d824 */ /* 0x000fe200078e0a00 */
[----:B------:R-:W-:Y:S01]  /*a7c0*/  ISETP.GE.AND P5, PT, R5, RZ, PT ;  /* 0x000000ff0500720c */ /* 0x000fe20003fa6270 */
[----:B------:R-:W-:-:S02]  /*a7d0*/  IMAD.MOV R6, RZ, RZ, -R6 ;  /* 0x000000ffff067224 */ /* 0x000fc400078e0a06 */
[----:B------:R-:W-:Y:S02]  /*a7e0*/  @!P3 IMAD.IADD R12, R12, 0x1, -R0 ;  /* 0x000000010c0cb824 */ /* 0x000fe400078e0a00 */
[----:B------:R-:W-:-:S03]  /*a7f0*/  IMAD.HI.U32 R8, R15, R7, RZ ;  /* 0x000000070f087227 */ /* 0x000fc600078e00ff */
[C---:B------:R-:W-:Y:S01]  /*a800*/  ISETP.GT.U32.AND P3, PT, R0.reuse, R12, PT ;  /* 0x0000000c0000720c */ /* 0x040fe20003f64070 */
[----:B0-----:R-:W-:Y:S02]  /*a810*/  IMAD.MOV.U32 R9, RZ, RZ, R16 ;  /* 0x000000ffff097224 */ /* 0x001fe400078e0010 */
[----:B------:R-:W-:Y:S02]  /*a820*/  IMAD R3, R0, R6, R3 ;  /* 0x0000000600037224 */ /* 0x000fe400078e0203 */
[----:B------:R-:W-:Y:S01]  /*a830*/  @!P2 IMAD.MOV R9, RZ, RZ, -R9 ;  /* 0x000000ffff09a224 */ /* 0x000fe200078e0a09 */
[----:B------:R-:W-:Y:S01]  /*a840*/  ISETP.GE.AND P2, PT, R2, RZ, PT ;  /* 0x000000ff0200720c */ /* 0x000fe20003f46270 */
[----:B------:R-:W-:Y:S02]  /*a850*/  IMAD.MOV R8, RZ, RZ, -R8 ;  /* 0x000000ffff087224 */ /* 0x000fe400078e0a08 */
[----:B------:R-:W-:Y:S01]  /*a860*/  IMAD.HI.U32 R2, R15, R4, RZ ;  /* 0x000000040f027227 */ /* 0x000fe200078e00ff */
[----:B------:R0:W-:Y:S03]  /*a870*/  STL [R1+0x780], R9 ;  /* 0x0007800901007387 */ /* 0x0001e60000100800 */
[----:B------:R-:W-:Y:S01]  /*a880*/  @!P4 IMAD.IADD R18, R18, 0x1, -R0 ;  /* 0x000000011212c824 */ /* 0x000fe200078e0a00 */
[C---:B------:R-:W-:Y:S01]  /*a890*/  ISETP.GT.U32.AND P4, PT, R0.reuse, R3, PT ;  /* 0x000000030000720c */ /* 0x040fe20003f84070 */
[----:B------:R-:W-:-:S02]  /*a8a0*/  IMAD R7, R0, R8, R7 ;  /* 0x0000000800077224 */ /* 0x000fc400078e0207 */
[----:B------:R-:W-:Y:S02]  /*a8b0*/  IMAD.MOV.U32 R5, RZ, RZ, R18 ;  /* 0x000000ffff057224 */ /* 0x000fe400078e0012 */
[----:B------:R-:W-:Y:S02]  /*a8c0*/  IMAD.MOV R2, RZ, RZ, -R2 ;  /* 0x000000ffff027224 */ /* 0x000fe400078e0a02 */
[----:B------:R-:W-:Y:S01]  /*a8d0*/  @!P1 IMAD.MOV R5, RZ, RZ, -R5 ;  /* 0x000000ffff059224 */ /* 0x000fe200078e0a05 */
[C---:B------:R-:W-:Y:S01]  /*a8e0*/  ISETP.GT.U32.AND P1, PT, R0.reuse, R7, PT ;  /* 0x000000070000720c */ /* 0x040fe20003f24070 */
[----:B------:R-:W-:Y:S02]  /*a8f0*/  IMAD R2, R0, R2, R4 ;  /* 0x0000000200027224 */ /* 0x000fe400078e0204 */
[--C-:B------:R-:W-:Y:S01]  /*a900*/  @!P3 IMAD.IADD R12, R12, 0x1, -R0.reuse ;  /* 0x000000010c0cb824 */ /* 0x100fe200078e0a00 */
[----:B------:R1:W-:Y:S01]  /*a910*/  STL [R1+0x77c], R5 ;  /* 0x00077c0501007387 */ /* 0x0003e20000100800 */
[----:B------:R-:W-:Y:S01]  /*a920*/  @!P4 IMAD.IADD R3, R3, 0x1, -R0 ;  /* 0x000000010303c824 */ /* 0x000fe200078e0a00 */
[----:B------:R-:W-:Y:S01]  /*a930*/  ISETP.GT.U32.AND P3, PT, R0, R2, PT ;  /* 0x000000020000720c */ /* 0x000fe20003f64070 */
[----:B------:R-:W-:-:S02]  /*a940*/  VIADD R14, R28, 0x13b ;  /* 0x0000013b1c0e7836 */ /* 0x000fc40000000000 */
[----:B0-----:R-:W-:Y:S01]  /*a950*/  VIADD R9, R28, 0x13a ;  /* 0x0000013a1c097836 */ /* 0x001fe20000000000 */
[----:B------:R-:W-:Y:S01]  /*a960*/  ISETP.GT.U32.AND P4, PT, R0, R3, PT ;  /* 0x000000030000720c */ /* 0x000fe20003f84070 */
[----:B------:R-:W-:Y:S01]  /*a970*/  VIADD R8, R28, 0x139 ;  /* 0x000001391c087836 */ /* 0x000fe20000000000 */
[----:B------:R-:W-:Y:S01]  /*a980*/  IABS R6, R14 ;  /* 0x0000000e00067213 */ /* 0x000fe20000000000 */
[----:B------:R-:W-:Y:S01]  /*a990*/  @!P1 IMAD.IADD R7, R7, 0x1, -R0 ;  /* 0x0000000107079824 */ /* 0x000fe200078e0a00 */
[----:B-1----:R-:W-:Y:S01]  /*a9a0*/  IABS R5, R9 ;  /* 0x0000000900057213 */ /* 0x002fe20000000000 */
[----:B------:R-:W-:Y:S01]  /*a9b0*/  IMAD.MOV.U32 R11, RZ, RZ, R12 ;  /* 0x000000ffff0b7224 */ /* 0x000fe200078e000c */
[----:B------:R-:W-:Y:S01]  /*a9c0*/  IABS R4, R8 ;  /* 0x0000000800047213 */ /* 0x000fe20000000000 */
[----:B------:R-:W-:Y:S01]  /*a9d0*/  IMAD.HI.U32 R13, R15, R6, RZ ;  /* 0x000000060f0d7227 */ /* 0x000fe200078e00ff */
[----:B------:R-:W-:-:S03]  /*a9e0*/  ISETP.GT.U32.AND P1, PT, R0, R7, PT ;  /* 0x000000070000720c */ /* 0x000fc60003f24070 */
[----:B------:R-:W-:Y:S02]  /*a9f0*/  @!P3 IMAD.IADD R2, R2, 0x1, -R0 ;  /* 0x000000010202b824 */ /* 0x000fe400078e0a00 */
[----:B------:R-:W-:-:S03]  /*aa00*/  IMAD.HI.U32 R12, R15, R5, RZ ;  /* 0x000000050f0c7227 */ /* 0x000fc600078e00ff */
[----:B------:R-:W-:Y:S01]  /*aa10*/  ISETP.GT.U32.AND P3, PT, R0, R2, PT ;  /* 0x000000020000720c */ /* 0x000fe20003f64070 */
[----:B------:R-:W-:Y:S01]  /*aa20*/  @!P0 IMAD.MOV R11, RZ, RZ, -R11 ;  /* 0x000000ffff0b8224 */ /* 0x000fe200078e0a0b */
[----:B------:R-:W-:Y:S01]  /*aa30*/  ISETP.GE.AND P0, PT, R14, RZ, PT ;  /* 0x000000ff0e00720c */ /* 0x000fe20003f06270 */
[----:B------:R-:W-:-:S03]  /*aa40*/  IMAD.HI.U32 R14, R15, R4, RZ ;  /* 0x000000040f0e7227 */ /* 0x000fc600078e00ff */
[----:B------:R0:W-:Y:S01]  /*aa50*/  STL [R1+0x778], R11 ;  /* 0x0007780b01007387 */ /* 0x0001e20000100800 */
[----:B------:R-:W-:Y:S02]  /*aa60*/  IMAD.MOV R13, RZ, RZ, -R13 ;  /* 0x000000ffff0d7224 */ /* 0x000fe400078e0a0d */
[----:B------:R-:W-:Y:S02]  /*aa70*/  IMAD.MOV R12, RZ, RZ, -R12 ;  /* 0x000000ffff0c7224 */ /* 0x000fe400078e0a0c */
[----:B------:R-:W-:Y:S01]  /*aa80*/  @!P4 IMAD.IADD R3, R3, 0x1, -R0 ;  /* 0x000000010303c824 */ /* 0x000fe200078e0a00 */
[----:B------:R-:W-:Y:S01]  /*aa90*/  ISETP.GE.AND P4, PT, R9, RZ, PT ;  /* 0x000000ff0900720c */ /* 0x000fe20003f86270 */
[----:B------:R-:W-:Y:S02]  /*aaa0*/  IMAD.MOV R9, RZ, RZ, -R14 ;  /* 0x000000ffff097224 */ /* 0x000fe400078e0a0e */
[C---:B------:R-:W-:Y:S02]  /*aab0*/  IMAD R6, R0.reuse, R13, R6 ;  /* 0x0000000d00067224 */ /* 0x040fe400078e0206 */
[----:B------:R-:W-:-:S02]  /*aac0*/  IMAD R5, R0, R12, R5 ;  /* 0x0000000c00057224 */ /* 0x000fc400078e0205 */
[----:B------:R-:W-:Y:S02]  /*aad0*/  IMAD.MOV.U32 R16, RZ, RZ, R3 ;  /* 0x000000ffff107224 */ /* 0x000fe400078e0003 */
[----:B------:R-:W-:Y:S01]  /*aae0*/  @!P1 IMAD.IADD R7, R7, 0x1, -R0 ;  /* 0x0000000107079824 */ /* 0x000fe200078e0a00 */
[C---:B------:R-:W-:Y:S01]  /*aaf0*/  ISETP.GT.U32.AND P1, PT, R0.reuse, R6, PT ;  /* 0x000000060000720c */ /* 0x040fe20003f24070 */
[C---:B------:R-:W-:Y:S02]  /*ab00*/  IMAD R4, R0.reuse, R9, R4 ;  /* 0x0000000900047224 */ /* 0x040fe400078e0204 */
[----:B------:R-:W-:Y:S01]  /*ab10*/  @!P6 IMAD.MOV R16, RZ, RZ, -R16 ;  /* 0x000000ffff10e224 */ /* 0x000fe200078e0a10 */
[----:B------:R-:W-:Y:S01]  /*ab20*/  ISETP.GT.U32.AND P6, PT, R0, R5, PT ;  /* 0x000000050000720c */ /* 0x000fe20003fc4070 */
[----:B------:R-:W-:Y:S01]  /*ab30*/  @!P3 IMAD.IADD R2, R2, 0x1, -R0 ;  /* 0x000000010202b824 */ /* 0x000fe200078e0a00 */
[----:B------:R-:W-:Y:S01]  /*ab40*/  ISETP.GT.U32.AND P3, PT, R0, R4, PT ;  /* 0x000000040000720c */ /* 0x000fe20003f64070 */
[----:B0-----:R-:W-:Y:S01]  /*ab50*/  IMAD.MOV.U32 R11, RZ, RZ, R7 ;  /* 0x000000ffff0b7224 */ /* 0x001fe200078e0007 */
[----:B------:R0:W-:Y:S01]  /*ab60*/  STL [R1+0x774], R16 ;  /* 0x0007741001007387 */ /* 0x0001e20000100800 */
[----:B------:R-:W-:-:S02]  /*ab70*/  VIADD R3, R28, 0x138 ;  /* 0x000001381c037836 */ /* 0x000fc40000000000 */
[----:B------:R-:W-:Y:S01]  /*ab80*/  @!P5 IMAD.MOV R11, RZ, RZ, -R11 ;  /* 0x000000ffff0bd224 */ /* 0x000fe200078e0a0b */
[----:B------:R-:W-:Y:S01]  /*ab90*/  ISETP.GE.AND P5, PT, R8, RZ, PT ;  /* 0x000000ff0800720c */ /* 0x000fe20003fa6270 */
[--C-:B------:R-:W-:Y:S01]  /*aba0*/  @!P1 IMAD.IADD R6, R6, 0x1, -R0.reuse ;  /* 0x0000000106069824 */ /* 0x100fe200078e0a00 */
[----:B------:R-:W-:Y:S01]  /*abb0*/  IABS R8, R3 ;  /* 0x0000000300087213 */ /* 0x000fe20000000000 */
[----:B------:R-:W-:Y:S01]  /*abc0*/  VIADD R7, R28, 0x136 ;  /* 0x000001361c077836 */ /* 0x000fe20000000000 */
[----:B------:R-:W-:Y:S01]  /*abd0*/  ISETP.GE.AND P1, PT, R3, RZ, PT ;  /* 0x000000ff0300720c */ /* 0x000fe20003f26270 */
[--C-:B------:R-:W-:Y:S01]  /*abe0*/  @!P6 IMAD.IADD R5, R5, 0x1, -R0.reuse ;  /* 0x000000010505e824 */ /* 0x100fe200078e0a00 */
[----:B------:R-:W-:Y:S01]  /*abf0*/  ISETP.GT.U32.AND P6, PT, R0, R6, PT ;  /* 0x000000060000720c */ /* 0x000fe20003fc4070 */
[----:B0-----:R-:W-:Y:S01]  /*ac00*/  VIADD R16, R28, 0x137 ;  /* 0x000001371c107836 */ /* 0x001fe20000000000 */
[----:B------:R0:W-:Y:S01]  /*ac10*/  STL [R1+0x770], R11 ;  /* 0x0007700b01007387 */ /* 0x0001e20000100800 */
[----:B------:R-:W-:Y:S01]  /*ac20*/  @!P3 IMAD.IADD R4, R4, 0x1, -R0 ;  /* 0x000000010404b824 */ /* 0x000fe200078e0a00 */
[----:B------:R-:W-:Y:S01]  /*ac30*/  ISETP.GT.U32.AND P3, PT, R0, R5, PT ;  /* 0x000000050000720c */ /* 0x000fe20003f64070 */
[C---:B------:R-:W-:Y:S01]  /*ac40*/  VIADD R19, R28.reuse, 0x12d ;  /* 0x0000012d1c137836 */ /* 0x040fe20000000000 */
[----:B------:R-:W-:Y:S01]  /*ac50*/  IABS R9, R16 ;  /* 0x0000001000097213 */ /* 0x000fe20000000000 */
[----:B------:R-:W-:-:S04]  /*ac60*/  VIADD R17, R28, 0x12c ;  /* 0x0000012c1c117836 */ /* 0x000fc80000000000 */
[----:B------:R-:W-:Y:S02]  /*ac70*/  IMAD.MOV.U32 R3, RZ, RZ, R9 ;  /* 0x000000ffff037224 */ /* 0x000fe400078e0009 */
[----:B------:R-:W-:-:S04]  /*ac80*/  IMAD.HI.U32 R9, R15, R8, RZ ;  /* 0x000000080f097227 */ /* 0x000fc800078e00ff */
[----:B------:R-:W-:-:S04]  /*ac90*/  IMAD.HI.U32 R12, R15, R3, RZ ;  /* 0x000000030f0c7227 */ /* 0x000fc800078e00ff */
[----:B------:R-:W-:Y:S02]  /*aca0*/  IMAD.MOV R12, RZ, RZ, -R12 ;  /* 0x000000ffff0c7224 */ /* 0x000fe400078e0a0c */
[----:B0-----:R-:W-:Y:S02]  /*acb0*/  IMAD.MOV.U32 R11, RZ, RZ, R2 ;  /* 0x000000ffff0b7224 */ /* 0x001fe400078e0002 */
[C---:B------:R-:W-:Y:S02]  /*acc0*/  IMAD R3, R0.reuse, R12, R3 ;  /* 0x0000000c00037224 */ /* 0x040fe400078e0203 */
[----:B------:R-:W-:Y:S01]  /*acd0*/  IMAD.MOV R2, RZ, RZ, -R9 ;  /* 0x000000ffff027224 */ /* 0x000fe200078e0a09 */
[----:B------:R-:W-:Y:S01]  /*ace0*/  IABS R9, R7 ;  /* 0x0000000700097213 */ /* 0x000fe20000000000 */
[----:B------:R-:W-:Y:S01]  /*acf0*/  @!P3 IMAD.IADD R5, R5, 0x1, -R0 ;  /* 0x000000010505b824 */ /* 0x000fe200078e0a00 */
[C---:B------:R-:W-:Y:S01]  /*ad00*/  ISETP.GT.U32.AND P3, PT, R0.reuse, R3, PT ;  /* 0x000000030000720c */ /* 0x040fe20003f64070 */
[----:B------:R-:W-:-:S02]  /*ad10*/  IMAD R2, R0, R2, R8 ;  /* 0x0000000200027224 */ /* 0x000fc400078e0208 */
[--C-:B------:R-:W-:Y:S02]  /*ad20*/  @!P6 IMAD.IADD R6, R6, 0x1, -R0.reuse ;  /* 0x000000010606e824 */ /* 0x100fe400078e0a00 */
[----:B------:R-:W-:Y:S01]  /*ad30*/  VIADD R8, R28, 0x135 ;  /* 0x000001351c087836 */ /* 0x000fe20000000000 */
[C---:B------:R-:W-:Y:S01]  /*ad40*/  ISETP.GT.U32.AND P6, PT, R0.reuse, R2, PT ;  /* 0x000000020000720c */ /* 0x040fe20003fc4070 */
[----:B------:R-:W-:Y:S01]  /*ad50*/  @!P2 IMAD.MOV R11, RZ, RZ, -R11 ;  /* 0x000000ffff0ba224 */ /* 0x000fe200078e0a0b */
[----:B------:R-:W-:Y:S01]  /*ad60*/  ISETP.GT.U32.AND P2, PT, R0, R4, PT ;  /* 0x000000040000720c */ /* 0x000fe20003f44070 */
[----:B------:R-:W-:Y:S01]  /*ad70*/  IMAD.HI.U32 R14, R15, R9, RZ ;  /* 0x000000090f0e7227 */ /* 0x000fe200078e00ff */
[----:B------:R-:W-:Y:S02]  /*ad80*/  IABS R13, R8 ;  /* 0x00000008000d7213 */ /* 0x000fe40000000000 */
[----:B------:R0:W-:Y:S01]  /*ad90*/  STL [R1+0x76c], R11 ;  /* 0x00076c0b01007387 */ /* 0x0001e20000100800 */
[----:B------:R-:W-:-:S02]  /*ada0*/  @!P3 IMAD.IADD R3, R3, 0x1, -R0 ;  /* 0x000000010303b824 */ /* 0x000fc400078e0a00 */
[----:B------:R-:W-:Y:S02]  /*adb0*/  IMAD.MOV R14, RZ, RZ, -R14 ;  /* 0x000000ffff0e7224 */ /* 0x000fe400078e0a0e */
[----:B------:R-:W-:Y:S01]  /*adc0*/  VIADD R12, R28, 0x134 ;  /* 0x000001341c0c7836 */ /* 0x000fe20000000000 */
[----:B------:R-:W-:Y:S01]  /*add0*/  ISETP.GT.U32.AND P3, PT, R0, R3, PT ;  /* 0x000000030000720c */ /* 0x000fe20003f64070 */
[----:B------:R-:W-:Y:S01]  /*ade0*/  @!P6 IMAD.IADD R2, R2, 0x1, -R0 ;  /* 0x000000010202e824 */ /* 0x000fe200078e0a00 */
[----:B------:R-:W-:Y:S01]  /*adf0*/  ISETP.GE.AND P6, PT, R7, RZ, PT ;  /* 0x000000ff0700720c */ /* 0x000fe20003fc6270 */
[----:B------:R-:W-:Y:S02]  /*ae00*/  IMAD R9, R0, R14, R9 ;  /* 0x0000000e00097224 */ /* 0x000fe400078e0209 */
[----:B0-----:R-:W-:Y:S02]  /*ae10*/  IMAD.MOV.U32 R11, RZ, RZ, R6 ;  /* 0x000000ffff0b7224 */ /* 0x001fe400078e0006 */
[----:B------:R-:W-:-:S04]  /*ae20*/  IMAD.HI.U32 R6, R15, R13, RZ ;  /* 0x0000000d0f067227 */ /* 0x000fc800078e00ff */
[----:B------:R-:W-:Y:S01]  /*ae30*/  @!P0 IMAD.MOV R11, RZ, RZ, -R11 ;  /* 0x000000ffff0b8224 */ /* 0x000fe200078e0a0b */
[C---:B------:R-:W-:Y:S01]  /*ae40*/  ISETP.GT.U32.AND P0, PT, R0.reuse, R2, PT ;  /* 0x000000020000720c */ /* 0x040fe20003f04070 */
[----:B------:R-:W-:Y:S02]  /*ae50*/  IMAD.MOV R6, RZ, RZ, -R6 ;  /* 0x000000ffff067224 */ /* 0x000fe400078e0a06 */
[----:B------:R-:W-:Y:S01]  /*ae60*/  @!P4 IMAD.MOV R5, RZ, RZ, -R5 ;  /* 0x000000ffff05c224 */ /* 0x000fe200078e0a05 */
[C---:B------:R-:W-:Y:S01]  /*ae70*/  ISETP.GT.U32.AND P4, PT, R0.reuse, R9, PT ;  /* 0x000000090000720c */ /* 0x040fe20003f84070 */
[----:B------:R-:W-:Y:S01]  /*ae80*/  IMAD R13, R0, R6, R13 ;  /* 0x00000006000d7224 */ /* 0x000fe200078e020d */
[----:B------:R0:W-:Y:S01]  /*ae90*/  STL [R1+0x764], R11 ;  /* 0x0007640b01007387 */ /* 0x0001e20000100800 */
[--C-:B------:R-:W-:Y:S01]  /*aea0*/  @!P2 IMAD.IADD R4, R4, 0x1, -R0.reuse ;  /* 0x000000010404a824 */ /* 0x100fe200078e0a00 */
[----:B------:R-:W-:Y:S01]  /*aeb0*/  ISETP.GE.AND P2, PT, R16, RZ, PT ;  /* 0x000000ff1000720c */ /* 0x000fe20003f46270 */
[--C-:B------:R-:W-:Y:S01]  /*aec0*/  @!P3 IMAD.IADD R3, R3, 0x1, -R0.reuse ;  /* 0x000000010303b824 */ /* 0x100fe200078e0a00 */
[----:B------:R-:W-:Y:S01]  /*aed0*/  IABS R16, R12 ;  /* 0x0000000c00107213 */ /* 0x000fe20000000000 */
[----:B------:R-:W-:Y:S01]  /*aee0*/  VIADD R6, R28, 0x133 ;  /* 0x000001331c067836 */ /* 0x000fe20000000000 */
[----:B------:R-:W-:Y:S01]  /*aef0*/  ISETP.GT.U32.AND P3, PT, R0, R13, PT ;  /* 0x0000000d0000720c */ /* 0x000fe20003f64070 */
[----:B------:R-:W-:Y:S01]  /*af00*/  @!P0 IMAD.IADD R2, R2, 0x1, -R0 ;  /* 0x0000000102028824 */ /* 0x000fe200078e0a00 */
[----:B------:R1:W-:Y:S01]  /*af10*/  STL [R1+0x7b4], R5 ;  /* 0x0007b40501007387 */ /* 0x0003e20000100800 */
[----:B------:R-:W-:Y:S01]  /*af20*/  IMAD.HI.U32 R7, R15, R16, RZ ;  /* 0x000000100f077227 */ /* 0x000fe200078e00ff */
[----:B------:R-:W-:-:S03]  /*af30*/  ISETP.GE.AND P0, PT, R12, RZ, PT ;  /* 0x000000ff0c00720c */ /* 0x000fc60003f06270 */
[----:B------:R-:W-:Y:S02]  /*af40*/  IMAD.MOV R7, RZ, RZ, -R7 ;  /* 0x000000ffff077224 */ /* 0x000fe400078e0a07 */
[----:B0-----:R-:W-:Y:S02]  /*af50*/  IMAD.MOV.U32 R11, RZ, RZ, R2 ;  /* 0x000000ffff0b7224 */ /* 0x001fe400078e0002 */
[----:B------:R-:W-:Y:S02]  /*af60*/  @!P4 IMAD.IADD R9, R9, 0x1, -R0 ;  /* 0x000000010909c824 */ /* 0x000fe400078e0a00 */
[----:B------:R-:W-:Y:S01]  /*af70*/  IMAD R18, R0, R7, R16 ;  /* 0x0000000700127224 */ /* 0x000fe200078e0210 */
[----:B------:R-:W-:Y:S01]  /*af80*/  IABS R7, R6 ;  /* 0x0000000600077213 */ /* 0x000fe20000000000 */
[----:B-1----:R-:W-:Y:S02]  /*af90*/  VIADD R5, R28, 0x132 ;  /* 0x000001321c057836 */ /* 0x002fe40000000000 */
[----:B------:R-:W-:Y:S01]  /*afa0*/  @!P1 IMAD.MOV R11, RZ, RZ, -R11 ;  /* 0x000000ffff0b9224 */ /* 0x000fe200078e0a0b */
[----:B------:R-:W-:Y:S01]  /*afb0*/  ISETP.GT.U32.AND P1, PT, R0, R9, PT ;  /* 0x000000090000720c */ /* 0x000fe20003f24070 */
[----:B------:R-:W-:Y:S01]  /*afc0*/  @!P3 IMAD.IADD R13, R13, 0x1, -R0 ;  /* 0x000000010d0db824 */ /* 0x000fe200078e0a00 */
[----:B------:R-:W-:Y:S01]  /*afd0*/  IABS R12, R5 ;  /* 0x00000005000c7213 */ /* 0x000fe20000000000 */
[----:B------:R-:W-:Y:S01]  /*afe0*/  @!P5 IMAD.MOV R4, RZ, RZ, -R4 ;  /* 0x000000ffff04d224 */ /* 0x000fe200078e0a04 */
[----:B------:R-:W-:Y:S01]  /*aff0*/  ISETP.GE.AND P5, PT, R8, RZ, PT ;  /* 0x000000ff0800720c */ /* 0x000fe20003fa6270 */
[----:B------:R-:W-:Y:S01]  /*b000*/  IMAD.HI.U32 R8, R15, R7, RZ ;  /* 0x000000070f087227 */ /* 0x000fe200078e00ff */
[----:B------:R-:W-:-:S02]  /*b010*/  ISETP.GT.U32.AND P3, PT, R0, R13, PT ;  /* 0x0000000d0000720c */ /* 0x000fc40003f64070 */
[----:B------:R-:W-:Y:S01]  /*b020*/  ISETP.GT.U32.AND P4, PT, R0, R18, PT ;  /* 0x000000120000720c */ /* 0x000fe20003f84070 */
[----:B------:R-:W-:Y:S01]  /*b030*/  @!P2 IMAD.MOV R3, RZ, RZ, -R3 ;  /* 0x000000ffff03a224 */ /* 0x000fe200078e0a03 */
[----:B------:R-:W-:Y:S01]  /*b040*/  ISETP.GE.AND P2, PT, R6, RZ, PT ;  /* 0x000000ff0600720c */ /* 0x000fe20003f46270 */
[----:B------:R-:W-:Y:S01]  /*b050*/  IMAD.HI.U32 R2, R15, R12, RZ ;  /* 0x0000000c0f027227 */ /* 0x000fe200078e00ff */
[----:B------:R0:W-:Y:S03]  /*b060*/  STL [R1+0x7b0], R4 ;  /* 0x0007b00401007387 */ /* 0x0001e60000100800 */
[----:B------:R-:W-:Y:S01]  /*b070*/  IMAD.MOV R6, RZ, RZ, -R8 ;  /* 0x000000ffff067224 */ /* 0x000fe200078e0a08 */
[----:B------:R-:W-:Y:S01]  /*b080*/  STL [R1+0x7ac], R11 ;  /* 0x0007ac0b01007387 */ /* 0x000fe20000100800 */
[----:B------:R-:W-:Y:S02]  /*b090*/  IMAD.MOV R2, RZ, RZ, -R2 ;  /* 0x000000ffff027224 */ /* 0x000fe400078e0a02 */
[----:B------:R-:W-:Y:S01]  /*b0a0*/  @!P1 IMAD.IADD R9, R9, 0x1, -R0 ;  /* 0x0000000109099824 */ /* 0x000fe200078e0a00 */
[----:B------:R1:W-:Y:S01]  /*b0b0*/  STL [R1+0x7a8], R3 ;  /* 0x0007a80301007387 */ /* 0x0003e20000100800 */
[C---:B------:R-:W-:Y:S01]  /*b0c0*/  IMAD R7, R0.reuse, R6, R7 ;  /* 0x0000000600077224 */ /* 0x040fe200078e0207 */
[----:B------:R-:W-:Y:S01]  /*b0d0*/  ISETP.GE.AND P1, PT, R5, RZ, PT ;  /* 0x000000ff0500720c */ /* 0x000fe20003f26270 */
[----:B------:R-:W-:-:S02]  /*b0e0*/  IMAD R12, R0, R2, R12 ;  /* 0x00000002000c7224 */ /* 0x000fc400078e020c */
[--C-:B------:R-:W-:Y:S01]  /*b0f0*/  @!P3 IMAD.IADD R13, R13, 0x1, -R0.reuse ;  /* 0x000000010d0db824 */ /* 0x100fe200078e0a00 */
[----:B------:R-:W-:Y:S01]  /*b100*/  ISETP.GT.U32.AND P3, PT, R0, R7, PT ;  /* 0x000000070000720c */ /* 0x000fe20003f64070 */
[----:B------:R-:W-:Y:S02]  /*b110*/  IMAD.MOV.U32 R14, RZ, RZ, R9 ;  /* 0x000000ffff0e7224 */ /* 0x000fe400078e0009 */
[----:B------:R-:W-:Y:S02]  /*b120*/  @!P4 IMAD.IADD R18, R18, 0x1, -R0 ;  /* 0x000000011212c824 */ /* 0x000fe400078e0a00 */
[----:B------:R-:W-:Y:S01]  /*b130*/  @!P6 IMAD.MOV R14, RZ, RZ, -R14 ;  /* 0x000000ffff0ee224 */ /* 0x000fe200078e0a0e */
[----:B------:R-:W-:Y:S01]  /*b140*/  ISETP.GT.U32.AND P6, PT, R0, R12, PT ;  /* 0x0000000c0000720c */ /* 0x000fe20003fc4070 */
[----:B0-----:R-:W-:Y:S01]  /*b150*/  VIADD R4, R28, 0x131 ;  /* 0x000001311c047836 */ /* 0x001fe20000000000 */
[----:B------:R-:W-:Y:S01]  /*b160*/  ISETP.GT.U32.AND P4, PT, R0, R18, PT ;  /* 0x000000120000720c */ /* 0x000fe20003f84070 */
[C---:B------:R-:W-:Y:S01]  /*b170*/  VIADD R5, R28.reuse, 0x130 ;  /* 0x000001301c057836 */ /* 0x040fe20000000000 */
[----:B------:R0:W-:Y:S01]  /*b180*/  STL [R1+0x760], R14 ;  /* 0x0007600e01007387 */ /* 0x0001e20000100800 */
[----:B------:R-:W-:Y:S01]  /*b190*/  VIADD R8, R28, 0x12e ;  /* 0x0000012e1c087836 */ /* 0x000fe20000000000 */
[----:B-1----:R-:W-:Y:S01]  /*b1a0*/  IABS R3, R4 ;  /* 0x0000000400037213 */ /* 0x002fe20000000000 */
[----:B------:R-:W-:Y:S01]  /*b1b0*/  @!P3 IMAD.IADD R7, R7, 0x1, -R0 ;  /* 0x000000010707b824 */ /* 0x000fe200078e0a00 */
[----:B------:R-:W-:Y:S01]  /*b1c0*/  IABS R6, R5 ;  /* 0x0000000500067213 */ /* 0x000fe20000000000 */
[----:B------:R-:W-:Y:S01]  /*b1d0*/  IMAD.MOV.U32 R11, RZ, RZ, R13 ;  /* 0x000000ffff0b7224 */ /* 0x000fe200078e000d */
[----:B------:R-:W-:Y:S01]  /*b1e0*/  IABS R13, R8 ;  /* 0x00000008000d7213 */ /* 0x000fe20000000000 */
[----:B------:R-:W-:Y:S01]  /*b1f0*/  IMAD.HI.U32 R2, R15, R3, RZ ;  /* 0x000000030f027227 */ /* 0x000fe200078e00ff */
[----:B------:R-:W-:-:S03]  /*b200*/  ISETP.GT.U32.AND P3, PT, R0, R7, PT ;  /* 0x000000070000720c */ /* 0x000fc60003f64070 */
[----:B------:R-:W-:Y:S02]  /*b210*/  @!P6 IMAD.IADD R12, R12, 0x1, -R0 ;  /* 0x000000010c0ce824 */ /* 0x000fe400078e0a00 */
[----:B------:R-:W-:Y:S02]  /*b220*/  IMAD.MOV R9, RZ, RZ, -R2 ;  /* 0x000000ffff097224 */ /* 0x000fe400078e0a02 */
[----:B------:R-:W-:Y:S01]  /*b230*/  IMAD.MOV.U32 R2, RZ, RZ, R6 ;  /* 0x000000ffff027224 */ /* 0x000fe200078e0006 */
[----:B------:R-:W-:Y:S01]  /*b240*/  ISETP.GT.U32.AND P6, PT, R0, R12, PT ;  /* 0x0000000c0000720c */ /* 0x000fe20003fc4070 */
[----:B------:R-:W-:Y:S01]  /*b250*/  @!P4 IMAD.IADD R18, R18, 0x1, -R0 ;  /* 0x000000011212c824 */ /* 0x000fe200078e0a00 */
[----:B------:R-:W-:Y:S01]  /*b260*/  ISETP.GE.AND P4, PT, R5, RZ, PT ;  /* 0x000000ff0500720c */ /* 0x000fe20003f86270 */
[----:B------:R-:W-:Y:S01]  /*b270*/  IMAD R9, R0, R9, R3 ;  /* 0x0000000900097224 */ /* 0x000fe200078e0203 */
[----:B------:R-:W-:Y:S01]  /*b280*/  IABS R6, R19 ;  /* 0x0000001300067213 */ /* 0x000fe20000000000 */
[----:B------:R-:W-:-:S02]  /*b290*/  VIADD R5, R28, 0x12f ;  /* 0x0000012f1c057836 */ /* 0x000fc40000000000 */
[----:B------:R-:W-:-:S03]  /*b2a0*/  IMAD.HI.U32 R3, R15, R2, RZ ;  /* 0x000000020f037227 */ /* 0x000fc600078e00ff */
[----:B------:R-:W-:Y:S01]  /*b2b0*/  IABS R16, R5 ;  /* 0x0000000500107213 */ /* 0x000fe20000000000 */
[----:B------:R-:W-:Y:S02]  /*b2c0*/  IMAD.MOV R3, RZ, RZ, -R3 ;  /* 0x000000ffff037224 */ /* 0x000fe400078e0a03 */
[----:B------:R-:W-:Y:S01]  /*b2d0*/  @!P3 IMAD.IADD R7, R7, 0x1, -R0 ;  /* 0x000000010707b824 */ /* 0x000fe200078e0a00 */
[C---:B------:R-:W-:Y:S01]  /*b2e0*/  ISETP.GT.U32.AND P3, PT, R0.reuse, R9, PT ;  /* 0x000000090000720c */ /* 0x040fe20003f64070 */
[----:B------:R-:W-:Y:S01]  /*b2f0*/  IMAD R2, R0, R3, R2 ;  /* 0x0000000300027224 */ /* 0x000fe200078e0202 */
[----:B------:R-:W-:Y:S01]  /*b300*/  IABS R3, R17 ;  /* 0x0000001100037213 */ /* 0x000fe20000000000 */
[----:B0-----:R-:W-:-:S04]  /*b310*/  IMAD.HI.U32 R14, R15, R16, RZ ;  /* 0x000000100f0e7227 */ /* 0x001fc800078e00ff */
[----:B------:R-:W-:Y:S01]  /*b320*/  @!P5 IMAD.MOV R11, RZ, RZ, -R11 ;  /* 0x000000ffff0bd224 */ /* 0x000fe200078e0a0b */
[----:B------:R-:W-:Y:S01]  /*b330*/  ISETP.GE.AND P5, PT, R4, RZ, PT ;  /* 0x000000ff0400720c */ /* 0x000fe20003fa6270 */
[----:B------:R-:W-:Y:S01]  /*b340*/  @!P6 IMAD.IADD R12, R12, 0x1, -R0 ;  /* 0x000000010c0ce824 */ /* 0x000fe200078e0a00 */
[----:B------:R-:W-:Y:S01]  /*b350*/  ISETP.GT.U32.AND P6, PT, R0, R2, PT ;  /* 0x000000020000720c */ /* 0x000fe20003fc4070 */
[----:B------:R-:W-:Y:S01]  /*b360*/  IMAD.HI.U32 R4, R15, R13, RZ ;  /* 0x0000000d0f047227 */ /* 0x000fe200078e00ff */
[----:B------:R0:W-:Y:S03]  /*b370*/  STL [R1+0x75c], R11 ;  /* 0x00075c0b01007387 */ /* 0x0001e60000100800 */
[----:B------:R-:W-:Y:S02]  /*b380*/  IMAD.MOV R14, RZ, RZ, -R14 ;  /* 0x000000ffff0e7224 */ /* 0x000fe400078e0a0e */
[----:B------:R-:W-:-:S02]  /*b390*/  IMAD.MOV R4, RZ, RZ, -R4 ;  /* 0x000000ffff047224 */ /* 0x000fc400078e0a04 */
[C---:B------:R-:W-:Y:S02]  /*b3a0*/  IMAD R16, R0.reuse, R14, R16 ;  /* 0x0000000e00107224 */ /* 0x040fe400078e0210 */
[C---:B------:R-:W-:Y:S02]  /*b3b0*/  IMAD R13, R0.reuse, R4, R13 ;  /* 0x00000004000d7224 */ /* 0x040fe400078e020d */
[--C-:B------:R-:W-:Y:S01]  /*b3c0*/  @!P3 IMAD.IADD R9, R9, 0x1, -R0.reuse ;  /* 0x000000010909b824 */ /* 0x100fe200078e0a00 */
[----:B------:R-:W-:Y:S01]  /*b3d0*/  ISETP.GT.U32.AND P3, PT, R0, R16, PT ;  /* 0x000000100000720c */ /* 0x000fe20003f64070 */
[----:B------:R-:W-:Y:S01]  /*b3e0*/  @!P6 IMAD.IADD R2, R2, 0x1, -R0 ;  /* 0x000000010202e824 */ /* 0x000fe200078e0a00 */
[----:B------:R-:W-:Y:S01]  /*b3f0*/  ISETP.GT.U32.AND P6, PT, R0, R13, PT ;  /* 0x0000000d0000720c */ /* 0x000fe20003fc4070 */
[----:B------:R-:W-:Y:S02]  /*b400*/  VIADD R14, R28, 0x12b ;  /* 0x0000012b1c0e7836 */ /* 0x000fe40000000000 */
[----:B------:R-:W-:-:S03]  /*b410*/  IMAD.HI.U32 R20, R15, R6, RZ ;  /* 0x000000060f147227 */ /* 0x000fc600078e00ff */
[----:B------:R-:W-:Y:S01]  /*b420*/  IABS R21, R14 ;  /* 0x0000000e00157213 */ /* 0x000fe20000000000 */
[----:B------:R-:W-:Y:S02]  /*b430*/  IMAD.MOV R20, RZ, RZ, -R20 ;  /* 0x000000ffff147224 */ /* 0x000fe400078e0a14 */
[----:B0-----:R-:W-:Y:S02]  /*b440*/  IMAD.MOV.U32 R11, RZ, RZ, R18 ;  /* 0x000000ffff0b7224 */ /* 0x001fe400078e0012 */
[--C-:B------:R-:W-:Y:S01]  /*b450*/  @!P3 IMAD.IADD R16, R16, 0x1, -R0.reuse ;  /* 0x000000011010b824 */ /* 0x100fe200078e0a00 */
[C---:B------:R-:W-:Y:S01]  /*b460*/  ISETP.GT.U32.AND P3, PT, R0.reuse, R9, PT ;  /* 0x000000090000720c */ /* 0x040fe20003f64070 */
[----:B------:R-:W-:Y:S02]  /*b470*/  @!P6 IMAD.IADD R13, R13, 0x1, -R0 ;  /* 0x000000010d0de824 */ /* 0x000fe400078e0a00 */
[C---:B------:R-:W-:Y:S01]  /*b480*/  IMAD R6, R0.reuse, R20, R6 ;  /* 0x0000001400067224 */ /* 0x040fe200078e0206 */
[----:B------:R-:W-:Y:S01]  /*b490*/  ISETP.GT.U32.AND P6, PT, R0, R16, PT ;  /* 0x000000100000720c */ /* 0x000fe20003fc4070 */
[----:B------:R-:W-:-:S04]  /*b4a0*/  IMAD.HI.U32 R20, R15, R21, RZ ;  /* 0x000000150f147227 */ /* 0x000fc800078e00ff */
[----:B------:R-:W-:Y:S01]  /*b4b0*/  @!P0 IMAD.MOV R11, RZ, RZ, -R11 ;  /* 0x000000ffff0b8224 */ /* 0x000fe200078e0a0b */
[C---:B------:R-:W-:Y:S01]  /*b4c0*/  ISETP.GT.U32.AND P0, PT, R0.reuse, R2, PT ;  /* 0x000000020000720c */ /* 0x040fe20003f04070 */
[----:B------:R-:W-:Y:S02]  /*b4d0*/  IMAD.MOV R20, RZ, RZ, -R20 ;  /* 0x000000ffff147224 */ /* 0x000fe400078e0a14 */
[----:B------:R-:W-:Y:S01]  /*b4e0*/  @!P2 IMAD.MOV R7, RZ, RZ, -R7 ;  /* 0x000000ffff07a224 */ /* 0x000fe200078e0a07 */
[----:B------:R-:W-:Y:S01]  /*b4f0*/  STL [R1+0x758], R11 ;  /* 0x0007580b01007387 */ /* 0x000fe20000100800 */
[C---:B------:R-:W-:Y:S01]  /*b500*/  IMAD R21, R0.reuse, R20, R21 ;  /* 0x0000001400157224 */ /* 0x040fe200078e0215 */
[----:B------:R-:W-:Y:S01]  /*b510*/  ISETP.GT.U32.AND P2, PT, R0, R13, PT ;  /* 0x0000000d0000720c */ /* 0x000fe20003f44070 */
[----:B------:R-:W-:Y:S01]  /*b520*/  @!P6 IMAD.IADD R16, R16, 0x1, -R0 ;  /* 0x000000011010e824 */ /* 0x000fe200078e0a00 */
[----:B------:R0:W-:Y:S01]  /*b530*/  STL [R1+0x754], R7 ;  /* 0x0007540701007387 */ /* 0x0001e20000100800 */
[----:B------:R-:W-:Y:S01]  /*b540*/  IMAD.HI.U32 R22, R15, R3, RZ ;  /* 0x000000030f167227 */ /* 0x000fe200078e00ff */
[----:B------:R-:W-:-:S03]  /*b550*/  ISETP.GT.U32.AND P6, PT, R0, R21, PT ;  /* 0x000000150000720c */ /* 0x000fc60003fc4070 */
[----:B------:R-:W-:Y:S01]  /*b560*/  @!P0 IMAD.IADD R2, R2, 0x1, -R0 ;  /* 0x0000000102028824 */ /* 0x000fe200078e0a00 */
[----:B------:R-:W-:Y:S01]  /*b570*/  ISETP.GE.AND P0, PT, R5, RZ, PT ;  /* 0x000000ff0500720c */ /* 0x000fe20003f06270 */
[----:B------:R-:W-:Y:S02]  /*b580*/  IMAD.MOV R22, RZ, RZ, -R22 ;  /* 0x000000ffff167224 */ /* 0x000fe400078e0a16 */
[----:B------:R-:W-:Y:S02]  /*b590*/  VIADD R4, R28, 0x12a ;  /* 0x0000012a1c047836 */ /* 0x000fe40000000000 */
[----:B0-----:R-:W-:Y:S02]  /*b5a0*/  IMAD.MOV.U32 R7, RZ, RZ, R12 ;  /* 0x000000ffff077224 */ /* 0x001fe400078e000c */
[----:B------:R-:W-:Y:S01]  /*b5b0*/  @!P3 IMAD.IADD R9, R9, 0x1, -R0 ;  /* 0x000000010909b824 */ /* 0x000fe200078e0a00 */
[----:B------:R-:W-:Y:S01]  /*b5c0*/  IABS R18, R4 ;  /* 0x0000000400127213 */ /* 0x000fe20000000000 */
[----:B------:R-:W-:Y:S01]  /*b5d0*/  @!P1 IMAD.MOV R7, RZ, RZ, -R7 ;  /* 0x000000ffff079224 */ /* 0x000fe200078e0a07 */
[C---:B------:R-:W-:Y:S01]  /*b5e0*/  ISETP.GT.U32.AND P1, PT, R0.reuse, R6, PT ;  /* 0x000000060000720c */ /* 0x040fe20003f24070 */
[----:B------:R-:W-:-:S02]  /*b5f0*/  IMAD R3, R0, R22, R3 ;  /* 0x0000001600037224 */ /* 0x000fc400078e0203 */
[----:B------:R-:W-:Y:S01]  /*b600*/  IMAD.MOV.U32 R20, RZ, RZ, R9 ;  /* 0x000000ffff147224 */ /* 0x000fe200078e0009 */
[----:B------:R0:W-:Y:S01]  /*b610*/  STL [R1+0x750], R7 ;  /* 0x0007500701007387 */ /* 0x0001e20000100800 */
[----:B------:R-:W-:Y:S01]  /*b620*/  IMAD.MOV.U32 R11, RZ, RZ, R2 ;  /* 0x000000ffff0b7224 */ /* 0x000fe200078e0002 */
[----:B------:R-:W-:Y:S01]  /*b630*/  ISETP.GT.U32.AND P3, PT, R0, R3, PT ;  /* 0x000000030000720c */ /* 0x000fe20003f64070 */
[----:B------:R-:W-:Y:S02]  /*b640*/  IMAD.MOV.U32 R2, RZ, RZ, R16 ;  /* 0x000000ffff027224 */ /* 0x000fe400078e0010 */
[--C-:B------:R-:W-:Y:S01]  /*b650*/  @!P2 IMAD.IADD R13, R13, 0x1, -R0.reuse ;  /* 0x000000010d0da824 */ /* 0x100fe200078e0a00 */
[----:B------:R-:W-:Y:S01]  /*b660*/  ISETP.GE.AND P2, PT, R8, RZ, PT ;  /* 0x000000ff0800720c */ /* 0x000fe20003f46270 */
[----:B------:R-:W-:Y:S02]  /*b670*/  @!P6 IMAD.IADD R21, R21, 0x1, -R0 ;  /* 0x000000011515e824 */ /* 0x000fe400078e0a00 */
[----:B------:R-:W-:-:S02]  /*b680*/  @!P5 IMAD.MOV R20, RZ, RZ, -R20 ;  /* 0x000000ffff14d224 */ /* 0x000fc400078e0a14 */
[----:B0-----:R-:W-:Y:S01]  /*b690*/  VIADD R7, R28, 0x129 ;  /* 0x000001291c077836 */ /* 0x001fe20000000000 */
[----:B------:R-:W-:Y:S01]  /*b6a0*/  ISETP.GT.U32.AND P6, PT, R0, R21, PT ;  /* 0x000000150000720c */ /* 0x000fe20003fc4070 */
[----:B------:R-:W-:Y:S01]  /*b6b0*/  @!P4 IMAD.MOV R11, RZ, RZ, -R11 ;  /* 0x000000ffff0bc224 */ /* 0x000fe200078e0a0b */
[----:B------:R-:W-:Y:S01]  /*b6c0*/  STL [R1+0x74c], R20 ;  /* 0x00074c1401007387 */ /* 0x000fe20000100800 */
[----:B------:R-:W-:Y:S01]  /*b6d0*/  IMAD.HI.U32 R5, R15, R18, RZ ;  /* 0x000000120f057227 */ /* 0x000fe200078e00ff */
[----:B------:R-:W-:Y:S02]  /*b6e0*/  IABS R8, R7 ;  /* 0x0000000700087213 */ /* 0x000fe40000000000 */
[----:B------:R0:W-:Y:S01]  /*b6f0*/  STL [R1+0x748], R11 ;  /* 0x0007480b01007387 */ /* 0x0001e20000100800 */
[----:B------:R-:W-:Y:S01]  /*b700*/  @!P0 IMAD.MOV R2, RZ, RZ, -R2 ;  /* 0x000000ffff028224 */ /* 0x000fe200078e0a02 */
[----:B------:R-:W-:Y:S01]  /*b710*/  ISETP.GE.AND P0, PT, R14, RZ, PT ;  /* 0x000000ff0e00720c */ /* 0x000fe20003f06270 */
[----:B------:R-:W-:-:S02]  /*b720*/  VIADD R12, R28, 0x128 ;  /* 0x000001281c0c7836 */ /* 0x000fc40000000000 */
[----:B------:R-:W-:Y:S01]  /*b730*/  IMAD.MOV R5, RZ, RZ, -R5 ;  /* 0x000000ffff057224 */ /* 0x000fe200078e0a05 */
[----:B------:R1:W-:Y:S01]  /*b740*/  STL [R1+0x744], R2 ;  /* 0x0007440201007387 */ /* 0x0003e20000100800 */
[----:B------:R-:W-:-:S04]  /*b750*/  IMAD.HI.U32 R9, R15, R8, RZ ;  /* 0x000000080f097227 */ /* 0x000fc800078e00ff */
[----:B0-----:R-:W-:Y:S02]  /*b760*/  IMAD.MOV.U32 R11, RZ, RZ, R13 ;  /* 0x000000ffff0b7224 */ /* 0x001fe400078e000d */
[----:B------:R-:W-:Y:S02]  /*b770*/  IMAD R5, R0, R5, R18 ;  /* 0x0000000500057224 */ /* 0x000fe400078e0212 */
[----:B------:R-:W-:Y:S01]  /*b780*/  IMAD.MOV R13, RZ, RZ, -R9 ;  /* 0x000000ffff0d7224 */ /* 0x000fe200078e0a09 */
[----:B-1----:R-:W-:Y:S01]  /*b790*/  IABS R2, R12 ;  /* 0x0000000c00027213 */ /* 0x002fe20000000000 */
[--C-:B------:R-:W-:Y:S01]  /*b7a0*/  @!P3 IMAD.IADD R3, R3, 0x1, -R0.reuse ;  /* 0x000000010303b824 */ /* 0x100fe200078e0a00 */
[----:B------:R-:W-:Y:S01]  /*b7b0*/  ISETP.GE.AND P3, PT, R17, RZ, PT ;  /* 0x000000ff1100720c */ /* 0x000fe20003f66270 */
[----:B------:R-:W-:Y:S01]  /*b7c0*/  @!P1 IMAD.IADD R6, R6, 0x1, -R0 ;  /* 0x0000000106069824 */ /* 0x000fe200078e0a00 */
[----:B------:R-:W-:Y:S01]  /*b7d0*/  ISETP.GE.AND P1, PT, R19, RZ, PT ;  /* 0x000000ff1300720c */ /* 0x000fe20003f26270 */
[----:B------:R-:W-:Y:S01]  /*b7e0*/  IMAD.MOV.U32 R9, RZ, RZ, R2 ;  /* 0x000000ffff097224 */ /* 0x000fe200078e0002 */
[C---:B------:R-:W-:Y:S01]  /*b7f0*/  ISETP.GT.U32.AND P4, PT, R0.reuse, R3, PT ;  /* 0x000000030000720c */ /* 0x040fe20003f84070 */
[----:B------:R-:W-:Y:S01]  /*b800*/  @!P2 IMAD.MOV R11, RZ, RZ, -R11 ;  /* 0x000000ffff0ba224 */ /* 0x000fe200078e0a0b */
[C---:B------:R-:W-:Y:S01]  /*b810*/  ISETP.GT.U32.AND P2, PT, R0.reuse, R5, PT ;  /* 0x000000050000720c */ /* 0x040fe20003f44070 */
[C---:B------:R-:W-:Y:S01]  /*b820*/  IMAD R2, R0.reuse, R13, R8 ;  /* 0x0000000d00027224 */ /* 0x040fe200078e0208 */
[----:B------:R-:W-:Y:S01]  /*b830*/  ISETP.GT.U32.AND P5, PT, R0, R6, PT ;  /* 0x000000060000720c */ /* 0x000fe20003fa4070 */
[----:B------:R-:W-:Y:S01]  /*b840*/  @!P6 IMAD.IADD R21, R21, 0x1, -R0 ;  /* 0x000000011515e824 */ /* 0x000fe200078e0a00 */
[----:B------:R0:W-:Y:S01]  /*b850*/  STL [R1+0x740], R11 ;  /* 0x0007400b01007387 */ /* 0x0001e20000100800 */
[----:B------:R-:W-:Y:S01]  /*b860*/  VIADD R16, R28, 0x127 ;  /* 0x000001271c107836 */ /* 0x000fe20000000000 */
[----:B------:R-:W-:Y:S01]  /*b870*/  ISETP.GT.U32.AND P6, PT, R0, R2, PT ;  /* 0x000000020000720c */ /* 0x000fe20003fc4070 */
[----:B------:R-:W-:-:S02]  /*b880*/  VIADD R8, R28, 0x126 ;  /* 0x000001261c087836 */ /* 0x000fc40000000000 */
[----:B------:R-:W-:Y:S02]  /*b890*/  VIADD R14, R28, 0x125 ;  /* 0x000001251c0e7836 */ /* 0x000fe40000000000 */
[--C-:B------:R-:W-:Y:S01]  /*b8a0*/  @!P4 IMAD.IADD R3, R3, 0x1, -R0.reuse ;  /* 0x000000010303c824 */ /* 0x100fe200078e0a00 */
[----:B------:R-:W-:Y:S01]  /*b8b0*/  ISETP.GE.AND P4, PT, R7, RZ, PT ;  /* 0x000000ff0700720c */ /* 0x000fe20003f86270 */
[--C-:B------:R-:W-:Y:S01]  /*b8c0*/  @!P2 IMAD.IADD R5, R5, 0x1, -R0.reuse ;  /* 0x000000010505a824 */ /* 0x100fe200078e0a00 */
[----:B------:R-:W-:Y:S01]  /*b8d0*/  IABS R7, R16 ;  /* 0x0000001000077213 */ /* 0x000fe20000000000 */
[--C-:B------:R-:W-:Y:S01]  /*b8e0*/  @!P5 IMAD.IADD R6, R6, 0x1, -R0.reuse ;  /* 0x000000010606d824 */ /* 0x100fe200078e0a00 */
[----:B------:R-:W-:Y:S01]  /*b8f0*/  ISETP.GE.AND P5, PT, R4, RZ, PT ;  /* 0x000000ff0400720c */ /* 0x000fe20003fa6270 */
[----:B------:R-:W-:Y:S01]  /*b900*/  IMAD.HI.U32 R4, R15, R9, RZ ;  /* 0x000000090f047227 */ /* 0x000fe200078e00ff */
[----:B------:R-:W-:Y:S02]  /*b910*/  ISETP.GT.U32.AND P2, PT, R0, R5, PT ;  /* 0x000000050000720c */ /* 0x000fe40003f44070 */
[----:B------:R-:W-:Y:S01]  /*b920*/  IABS R18, R8 ;  /* 0x0000000800127213 */ /* 0x000fe20000000000 */
[----:B------:R-:W-:-:S02]  /*b930*/  @!P6 IMAD.IADD R2, R2, 0x1, -R0 ;  /* 0x000000010202e824 */ /* 0x000fc400078e0a00 */
[----:B0-----:R-:W-:Y:S02]  /*b940*/  IMAD.MOV.U32 R11, RZ, RZ, R6 ;  /* 0x000000ffff0b7224 */ /* 0x001fe400078e0006 */
[----:B------:R-:W-:Y:S01]  /*b950*/  IMAD.MOV R4, RZ, RZ, -R4 ;  /* 0x000000ffff047224 */ /* 0x000fe200078e0a04 */
[----:B------:R-:W-:Y:S01]  /*b960*/  ISETP.GT.U32.AND P6, PT, R0, R2, PT ;  /* 0x000000020000720c */ /* 0x000fe20003fc4070 */
[----:B------:R-:W-:-:S04]  /*b970*/  IMAD.HI.U32 R6, R15, R7, RZ ;  /* 0x000000070f067227 */ /* 0x000fc800078e00ff */
[C---:B------:R-:W-:Y:S02]  /*b980*/  IMAD R4, R0.reuse, R4, R9 ;  /* 0x0000000400047224 */ /* 0x040fe400078e0209 */
[----:B------:R-:W-:Y:S02]  /*b990*/  IMAD.MOV R6, RZ, RZ, -R6 ;  /* 0x000000ffff067224 */ /* 0x000fe400078e0a06 */
[--C-:B------:R-:W-:Y:S01]  /*b9a0*/  @!P2 IMAD.IADD R5, R5, 0x1, -R0.reuse ;  /* 0x000000010505a824 */ /* 0x100fe200078e0a00 */
[C---:B------:R-:W-:Y:S01]  /*b9b0*/  ISETP.GT.U32.AND P2, PT, R0.reuse, R4, PT ;  /* 0x000000040000720c */ /* 0x040fe20003f44070 */
[----:B------:R-:W-:Y:S02]  /*b9c0*/  IMAD R7, R0, R6, R7 ;  /* 0x0000000600077224 */ /* 0x000fe400078e0207 */
[----:B------:R-:W-:Y:S02]  /*b9d0*/  @!P6 IMAD.IADD R2, R2, 0x1, -R0 ;  /* 0x000000010202e824 */ /* 0x000fe400078e0a00 */
[----:B------:R-:W-:Y:S01]  /*b9e0*/  VIADD R9, R28, 0x124 ;  /* 0x000001241c097836 */ /* 0x000fe20000000000 */
[----:B------:R-:W-:Y:S01]  /*b9f0*/  ISETP.GT.U32.AND P6, PT, R0, R7, PT ;  /* 0x000000070000720c */ /* 0x000fe20003fc4070 */
[----:B------:R-:W-:Y:S01]  /*ba00*/  @!P1 IMAD.MOV R11, RZ, RZ, -R11 ;  /* 0x000000ffff0b9224 */ /* 0x000fe200078e0a0b */
[----:B------:R-:W-:Y:S01]  /*ba10*/  ISETP.GE.AND P1, PT, R12, RZ, PT ;  /* 0x000000ff0c00720c */ /* 0x000fe20003f26270 */
[----:B------:R-:W-:Y:S01]  /*ba20*/  IMAD.HI.U32 R17, R15, R18, RZ ;  /* 0x000000120f117227 */ /* 0x000fe200078e00ff */
[----:B------:R-:W-:-:S02]  /*ba30*/  IABS R13, R9 ;  /* 0x00000009000d7213 */ /* 0x000fc40000000000 */
[----:B------:R0:W-:Y:S01]  /*ba40*/  STL [R1+0x73c], R11 ;  /* 0x00073c0b01007387 */ /* 0x0001e20000100800 */
[----:B------:R-:W-:Y:S01]  /*ba50*/  @!P2 IMAD.IADD R4, R4, 0x1, -R0 ;  /* 0x000000010404a824 */ /* 0x000fe200078e0a00 */
[----:B------:R-:W-:Y:S01]  /*ba60*/  IABS R12, R14 ;  /* 0x0000000e000c7213 */ /* 0x000fe20000000000 */
[----:B------:R-:W-:Y:S01]  /*ba70*/  IMAD.HI.U32 R19, R15, R13, RZ ;  /* 0x0000000d0f137227 */ /* 0x000fe200078e00ff */
[----:B------:R-:W-:-:S03]  /*ba80*/  ISETP.GE.AND P2, PT, R16, RZ, PT ;  /* 0x000000ff1000720c */ /* 0x000fc60003f46270 */
[----:B------:R-:W-:Y:S01]  /*ba90*/  @!P6 IMAD.IADD R7, R7, 0x1, -R0 ;  /* 0x000000010707e824 */ /* 0x000fe200078e0a00 */
[C---:B------:R-:W-:Y:S01]  /*baa0*/  ISETP.GT.U32.AND P6, PT, R0.reuse, R4, PT ;  /* 0x000000040000720c */ /* 0x040fe20003fc4070 */
[----:B------:R-:W-:Y:S02]  /*bab0*/  IMAD.MOV R19, RZ, RZ, -R19 ;  /* 0x000000ffff137224 */ /* 0x000fe400078e0a13 */
[----:B0-----:R-:W-:Y:S02]  /*bac0*/  IMAD.MOV.U32 R11, RZ, RZ, R21 ;  /* 0x000000ffff0b7224 */ /* 0x001fe400078e0015 */
[----:B------:R-:W-:Y:S02]  /*bad0*/  IMAD R13, R0, R19, R13 ;  /* 0x00000013000d7224 */ /* 0x000fe400078e020d */
[----:B------:R-:W-:Y:S02]  /*bae0*/  VIADD R6, R28, 0x123 ;  /* 0x000001231c067836 */ /* 0x000fe40000000000 */
[----:B------:R-:W-:Y:S01]  /*baf0*/  @!P3 IMAD.MOV R3, RZ, RZ, -R3 ;  /* 0x000000ffff03b224 */ /* 0x000fe200078e0a03 */
[----:B------:R-:W-:Y:S01]  /*bb00*/  ISETP.GT.U32.AND P3, PT, R0, R7, PT ;  /* 0x000000070000720c */ /* 0x000fe20003f64070 */
[----:B------:R-:W-:Y:S01]  /*bb10*/  @!P0 IMAD.MOV R11, RZ, RZ, -R11 ;  /* 0x000000ffff0b8224 */ /* 0x000fe200078e0a0b */
[----:B------:R-:W-:Y:S01]  /*bb20*/  IABS R16, R6 ;  /* 0x0000000600107213 */ /* 0x000fe20000000000 */
[----:B------:R-:W-:Y:S01]  /*bb30*/  @!P5 IMAD.MOV R5, RZ, RZ, -R5 ;  /* 0x000000ffff05d224 */ /* 0x000fe200078e0a05 */
[----:B------:R0:W-:Y:S01]  /*bb40*/  STL [R1+0x738], R3 ;  /* 0x0007380301007387 */ /* 0x0001e20000100800 */
[----:B------:R-:W-:-:S02]  /*bb50*/  IMAD.MOV R17, RZ, RZ, -R17 ;  /* 0x000000ffff117224 */ /* 0x000fc400078e0a11 */
[----:B------:R-:W-:Y:S01]  /*bb60*/  @!P4 IMAD.MOV R2, RZ, RZ, -R2 ;  /* 0x000000ffff02c224 */ /* 0x000fe200078e0a02 */
[----:B------:R-:W-:Y:S01]  /*bb70*/  STL [R1+0x734], R11 ;  /* 0x0007340b01007387 */ /* 0x000fe20000100800 */
[----:B------:R-:W-:Y:S01]  /*bb80*/  @!P6 IMAD.IADD R4, R4, 0x1, -R0 ;  /* 0x000000010404e824 */ /* 0x000fe200078e0a00 */
[----:B------:R-:W-:Y:S01]  /*bb90*/  ISETP.GT.U32.AND P6, PT, R0, R13, PT ;  /* 0x0000000d0000720c */ /* 0x000fe20003fc4070 */
[----:B------:R-:W-:Y:S01]  /*bba0*/  IMAD.HI.U32 R20, R15, R12, RZ ;  /* 0x0000000c0f147227 */ /* 0x000fe200078e00ff */
[----:B------:R-:W-:Y:S01]  /*bbb0*/  STL [R1+0x730], R5 ;  /* 0x0007300501007387 */ /* 0x000fe20000100800 */
[----:B------:R-:W-:Y:S02]  /*bbc0*/  ISETP.GE.AND P4, PT, R8, RZ, PT ;  /* 0x000000ff0800720c */ /* 0x000fe40003f86270 */
[----:B------:R-:W-:Y:S01]  /*bbd0*/  IMAD R17, R0, R17, R18 ;  /* 0x0000001100117224 */ /* 0x000fe200078e0212 */
[----:B------:R1:W-:Y:S01]  /*bbe0*/  STL [R1+0x72c], R2 ;  /* 0x00072c0201007387 */ /* 0x0003e20000100800 */
[----:B------:R-:W-:-:S02]  /*bbf0*/  IMAD.MOV R20, RZ, RZ, -R20 ;  /* 0x000000ffff147224 */ /* 0x000fc400078e0a14 */
[----:B0-----:R-:W-:Y:S01]  /*bc00*/  IMAD.HI.U32 R3, R15, R16, RZ ;  /* 0x000000100f037227 */ /* 0x001fe200078e00ff */
[----:B------:R-:W-:-:S03]  /*bc10*/  ISETP.GT.U32.AND P0, PT, R0, R17, PT ;  /* 0x000000110000720c */ /* 0x000fc60003f04070 */
[----:B------:R-:W-:Y:S02]  /*bc20*/  IMAD R12, R0, R20, R12 ;  /* 0x00000014000c7224 */ /* 0x000fe400078e020c */
[----:B------:R-:W-:Y:S02]  /*bc30*/  IMAD.MOV R3, RZ, RZ, -R3 ;  /* 0x000000ffff037224 */ /* 0x000fe400078e0a03 */
[----:B-1----:R-:W-:Y:S01]  /*bc40*/  VIADD R2, R28, 0x122 ;  /* 0x000001221c027836 */ /* 0x002fe20000000000 */
[C---:B------:R-:W-:Y:S01]  /*bc50*/  ISETP.GT.U32.AND P5, PT, R0.reuse, R12, PT ;  /* 0x0000000c0000720c */ /* 0x040fe20003fa4070 */
[----:B------:R-:W-:Y:S02]  /*bc60*/  @!P6 IMAD.IADD R13, R13, 0x1, -R0 ;  /* 0x000000010d0de824 */ /* 0x000fe400078e0a00 */
[C---:B------:R-:W-:Y:S01]  /*bc70*/  IMAD R8, R0.reuse, R3, R16 ;  /* 0x0000000300087224 */ /* 0x040fe200078e0210 */
[----:B------:R-:W-:Y:S01]  /*bc80*/  IABS R5, R2 ;  /* 0x0000000200057213 */ /* 0x000fe20000000000 */
[----:B------:R-:W-:Y:S01]  /*bc90*/  IMAD.MOV.U32 R11, RZ, RZ, R4 ;  /* 0x000000ffff0b7224 */ /* 0x000fe200078e0004 */
[----:B------:R-:W-:Y:S01]  /*bca0*/  ISETP.GT.U32.AND P6, PT, R0, R13, PT ;  /* 0x0000000d0000720c */ /* 0x000fe20003fc4070 */
[----:B------:R-:W-:Y:S01]  /*bcb0*/  @!P3 IMAD.IADD R7, R7, 0x1, -R0 ;  /* 0x000000010707b824 */ /* 0x000fe200078e0a00 */
[----:B------:R-:W-:Y:S01]  /*bcc0*/  ISETP.GE.AND P3, PT, R14, RZ, PT ;  /* 0x000000ff0e00720c */ /* 0x000fe20003f66270 */
[----:B------:R-:W-:-:S02]  /*bcd0*/  IMAD.MOV.U32 R3, RZ, RZ, R5 ;  /* 0x000000ffff037224 */ /* 0x000fc400078e0005 */
[----:B------:R-:W-:Y:S01]  /*bce0*/  @!P0 IMAD.IADD R17, R17, 0x1, -R0 ;  /* 0x0000000111118824 */ /* 0x000fe200078e0a00 */
[----:B------:R-:W-:Y:S01]  /*bcf0*/  ISETP.GE.AND P0, PT, R9, RZ, PT ;  /* 0x000000ff0900720c */ /* 0x000fe20003f06270 */
[----:B------:R-:W-:-:S04]  /*bd00*/  IMAD.HI.U32 R4, R15, R3, RZ ;  /* 0x000000030f047227 */ /* 0x000fc800078e00ff */
[----:B------:R-:W-:Y:S02]  /*bd10*/  IMAD.MOV.U32 R9, RZ, RZ, R7 ;  /* 0x000000ffff097224 */ /* 0x000fe400078e0007 */
[----:B------:R-:W-:Y:S02]  /*bd20*/  IMAD.MOV R4, RZ, RZ, -R4 ;  /* 0x000000ffff047224 */ /* 0x000fe400078e0a04 */
[--C-:B------:R-:W-:Y:S01]  /*bd30*/  @!P5 IMAD.IADD R12, R12, 0x1, -R0.reuse ;  /* 0x000000010c0cd824 */ /* 0x100fe200078e0a00 */
[C---:B------:R-:W-:Y:S01]  /*bd40*/  ISETP.GT.U32.AND P5, PT, R0.reuse, R17, PT ;  /* 0x000000110000720c */ /* 0x040fe20003fa4070 */
[----:B------:R-:W-:Y:S01]  /*bd50*/  @!P2 IMAD.MOV R9, RZ, RZ, -R9 ;  /* 0x000000ffff09a224 */ /* 0x000fe200078e0a09 */
[C---:B------:R-:W-:Y:S01]  /*bd60*/  ISETP.GT.U32.AND P2, PT, R0.reuse, R8, PT ;  /* 0x000000080000720c */ /* 0x040fe20003f44070 */
[C---:B------:R-:W-:Y:S02]  /*bd70*/  IMAD R3, R0.reuse, R4, R3 ;  /* 0x0000000400037224 */ /* 0x040fe400078e0203 */
[----:B------:R-:W-:Y:S01]  /*bd80*/  @!P1 IMAD.MOV R11, RZ, RZ, -R11 ;  /* 0x000000ffff0b9224 */ /* 0x000fe200078e0a0b */
[C---:B------:R-:W-:Y:S01]  /*bd90*/  ISETP.GT.U32.AND P1, PT, R0.reuse, R12, PT ;  /* 0x0000000c0000720c */ /* 0x040fe20003f24070 */
[----:B------:R-:W-:Y:S01]  /*bda0*/  @!P6 IMAD.IADD R13, R13, 0x1, -R0 ;  /* 0x000000010d0de824 */ /* 0x000fe200078e0a00 */
[----:B------:R-:W-:Y:S01]  /*bdb0*/  ISETP.GT.U32.AND P6, PT, R0, R3, PT ;  /* 0x000000030000720c */ /* 0x000fe20003fc4070 */
[C---:B------:R-:W-:Y:S01]  /*bdc0*/  VIADD R5, R28.reuse, 0x121 ;  /* 0x000001211c057836 */ /* 0x040fe20000000000 */
[----:B------:R-:W-:Y:S01]  /*bdd0*/  STL [R1+0x71c], R11 ;  /* 0x00071c0b01007387 */ /* 0x000fe20000100800 */
[----:B------:R-:W-:-:S02]  /*bde0*/  VIADD R4, R28, 0x120 ;  /* 0x000001201c047836 */ /* 0x000fc40000000000 */
[--C-:B------:R-:W-:Y:S01]  /*bdf0*/  @!P5 IMAD.IADD R17, R17, 0x1, -R0.reuse ;  /* 0x000000011111d824 */ /* 0x100fe200078e0a00 */
[----:B------:R-:W-:Y:S01]  /*be00*/  IABS R7, R5 ;  /* 0x0000000500077213 */ /* 0x000fe20000000000 */
[----:B------:R0:W-:Y:S01]  /*be10*/  STL [R1+0x718], R9 ;  /* 0x0007180901007387 */ /* 0x0001e20000100800 */
[----:B------:R-:W-:Y:S01]  /*be20*/  @!P2 IMAD.IADD R8, R8, 0x1, -R0 ;  /* 0x000000010808a824 */ /* 0x000fe200078e0a00 */
[----:B------:R-:W-:Y:S01]  /*be30*/  ISETP.GE.AND P5, PT, R6, RZ, PT ;  /* 0x000000ff0600720c */ /* 0x000fe20003fa6270 */
[----:B------:R-:W-:Y:S01]  /*be40*/  IMAD.MOV.U32 R18, RZ, RZ, R17 ;  /* 0x000000ffff127224 */ /* 0x000fe200078e0011 */
[----:B------:R-:W-:Y:S01]  /*be50*/  ISETP.GE.AND P2, PT, R5, RZ, PT ;  /* 0x000000ff0500720c */ /* 0x000fe20003f46270 */
[----:B------:R-:W-:-:S04]  /*be60*/  IMAD.HI.U32 R6, R15, R7, RZ ;  /* 0x000000070f067227 */ /* 0x000fc800078e00ff */
[--C-:B------:R-:W-:Y:S01]  /*be70*/  @!P1 IMAD.IADD R12, R12, 0x1, -R0.reuse ;  /* 0x000000010c0c9824 */ /* 0x100fe200078e0a00 */
[----:B0-----:R-:W-:Y:S01]  /*be80*/  IABS R9, R4 ;  /* 0x0000000400097213 */ /* 0x001fe20000000000 */
[----:B------:R-:W-:Y:S01]  /*be90*/  @!P6 IMAD.IADD R3, R3, 0x1, -R0 ;  /* 0x000000010303e824 */ /* 0x000fe200078e0a00 */
[----:B------:R-:W-:Y:S01]  /*bea0*/  ISETP.GE.AND P1, PT, R2, RZ, PT ;  /* 0x000000ff0200720c */ /* 0x000fe20003f26270 */
[----:B------:R-:W-:Y:S01]  /*beb0*/  IMAD.MOV R2, RZ, RZ, -R6 ;  /* 0x000000ffff027224 */ /* 0x000fe200078e0a06 */
[----:B------:R-:W-:Y:S01]  /*bec0*/  ISETP.GT.U32.AND P6, PT, R0, R8, PT ;  /* 0x000000080000720c */ /* 0x000fe20003fc4070 */
[----:B------:R-:W-:-:S04]  /*bed0*/  IMAD.HI.U32 R16, R15, R9, RZ ;  /* 0x000000090f107227 */ /* 0x000fc800078e00ff */
[----:B------:R-:W-:Y:S02]  /*bee0*/  IMAD.MOV.U32 R11, RZ, RZ, R12 ;  /* 0x000000ffff0b7224 */ /* 0x000fe400078e000c */
[C---:B------:R-:W-:Y:S02]  /*bef0*/  IMAD R2, R0.reuse, R2, R7 ;  /* 0x0000000200027224 */ /* 0x040fe400078e0207 */
[----:B------:R-:W-:Y:S02]  /*bf00*/  IMAD.MOV R12, RZ, RZ, -R16 ;  /* 0x000000ffff0c7224 */ /* 0x000fe400078e0a10 */
[----:B------:R-:W-:Y:S01]  /*bf10*/  @!P4 IMAD.MOV R18, RZ, RZ, -R18 ;  /* 0x000000ffff12c224 */ /* 0x000fe200078e0a12 */
[C---:B------:R-:W-:Y:S01]  /*bf20*/  ISETP.GT.U32.AND P4, PT, R0.reuse, R2, PT ;  /* 0x000000020000720c */ /* 0x040fe20003f84070 */
[----:B------:R-:W-:Y:S02]  /*bf30*/  IMAD R9, R0, R12, R9 ;  /* 0x0000000c00097224 */ /* 0x000fe400078e0209 */
[--C-:B------:R-:W-:Y:S01]  /*bf40*/  @!P6 IMAD.IADD R8, R8, 0x1, -R0.reuse ;  /* 0x000000010808e824 */ /* 0x100fe200078e0a00 */
[----:B------:R-:W-:Y:S01]  /*bf50*/  STL [R1+0x714], R18 ;  /* 0x0007141201007387 */ /* 0x000fe20000100800 */
[----:B------:R-:W-:Y:S01]  /*bf60*/  @!P3 IMAD.MOV R11, RZ, RZ, -R11 ;  /* 0x000000ffff0bb224 */ /* 0x000fe200078e0a0b */
[----:B------:R-:W-:Y:S01]  /*bf70*/  ISETP.GT.U32.AND P6, PT, R0, R9, PT ;  /* 0x000000090000720c */ /* 0x000fe20003fc4070 */
[----:B------:R-:W-:Y:S01]  /*bf80*/  VIADD R5, R28, 0x11e ;  /* 0x0000011e1c057836 */ /* 0x000fe20000000000 */
[----:B------:R-:W-:Y:S01]  /*bf90*/  ISETP.GT.U32.AND P3, PT, R0, R3, PT ;  /* 0x000000030000720c */ /* 0x000fe20003f64070 */
[C---:B------:R-:W-:Y:S01]  /*bfa0*/  VIADD R6, R28.reuse, 0x11f ;  /* 0x0000011f1c067836 */ /* 0x040fe20000000000 */
[----:B------:R0:W-:Y:S01]  /*bfb0*/  STL [R1+0x710], R11 ;  /* 0x0007100b01007387 */ /* 0x0001e20000100800 */
[----:B------:R-:W-:Y:S01]  /*bfc0*/  VIADD R20, R28, 0x10f ;  /* 0x0000010f1c147836 */ /* 0x000fe20000000000 */
[----:B------:R-:W-:Y:S01]  /*bfd0*/  IABS R7, R5 ;  /* 0x0000000500077213 */ /* 0x000fe20000000000 */
[----:B------:R-:W-:Y:S01]  /*bfe0*/  @!P4 IMAD.IADD R2, R2, 0x1, -R0 ;  /* 0x000000010202c824 */ /* 0x000fe200078e0a00 */
[----:B------:R-:W-:-:S02]  /*bff0*/  IABS R14, R6 ;  /* 0x00000006000e7213 */ /* 0x000fc40000000000 */
[----:B------:R-:W-:-:S03]  /*c000*/  ISETP.GE.AND P4, PT, R5, RZ, PT ;  /* 0x000000ff0500720c */ /* 0x000fc60003f86270 */
[----:B------:R-:W-:Y:S01]  /*c010*/  @!P6 IMAD.IADD R9, R9, 0x1, -R0 ;  /* 0x000000010909e824 */ /* 0x000fe200078e0a00 */
[----:B------:R-:W-:Y:S01]  /*c020*/  ISETP.GT.U32.AND P6, PT, R0, R2, PT ;  /* 0x000000020000720c */ /* 0x000fe20003fc4070 */
[----:B0-----:R-:W-:Y:S02]  /*c030*/  IMAD.MOV.U32 R11, RZ, RZ, R13 ;  /* 0x000000ffff0b7224 */ /* 0x001fe400078e000d */
[----:B------:R-:W-:-:S04]  /*c040*/  IMAD.HI.U32 R12, R15, R14, RZ ;  /* 0x0000000e0f0c7227 */ /* 0x000fc800078e00ff */
[----:B------:R-:W-:Y:S01]  /*c050*/  @!P0 IMAD.MOV R11, RZ, RZ, -R11 ;  /* 0x000000ffff0b8224 */ /* 0x000fe200078e0a0b */
[----:B------:R-:W-:Y:S01]  /*c060*/  ISETP.GE.AND P0, PT, R4, RZ, PT ;  /* 0x000000ff0400720c */ /* 0x000fe20003f06270 */
[----:B------:R-:W-:-:S03]  /*c070*/  IMAD.HI.U32 R4, R15, R7, RZ ;  /* 0x000000070f047227 */ /* 0x000fc600078e00ff */
[----:B------:R0:W-:Y:S01]  /*c080*/  STL [R1+0x70c], R11 ;  /* 0x00070c0b01007387 */ /* 0x0001e20000100800 */
[----:B------:R-:W-:Y:S01]  /*c090*/  @!P3 IMAD.IADD R3, R3, 0x1, -R0 ;  /* 0x000000010303b824 */ /* 0x000fe200078e0a00 */
[----:B------:R-:W-:Y:S01]  /*c0a0*/  ISETP.GE.AND P3, PT, R6, RZ, PT ;  /* 0x000000ff0600720c */ /* 0x000fe20003f66270 */
[----:B------:R-:W-:Y:S02]  /*c0b0*/  IMAD.MOV R6, RZ, RZ, -R4 ;  /* 0x000000ffff067224 */ /* 0x000fe400078e0a04 */
[----:B------:R-:W-:Y:S02]  /*c0c0*/  IMAD.MOV R12, RZ, RZ, -R12 ;  /* 0x000000ffff0c7224 */ /* 0x000fe400078e0a0c */
[----:B------:R-:W-:Y:S02]  /*c0d0*/  VIADD R4, R28, 0x11d ;  /* 0x0000011d1c047836 */ /* 0x000fe40000000000 */
[C---:B------:R-:W-:Y:S02]  /*c0e0*/  IMAD R5, R0.reuse, R12, R14 ;  /* 0x0000000c00057224 */ /* 0x040fe400078e020e */
[C---:B------:R-:W-:Y:S01]  /*c0f0*/  IMAD R7, R0.reuse, R6, R7 ;  /* 0x0000000600077224 */ /* 0x040fe200078e0207 */
[----:B------:R-:W-:Y:S01]  /*c100*/  IABS R13, R4 ;  /* 0x00000004000d7213 */ /* 0x000fe20000000000 */
[----:B------:R-:W-:Y:S01]  /*c110*/  @!P1 IMAD.MOV R3, RZ, RZ, -R3 ;  /* 0x000000ffff039224 */ /* 0x000fe200078e0a03 */
[----:B------:R-:W-:Y:S01]  /*c120*/  ISETP.GT.U32.AND P1, PT, R0, R5, PT ;  /* 0x000000050000720c */ /* 0x000fe20003f24070 */
[----:B------:R-:W-:Y:S01]  /*c130*/  @!P6 IMAD.IADD R2, R2, 0x1, -R0 ;  /* 0x000000010202e824 */ /* 0x000fe200078e0a00 */
[----:B------:R-:W-:Y:S01]  /*c140*/  ISETP.GT.U32.AND P6, PT, R0, R7, PT ;  /* 0x000000070000720c */ /* 0x000fe20003fc4070 */
[----:B------:R-:W-:-:S04]  /*c150*/  IMAD.HI.U32 R16, R15, R13, RZ ;  /* 0x0000000d0f107227 */ /* 0x000fc800078e00ff */
[----:B0-----:R-:W-:Y:S02]  /*c160*/  IMAD.MOV.U32 R11, RZ, RZ, R8 ;  /* 0x000000ffff0b7224 */ /* 0x001fe400078e0008 */
[----:B------:R-:W-:Y:S02]  /*c170*/  IMAD.MOV R16, RZ, RZ, -R16 ;  /* 0x000000ffff107224 */ /* 0x000fe400078e0a10 */
[----:B------:R-:W-:Y:S01]  /*c180*/  @!P5 IMAD.MOV R11, RZ, RZ, -R11 ;  /* 0x000000ffff0bd224 */ /* 0x000fe200078e0a0b */
[C---:B------:R-:W-:Y:S01]  /*c190*/  ISETP.GT.U32.AND P5, PT, R0.reuse, R9, PT ;  /* 0x000000090000720c */ /* 0x040fe20003fa4070 */
[----:B------:R-:W-:Y:S02]  /*c1a0*/  IMAD R13, R0, R16, R13 ;  /* 0x00000010000d7224 */ /* 0x000fe400078e020d */
[C---:B------:R-:W-:Y:S01]  /*c1b0*/  VIADD R8, R28.reuse, 0x11a ;  /* 0x0000011a1c087836 */ /* 0x040fe20000000000 */
[----:B------:R0:W-:Y:S01]  /*c1c0*/  STL [R1+0x708], R11 ;  /* 0x0007080b01007387 */ /* 0x0001e20000100800 */
[----:B------:R-:W-:-:S02]  /*c1d0*/  VIADD R12, R28, 0x11c ;  /* 0x0000011c1c0c7836 */ /* 0x000fc40000000000 */
[--C-:B------:R-:W-:Y:S01]  /*c1e0*/  @!P1 IMAD.IADD R5, R5, 0x1, -R0.reuse ;  /* 0x0000000105059824 */ /* 0x100fe200078e0a00 */
[----:B------:R-:W-:Y:S01]  /*c1f0*/  ISETP.GT.U32.AND P1, PT, R0, R13, PT ;  /* 0x0000000d0000720c */ /* 0x000fe20003f24070 */
[--C-:B------:R-:W-:Y:S01]  /*c200*/  @!P6 IMAD.IADD R7, R7, 0x1, -R0.reuse ;  /* 0x000000010707e824 */ /* 0x100fe200078e0a00 */
[----:B------:R1:W-:Y:S01]  /*c210*/  STL [R1+0x704], R3 ;  /* 0x0007040301007387 */ /* 0x0003e20000100800 */
[----:B------:R-:W-:Y:S01]  /*c220*/  VIADD R6, R28, 0x11b ;  /* 0x0000011b1c067836 */ /* 0x000fe20000000000 */
[----:B------:R-:W-:Y:S01]  /*c230*/  IABS R14, R12 ;  /* 0x0000000c000e7213 */ /* 0x000fe20000000000 */
[----:B------:R-:W-:Y:S01]  /*c240*/  @!P5 IMAD.IADD R9, R9, 0x1, -R0 ;  /* 0x000000010909d824 */ /* 0x000fe200078e0a00 */
[----:B------:R-:W-:Y:S01]  /*c250*/  ISETP.GE.AND P5, PT, R4, RZ, PT ;  /* 0x000000ff0400720c */ /* 0x000fe20003fa6270 */
[----:B0-----:R-:W-:Y:S01]  /*c260*/  IMAD.MOV.U32 R11, RZ, RZ, R2 ;  /* 0x000000ffff0b7224 */ /* 0x001fe200078e0002 */
[----:B------:R-:W-:Y:S01]  /*c270*/  IABS R17, R6 ;  /* 0x0000000600117213 */ /* 0x000fe20000000000 */
[----:B------:R-:W-:Y:S01]  /*c280*/  @!P0 IMAD.MOV R9, RZ, RZ, -R9 ;  /* 0x000000ffff098224 */ /* 0x000fe200078e0a09 */
[C---:B------:R-:W-:Y:S01]  /*c290*/  ISETP.GT.U32.AND P6, PT, R0.reuse, R5, PT ;  /* 0x000000050000720c */ /* 0x040fe20003fc4070 */
[----:B------:R-:W-:Y:S01]  /*c2a0*/  @!P2 IMAD.MOV R11, RZ, RZ, -R11 ;  /* 0x000000ffff0ba224 */ /* 0x000fe200078e0a0b */
[----:B-1----:R-:W-:Y:S01]  /*c2b0*/  IABS R3, R8 ;  /* 0x0000000800037213 */ /* 0x002fe20000000000 */
[----:B------:R-:W-:Y:S01]  /*c2c0*/  IMAD.HI.U32 R16, R15, R17, RZ ;  /* 0x000000110f107227 */ /* 0x000fe200078e00ff */
[----:B------:R-:W-:-:S02]  /*c2d0*/  ISETP.GT.U32.AND P2, PT, R0, R7, PT ;  /* 0x000000070000720c */ /* 0x000fc40003f44070 */
[----:B------:R-:W-:Y:S01]  /*c2e0*/  STL [R1+0x6e0], R11 ;  /* 0x0006e00b01007387 */ /* 0x000fe20000100800 */
[----:B------:R-:W-:Y:S01]  /*c2f0*/  IMAD.MOV.U32 R4, RZ, RZ, R3 ;  /* 0x000000ffff047224 */ /* 0x000fe200078e0003 */
[----:B------:R-:W-:Y:S01]  /*c300*/  ISETP.GE.AND P0, PT, R12, RZ, PT ;  /* 0x000000ff0c00720c */ /* 0x000fe20003f06270 */
[----:B------:R-:W-:Y:S01]  /*c310*/  IMAD.HI.U32 R3, R15, R14, RZ ;  /* 0x0000000e0f037227 */ /* 0x000fe200078e00ff */
[----:B------:R0:W-:Y:S03]  /*c320*/  STL [R1+0x6dc], R9 ;  /* 0x0006dc0901007387 */ /* 0x0001e60000100800 */
[----:B------:R-:W-:Y:S02]  /*c330*/  IMAD.MOV R3, RZ, RZ, -R3 ;  /* 0x000000ffff037224 */ /* 0x000fe400078e0a03 */
[----:B------:R-:W-:Y:S02]  /*c340*/  @!P1 IMAD.IADD R13, R13, 0x1, -R0 ;  /* 0x000000010d0d9824 */ /* 0x000fe400078e0a00 */
[----:B------:R-:W-:-:S03]  /*c350*/  IMAD.HI.U32 R2, R15, R4, RZ ;  /* 0x000000040f027227 */ /* 0x000fc600078e00ff */
[C---:B------:R-:W-:Y:S01]  /*c360*/  ISETP.GT.U32.AND P1, PT, R0.reuse, R13, PT ;  /* 0x0000000d0000720c */ /* 0x040fe20003f24070 */
[----:B------:R-:W-:Y:S02]  /*c370*/  IMAD.MOV R16, RZ, RZ, -R16 ;  /* 0x000000ffff107224 */ /* 0x000fe400078e0a10 */
[----:B------:R-:W-:Y:S02]  /*c380*/  IMAD R3, R0, R3, R14 ;  /* 0x0000000300037224 */ /* 0x000fe400078e020e */
[----:B------:R-:W-:Y:S02]  /*c390*/  IMAD.MOV R2, RZ, RZ, -R2 ;  /* 0x000000ffff027224 */ /* 0x000fe400078e0a02 */
[----:B------:R-:W-:Y:S02]  /*c3a0*/  @!P2 IMAD.IADD R7, R7, 0x1, -R0 ;  /* 0x000000010707a824 */ /* 0x000fe400078e0a00 */
[----:B0-----:R-:W-:Y:S02]  /*c3b0*/  VIADD R9, R28, 0x119 ;  /* 0x000001191c097836 */ /* 0x001fe40000000000 */
[----:B------:R-:W-:-:S02]  /*c3c0*/  IMAD R16, R0, R16, R17 ;  /* 0x0000001000107224 */ /* 0x000fc400078e0211 */
[----:B------:R-:W-:Y:S01]  /*c3d0*/  @!P6 IMAD.IADD R5, R5, 0x1, -R0 ;  /* 0x000000010505e824 */ /* 0x000fe200078e0a00 */
[C---:B------:R-:W-:Y:S01]  /*c3e0*/  ISETP.GT.U32.AND P6, PT, R0.reuse, R3, PT ;  /* 0x000000030000720c */ /* 0x040fe20003fc4070 */
[C---:B------:R-:W-:Y:S01]  /*c3f0*/  IMAD R2, R0.reuse, R2, R4 ;  /* 0x0000000200027224 */ /* 0x040fe200078e0204 */
[----:B------:R-:W-:Y:S01]  /*c400*/  IABS R4, R9 ;  /* 0x0000000900047213 */ /* 0x000fe20000000000 */
[----:B------:R-:W-:Y:S01]  /*c410*/  IMAD.MOV.U32 R11, RZ, RZ, R7 ;  /* 0x000000ffff0b7224 */ /* 0x000fe200078e0007 */
[C---:B------:R-:W-:Y:S01]  /*c420*/  ISETP.GT.U32.AND P2, PT, R0.reuse, R16, PT ;  /* 0x000000100000720c */ /* 0x040fe20003f44070 */
[----:B------:R-:W-:Y:S02]  /*c430*/  IMAD.MOV.U32 R18, RZ, RZ, R5 ;  /* 0x000000ffff127224 */ /* 0x000fe400078e0005 */
[----:B------:R-:W-:Y:S01]  /*c440*/  @!P4 IMAD.MOV R11, RZ, RZ, -R11 ;  /* 0x000000ffff0bc224 */ /* 0x000fe200078e0a0b */
[----:B------:R-:W-:Y:S01]  /*c450*/  ISETP.GT.U32.AND P4, PT, R0, R2, PT ;  /* 0x000000020000720c */ /* 0x000fe20003f84070 */
[----:B------:R-:W-:-:S04]  /*c460*/  IMAD.HI.U32 R5, R15, R4, RZ ;  /* 0x000000040f057227 */ /* 0x000fc800078e00ff */
[----:B------:R-:W-:Y:S01]  /*c470*/  @!P3 IMAD.MOV R18, RZ, RZ, -R18 ;  /* 0x000000ffff12b224 */ /* 0x000fe200078e0a12 */
[----:B------:R-:W-:Y:S01]  /*c480*/  ISETP.GE.AND P3, PT, R6, RZ, PT ;  /* 0x000000ff0600720c */ /* 0x000fe20003f66270 */
[--C-:B------:R-:W-:Y:S01]  /*c490*/  @!P1 IMAD.IADD R13, R13, 0x1, -R0.reuse ;  /* 0x000000010d0d9824 */ /* 0x100fe200078e0a00 */
[----:B------:R-:W-:Y:S01]  /*c4a0*/  ISETP.GE.AND P1, PT, R8, RZ, PT ;  /* 0x000000ff0800720c */ /* 0x000fe20003f26270 */
[----:B------:R-:W-:Y:S01]  /*c4b0*/  IMAD.MOV R8, RZ, RZ, -R5 ;  /* 0x000000ffff087224 */ /* 0x000fe200078e0a05 */
[----:B------:R0:W-:Y:S01]  /*c4c0*/  STL [R1+0x6d8], R18 ;  /* 0x0006d81201007387 */ /* 0x0001e20000100800 */
[----:B------:R-:W-:Y:S02]  /*c4d0*/  @!P6 IMAD.IADD R3, R3, 0x1, -R0 ;  /* 0x000000010303e824 */ /* 0x000fe400078e0a00 */
[----:B------:R-:W-:Y:S01]  /*c4e0*/  VIADD R6, R28, 0x118 ;  /* 0x000001181c067836 */ /* 0x000fe20000000000 */
[----:B------:R1:W-:Y:S01]  /*c4f0*/  STL [R1+0x6d4], R11 ;  /* 0x0006d40b01007387 */ /* 0x0003e20000100800 */
[C---:B------:R-:W-:Y:S01]  /*c500*/  IMAD R4, R0.reuse, R8, R4 ;  /* 0x0000000800047224 */ /* 0x040fe200078e0204 */
[----:B------:R-:W-:Y:S01]  /*c510*/  ISETP.GT.U32.AND P6, PT, R0, R3, PT ;  /* 0x000000030000720c */ /* 0x000fe20003fc4070 */
[--C-:B------:R-:W-:Y:S01]  /*c520*/  @!P2 IMAD.IADD R16, R16, 0x1, -R0.reuse ;  /* 0x000000011010a824 */ /* 0x100fe200078e0a00 */
[----:B------:R-:W-:Y:S01]  /*c530*/  IABS R7, R6 ;  /* 0x0000000600077213 */ /* 0x000fe20000000000 */
[----:B------:R-:W-:-:S02]  /*c540*/  @!P4 IMAD.IADD R2, R2, 0x1, -R0 ;  /* 0x000000010202c824 */ /* 0x000fc400078e0a00 */
[----:B------:R-:W-:Y:S01]  /*c550*/  VIADD R5, R28, 0x117 ;  /* 0x000001171c057836 */ /* 0x000fe20000000000 */
[----:B------:R-:W-:Y:S01]  /*c560*/  ISETP.GT.U32.AND P2, PT, R0, R16, PT ;  /* 0x000000100000720c */ /* 0x000fe20003f44070 */
[----:B0-----:R-:W-:Y:S01]  /*c570*/  VIADD R18, R28, 0x10b ;  /* 0x0000010b1c127836 */ /* 0x001fe20000000000 */
[----:B------:R-:W-:Y:S01]  /*c580*/  ISETP.GT.U32.AND P4, PT, R0, R2, PT ;  /* 0x000000020000720c */ /* 0x000fe20003f84070 */
[----:B-1----:R-:W-:Y:S01]  /*c590*/  IMAD.MOV.U32 R11, RZ, RZ, R13 ;  /* 0x000000ffff0b7224 */ /* 0x002fe200078e000d */
[----:B------:R-:W-:Y:S01]  /*c5a0*/  IABS R8, R5 ;  /* 0x0000000500087213 */ /* 0x000fe20000000000 */
[----:B------:R-:W-:-:S04]  /*c5b0*/  IMAD.HI.U32 R13, R15, R7, RZ ;  /* 0x000000070f0d7227 */ /* 0x000fc800078e00ff */
[----:B------:R-:W-:Y:S01]  /*c5c0*/  @!P5 IMAD.MOV R11, RZ, RZ, -R11 ;  /* 0x000000ffff0bd224 */ /* 0x000fe200078e0a0b */
[C---:B------:R-:W-:Y:S01]  /*c5d0*/  ISETP.GT.U32.AND P5, PT, R0.reuse, R4, PT ;  /* 0x000000040000720c */ /* 0x040fe20003fa4070 */
[----:B------:R-:W-:Y:S02]  /*c5e0*/  IMAD.MOV R13, RZ, RZ, -R13 ;  /* 0x000000ffff0d7224 */ /* 0x000fe400078e0a0d */
[----:B------:R-:W-:Y:S01]  /*c5f0*/  @!P6 IMAD.IADD R3, R3, 0x1, -R0 ;  /* 0x000000010303e824 */ /* 0x000fe200078e0a00 */
[----:B------:R-:W-:Y:S01]  /*c600*/  ISETP.GE.AND P6, PT, R9, RZ, PT ;  /* 0x000000ff0900720c */ /* 0x000fe20003fc6270 */
[----:B------:R-:W-:Y:S01]  /*c610*/  IMAD.HI.U32 R12, R15, R8, RZ ;  /* 0x000000080f0c7227 */ /* 0x000fe200078e00ff */
[----:B------:R0:W-:Y:S03]  /*c620*/  STL [R1+0x6d0], R11 ;  /* 0x0006d00b01007387 */ /* 0x0001e60000100800 */
[----:B------:R-:W-:-:S02]  /*c630*/  IMAD R7, R0, R13, R7 ;  /* 0x0000000d00077224 */ /* 0x000fc400078e0207 */
[----:B------:R-:W-:Y:S02]  /*c640*/  VIADD R9, R28, 0x116 ;  /* 0x000001161c097836 */ /* 0x000fe40000000000 */
[--C-:B------:R-:W-:Y:S02]  /*c650*/  @!P5 IMAD.IADD R4, R4, 0x1, -R0.reuse ;  /* 0x000000010404d824 */ /* 0x100fe400078e0a00 */
[----:B------:R-:W-:Y:S01]  /*c660*/  @!P2 IMAD.IADD R16, R16, 0x1, -R0 ;  /* 0x000000011010a824 */ /* 0x000fe200078e0a00 */
[----:B------:R-:W-:Y:S01]  /*c670*/  ISETP.GE.AND P2, PT, R6, RZ, PT ;  /* 0x000000ff0600720c */ /* 0x000fe20003f46270 */
[----:B------:R-:W-:Y:S01]  /*c680*/  IMAD.MOV R12, RZ, RZ, -R12 ;  /* 0x000000ffff0c7224 */ /* 0x000fe200078e0a0c */
[----:B------:R-:W-:Y:S01]  /*c690*/  IABS R6, R9 ;  /* 0x0000000900067213 */ /* 0x000fe20000000000 */
[----:B0-----:R-:W-:Y:S01]  /*c6a0*/  IMAD.MOV.U32 R11, RZ, RZ, R3 ;  /* 0x000000ffff0b7224 */ /* 0x001fe200078e0003 */
[----:B------:R-:W-:Y:S01]  /*c6b0*/  ISETP.GT.U32.AND P5, PT, R0, R4, PT ;  /* 0x000000040000720c */ /* 0x000fe20003fa4070 */
[----:B------:R-:W-:Y:S01]  /*c6c0*/  @!P4 IMAD.IADD R2, R2, 0x1, -R0 ;  /* 0x000000010202c824 */ /* 0x000fe200078e0a00 */
[C---:B------:R-:W-:Y:S01]  /*c6d0*/  ISETP.GT.U32.AND P4, PT, R0.reuse, R7, PT ;  /* 0x000000070000720c */ /* 0x040fe20003f84070 */
[----:B------:R-:W-:Y:S01]  /*c6e0*/  @!P0 IMAD.MOV R11, RZ, RZ, -R11 ;  /* 0x000000ffff0b8224 */ /* 0x000fe200078e0a0b */
[----:B------:R-:W-:Y:S01]  /*c6f0*/  ISETP.GE.AND P0, PT, R5, RZ, PT ;  /* 0x000000ff0500720c */ /* 0x000fe20003f06270 */
[----:B------:R-:W-:-:S02]  /*c700*/  IMAD R8, R0, R12, R8 ;  /* 0x0000000c00087224 */ /* 0x000fc400078e0208 */
[----:B------:R-:W-:Y:S01]  /*c710*/  IMAD.MOV.U32 R13, RZ, RZ, R16 ;  /* 0x000000ffff0d7224 */ /* 0x000fe200078e0010 */
[----:B------:R0:W-:Y:S01]  /*c720*/  STL [R1+0x6cc], R11 ;  /* 0x0006cc0b01007387 */ /* 0x0001e20000100800 */
[----:B------:R-:W-:Y:S02]  /*c730*/  IMAD.MOV.U32 R3, RZ, RZ, R6 ;  /* 0x000000ffff037224 */ /* 0x000fe400078e0006 */
[----:B------:R-:W-:Y:S01]  /*c740*/  @!P3 IMAD.MOV R13, RZ, RZ, -R13 ;  /* 0x000000ffff0db224 */ /* 0x000fe200078e0a0d */
[----:B------:R-:W-:Y:S01]  /*c750*/  ISETP.GT.U32.AND P3, PT, R0, R8, PT ;  /* 0x000000080000720c */ /* 0x000fe20003f64070 */
[----:B------:R-:W-:Y:S02]  /*c760*/  VIADD R5, R28, 0x115 ;  /* 0x000001151c057836 */ /* 0x000fe40000000000 */
[----:B------:R-:W-:Y:S01]  /*c770*/  IMAD.HI.U32 R6, R15, R3, RZ ;  /* 0x000000030f067227 */ /* 0x000fe200078e00ff */
[----:B------:R-:W-:Y:S03]  /*c780*/  STL [R1+0x6c8], R13 ;  /* 0x0006c80d01007387 */ /* 0x000fe60000100800 */
[----:B0-----:R-:W-:Y:S01]  /*c790*/  IMAD.MOV.U32 R11, RZ, RZ, R2 ;  /* 0x000000ffff0b7224 */ /* 0x001fe200078e0002 */
[----:B------:R-:W-:Y:S01]  /*c7a0*/  IABS R2, R5 ;  /* 0x0000000500027213 */ /* 0x000fe20000000000 */
[----:B------:R-:W-:-:S02]  /*c7b0*/  @!P4 IMAD.IADD R7, R7, 0x1, -R0 ;  /* 0x000000010707c824 */ /* 0x000fc400078e0a00 */
[----:B------:R-:W-:Y:S01]  /*c7c0*/  @!P1 IMAD.MOV R11, RZ, RZ, -R11 ;  /* 0x000000ffff0b9224 */ /* 0x000fe200078e0a0b */
[----:B------:R-:W-:Y:S01]  /*c7d0*/  ISETP.GE.AND P1, PT, R9, RZ, PT ;  /* 0x000000ff0900720c */ /* 0x000fe20003f26270 */
[----:B------:R-:W-:Y:S01]  /*c7e0*/  IMAD.MOV R9, RZ, RZ, -R6 ;  /* 0x000000ffff097224 */ /* 0x000fe200078e0a06 */
[----:B------:R-:W-:Y:S01]  /*c7f0*/  ISETP.GT.U32.AND P4, PT, R0, R7, PT ;  /* 0x000000070000720c */ /* 0x000fe20003f84070 */
[----:B------:R-:W-:Y:S01]  /*c800*/  @!P5 IMAD.IADD R4, R4, 0x1, -R0 ;  /* 0x000000010404d824 */ /* 0x000fe200078e0a00 */
[----:B------:R0:W-:Y:S01]  /*c810*/  STL [R1+0x6c4], R11 ;  /* 0x0006c40b01007387 */ /* 0x0001e20000100800 */
[----:B------:R-:W-:Y:S01]  /*c820*/  IMAD.MOV.U32 R6, RZ, RZ, R2 ;  /* 0x000000ffff067224 */ /* 0x000fe200078e0002 */
[----:B------:R-:W-:Y:S01]  /*c830*/  ISETP.GE.AND P5, PT, R5, RZ, PT ;  /* 0x000000ff0500720c */ /* 0x000fe20003fa6270 */
[----:B------:R-:W-:Y:S02]  /*c840*/  IMAD R2, R0, R9, R3 ;  /* 0x0000000900027224 */ /* 0x000fe400078e0203 */
[----:B------:R-:W-:-:S02]  /*c850*/  @!P3 IMAD.IADD R8, R8, 0x1, -R0 ;  /* 0x000000010808b824 */ /* 0x000fc400078e0a00 */
[----:B------:R-:W-:-:S03]  /*c860*/  IMAD.HI.U32 R9, R15, R6, RZ ;  /* 0x000000060f097227 */ /* 0x000fc600078e00ff */
[----:B------:R-:W-:Y:S01]  /*c870*/  ISETP.GT.U32.AND P3, PT, R0, R8, PT ;  /* 0x000000080000720c */ /* 0x000fe20003f64070 */
[----:B0-----:R-:W-:Y:S02]  /*c880*/  IMAD.MOV.U32 R11, RZ, RZ, R4 ;  /* 0x000000ffff0b7224 */ /* 0x001fe400078e0004 */
[----:B------:R-:W-:Y:S02]  /*c890*/  VIADD R12, R28, 0x114 ;  /* 0x000001141c0c7836 */ /* 0x000fe40000000000 */
[----:B------:R-:W-:Y:S01]  /*c8a0*/  @!P6 IMAD.MOV R11, RZ, RZ, -R11 ;  /* 0x000000ffff0be224 */ /* 0x000fe200078e0a0b */
[----:B------:R-:W-:Y:S01]  /*c8b0*/  ISETP.GT.U32.AND P6, PT, R0, R2, PT ;  /* 0x000000020000720c */ /* 0x000fe20003fc4070 */
[----:B------:R-:W-:Y:S02]  /*c8c0*/  IMAD.MOV R4, RZ, RZ, -R9 ;  /* 0x000000ffff047224 */ /* 0x000fe400078e0a09 */
[----:B------:R-:W-:Y:S01]  /*c8d0*/  @!P4 IMAD.IADD R7, R7, 0x1, -R0 ;  /* 0x000000010707c824 */ /* 0x000fe200078e0a00 */
[----:B------:R-:W-:Y:S01]  /*c8e0*/  ISETP.GE.AND P4, PT, R12, RZ, PT ;  /* 0x000000ff0c00720c */ /* 0x000fe20003f86270 */
[----:B------:R-:W-:Y:S01]  /*c8f0*/  IMAD R4, R0, R4, R6 ;  /* 0x0000000400047224 */ /* 0x000fe200078e0206 */
[----:B------:R-:W-:Y:S01]  /*c900*/  IABS R12, R12 ;  /* 0x0000000c000c7213 */ /* 0x000fe20000000000 */
[----:B------:R-:W-:Y:S01]  /*c910*/  @!P3 IMAD.IADD R8, R8, 0x1, -R0 ;  /* 0x000000010808b824 */ /* 0x000fe200078e0a00 */
[----:B------:R0:W-:Y:S01]  /*c920*/  STL [R1+0x6c0], R11 ;  /* 0x0006c00b01007387 */ /* 0x0001e20000100800 */
[----:B------:R-:W-:Y:S01]  /*c930*/  VIADD R5, R28, 0x112 ;  /* 0x000001121c057836 */ /* 0x000fe20000000000 */
[----:B------:R-:W-:Y:S01]  /*c940*/  ISETP.GT.U32.AND P3, PT, R0, R4, PT ;  /* 0x000000040000720c */ /* 0x000fe20003f64070 */
[----:B------:R-:W-:-:S02]  /*c950*/  IMAD.MOV.U32 R6, RZ, RZ, R12 ;  /* 0x000000ffff067224 */ /* 0x000fc400078e000c */
[----:B------:R-:W-:Y:S01]  /*c960*/  @!P6 IMAD.IADD R2, R2, 0x1, -R0 ;  /* 0x000000010202e824 */ /* 0x000fe200078e0a00 */
[----:B------:R-:W-:Y:S01]  /*c970*/  IABS R9, R5 ;  /* 0x0000000500097213 */ /* 0x000fe20000000000 */
[----:B------:R-:W-:-:S03]  /*c980*/  IMAD.HI.U32 R12, R15, R6, RZ ;  /* 0x000000060f0c7227 */ /* 0x000fc600078e00ff */
[C---:B------:R-:W-:Y:S01]  /*c990*/  ISETP.GT.U32.AND P6, PT, R0.reuse, R2, PT ;  /* 0x000000020000720c */ /* 0x040fe20003fc4070 */
[----:B------:R-:W-:Y:S02]  /*c9a0*/  IMAD.MOV R12, RZ, RZ, -R12 ;  /* 0x000000ffff0c7224 */ /* 0x000fe400078e0a0c */
[----:B------:R-:W-:Y:S01]  /*c9b0*/  @!P0 IMAD.MOV R8, RZ, RZ, -R8 ;  /* 0x000000ffff088224 */ /* 0x000fe200078e0a08 */
[----:B------:R-:W-:Y:S01]  /*c9c0*/  ISETP.GE.AND P0, PT, R5, RZ, PT ;  /* 0x000000ff0500720c */ /* 0x000fe20003f06270 */
[----:B------:R-:W-:Y:S02]  /*c9d0*/  IMAD R5, R0, R12, R6 ;  /* 0x0000000c00057224 */ /* 0x000fe400078e0206 */
[--C-:B------:R-:W-:Y:S02]  /*c9e0*/  @!P3 IMAD.IADD R4, R4, 0x1, -R0.reuse ;  /* 0x000000010404b824 */ /* 0x100fe400078e0a00 */
[----:B0-----:R-:W-:Y:S02]  /*c9f0*/  IMAD.MOV.U32 R11, RZ, RZ, R7 ;  /* 0x000000ffff0b7224 */ /* 0x001fe400078e0007 */
[----:B------:R-:W-:Y:S01]  /*ca00*/  VIADD R3, R28, 0x113 ;  /* 0x000001131c037836 */ /* 0x000fe20000000000 */
[----:B------:R-:W-:Y:S01]  /*ca10*/  ISETP.GT.U32.AND P3, PT, R0, R4, PT ;  /* 0x000000040000720c */ /* 0x000fe20003f64070 */
[--C-:B------:R-:W-:Y:S01]  /*ca20*/  @!P6 IMAD.IADD R2, R2, 0x1, -R0.reuse ;  /* 0x000000010202e824 */ /* 0x100fe200078e0a00 */
[----:B------:R-:W-:Y:S01]  /*ca30*/  ISETP.GT.U32.AND P6, PT, R0, R5, PT ;  /* 0x000000050000720c */ /* 0x000fe20003fc4070 */
[----:B------:R-:W-:Y:S01]  /*ca40*/  @!P2 IMAD.MOV R11, RZ, RZ, -R11 ;  /* 0x000000ffff0ba224 */ /* 0x000fe200078e0a0b */
[----:B------:R-:W-:Y:S01]  /*ca50*/  IABS R19, R3 ;  /* 0x0000000300137213 */ /* 0x000fe20000000000 */
[----:B------:R-:W-:Y:S01]  /*ca60*/  VIADD R6, R28, 0x111 ;  /* 0x000001111c067836 */ /* 0x000fe20000000000 */
[----:B------:R-:W-:Y:S01]  /*ca70*/  ISETP.GE.AND P2, PT, R3, RZ, PT ;  /* 0x000000ff0300720c */ /* 0x000fe20003f46270 */
[C---:B------:R-:W-:Y:S01]  /*ca80*/  IMAD.HI.U32 R13, R15.reuse, R9, RZ ;  /* 0x000000090f0d7227 */ /* 0x040fe200078e00ff */
[----:B------:R0:W-:Y:S03]  /*ca90*/  STL [R1+0x6bc], R11 ;  /* 0x0006bc0b01007387 */ /* 0x0001e60000100800 */
[----:B------:R-:W-:Y:S01]  /*caa0*/  IMAD.HI.U32 R7, R15, R19, RZ ;  /* 0x000000130f077227 */ /* 0x000fe200078e00ff */
[----:B------:R-:W-:Y:S03]  /*cab0*/  STL [R1+0x6b8], R8 ;  /* 0x0006b80801007387 */ /* 0x000fe60000100800 */
[----:B------:R-:W-:-:S02]  /*cac0*/  @!P6 IMAD.IADD R5, R5, 0x1, -R0 ;  /* 0x000000010505e824 */ /* 0x000fc400078e0a00 */
[----:B------:R-:W-:Y:S02]  /*cad0*/  IMAD.MOV R7, RZ, RZ, -R7 ;  /* 0x000000ffff077224 */ /* 0x000fe400078e0a07 */
[----:B0-----:R-:W-:Y:S01]  /*cae0*/  IMAD.MOV.U32 R11, RZ, RZ, R2 ;  /* 0x000000ffff0b7224 */ /* 0x001fe200078e0002 */
[----:B------:R-:W-:Y:S01]  /*caf0*/  ISETP.GT.U32.AND P6, PT, R0, R5, PT ;  /* 0x000000050000720c */ /* 0x000fe20003fc4070 */
[----:B------:R-:W-:Y:S01]  /*cb00*/  @!P3 IMAD.IADD R4, R4, 0x1, -R0 ;  /* 0x000000010404b824 */ /* 0x000fe200078e0a00 */
[----:B------:R-:W-:Y:S01]  /*cb10*/  IABS R2, R6 ;  /* 0x0000000600027213 */ /* 0x000fe20000000000 */
[----:B------:R-:W-:Y:S01]  /*cb20*/  @!P1 IMAD.MOV R11, RZ, RZ, -R11 ;  /* 0x000000ffff0b9224 */ /* 0x000fe200078e0a0b */
[----:B------:R-:W-:Y:S01]  /*cb30*/  ISETP.GE.AND P1, PT, R6, RZ, PT ;  /* 0x000000ff0600720c */ /* 0x000fe20003f26270 */
[----:B------:R-:W-:Y:S01]  /*cb40*/  IMAD R19, R0, R7, R19 ;  /* 0x0000000700137224 */ /* 0x000fe200078e0213 */
[----:B------:R-:W-:Y:S01]  /*cb50*/  IABS R7, R20 ;  /* 0x0000001400077213 */ /* 0x000fe20000000000 */
[----:B------:R-:W-:Y:S01]  /*cb60*/  IMAD.MOV R13, RZ, RZ, -R13 ;  /* 0x000000ffff0d7224 */ /* 0x000fe200078e0a0d */
[----:B------:R0:W-:Y:S01]  /*cb70*/  STL [R1+0x6b4], R11 ;  /* 0x0006b40b01007387 */ /* 0x0001e20000100800 */
[----:B------:R-:W-:-:S04]  /*cb80*/  IMAD.HI.U32 R6, R15, R2, RZ ;  /* 0x000000020f067227 */ /* 0x000fc800078e00ff */
[C---:B------:R-:W-:Y:S02]  /*cb90*/  IMAD R9, R0.reuse, R13, R9 ;  /* 0x0000000d00097224 */ /* 0x040fe400078e0209 */
[----:B------:R-:W-:Y:S02]  /*cba0*/  IMAD.MOV R6, RZ, RZ, -R6 ;  /* 0x000000ffff067224 */ /* 0x000fe400078e0a06 */
[----:B------:R-:W-:Y:S01]  /*cbb0*/  @!P6 IMAD.IADD R5, R5, 0x1, -R0 ;  /* 0x000000010505e824 */ /* 0x000fe200078e0a00 */
[C---:B------:R-:W-:Y:S01]  /*cbc0*/  ISETP.GT.U32.AND P6, PT, R0.reuse, R9, PT ;  /* 0x000000090000720c */ /* 0x040fe20003fc4070 */
[----:B0-----:R-:W-:Y:S02]  /*cbd0*/  IMAD.MOV.U32 R11, RZ, RZ, R4 ;  /* 0x000000ffff0b7224 */ /* 0x001fe400078e0004 */
[C---:B------:R-:W-:Y:S02]  /*cbe0*/  IMAD R2, R0.reuse, R6, R2 ;  /* 0x0000000600027224 */ /* 0x040fe400078e0202 */
[----:B------:R-:W-:Y:S01]  /*cbf0*/  @!P5 IMAD.MOV R11, RZ, RZ, -R11 ;  /* 0x000000ffff0bd224 */ /* 0x000fe200078e0a0b */
[----:B------:R-:W-:Y:S01]  /*cc00*/  ISETP.GT.U32.AND P5, PT, R0, R19, PT ;  /* 0x000000130000720c */ /* 0x000fe20003fa4070 */
[----:B------:R-:W-:-:S02]  /*cc10*/  VIADD R3, R28, 0x110 ;  /* 0x000001101c037836 */ /* 0x000fc40000000000 */
[C---:B------:R-:W-:Y:S01]  /*cc20*/  VIADD R8, R28.reuse, 0x10e ;  /* 0x0000010e1c087836 */ /* 0x040fe20000000000 */
[----:B------:R0:W-:Y:S01]  /*cc30*/  STL [R1+0x6b0], R11 ;  /* 0x0006b00b01007387 */ /* 0x0001e20000100800 */
[----:B------:R-:W-:Y:S01]  /*cc40*/  VIADD R13, R28, 0x10d ;  /* 0x0000010d1c0d7836 */ /* 0x000fe20000000000 */
[----:B------:R-:W-:Y:S01]  /*cc50*/  ISETP.GE.AND P3, PT, R3, RZ, PT ;  /* 0x000000ff0300720c */ /* 0x000fe20003f66270 */
[--C-:B------:R-:W-:Y:S01]  /*cc60*/  @!P6 IMAD.IADD R9, R9, 0x1, -R0.reuse ;  /* 0x000000010909e824 */ /* 0x100fe200078e0a00 */
[----:B------:R-:W-:Y:S01]  /*cc70*/  IABS R3, R3 ;  /* 0x0000000300037213 */ /* 0x000fe20000000000 */
[----:B------:R-:W-:Y:S01]  /*cc80*/  IMAD.MOV.U32 R4, RZ, RZ, R7 ;  /* 0x000000ffff047224 */ /* 0x000fe200078e0007 */
[----:B------:R-:W-:Y:S02]  /*cc90*/  IABS R17, R8 ;  /* 0x0000000800117213 */ /* 0x000fe40000000000 */
[----:B------:R-:W-:Y:S01]  /*cca0*/  IABS R16, R13 ;  /* 0x0000000d00107213 */ /* 0x000fe20000000000 */
[----:B------:R-:W-:Y:S01]  /*ccb0*/  @!P5 IMAD.IADD R19, R19, 0x1, -R0 ;  /* 0x000000011313d824 */ /* 0x000fe200078e0a00 */
[----:B------:R-:W-:Y:S01]  /*ccc0*/  ISETP.GT.U32.AND P5, PT, R0, R2, PT ;  /* 0x000000020000720c */ /* 0x000fe20003fa4070 */
[----:B------:R-:W-:-:S03]  /*ccd0*/  IMAD.HI.U32 R14, R15, R3, RZ ;  /* 0x000000030f0e7227 */ /* 0x000fc600078e00ff */
[----:B------:R-:W-:Y:S01]  /*cce0*/  ISETP.GT.U32.AND P6, PT, R0, R19, PT ;  /* 0x000000130000720c */ /* 0x000fe20003fc4070 */
[----:B------:R-:W-:Y:S02]  /*ccf0*/  IMAD.MOV R14, RZ, RZ, -R14 ;  /* 0x000000ffff0e7224 */ /* 0x000fe400078e0a0e */
[----:B------:R-:W-:-:S04]  /*cd00*/  IMAD.HI.U32 R7, R15, R17, RZ ;  /* 0x000000110f077227 */ /* 0x000fc800078e00ff */
[----:B------:R-:W-:Y:S01]  /*cd10*/  IMAD R3, R0, R14, R3 ;  /* 0x0000000e00037224 */ /* 0x000fe200078e0203 */
[----:B------:R-:W-:Y:S01]  /*cd20*/  IABS R14, R18 ;  /* 0x00000012000e7213 */ /* 0x000fe20000000000 */
[--C-:B------:R-:W-:Y:S02]  /*cd30*/  @!P5 IMAD.IADD R2, R2, 0x1, -R0.reuse ;  /* 0x000000010202d824 */ /* 0x100fe400078e0a00 */
[----:B------:R-:W-:Y:S02]  /*cd40*/  IMAD.MOV R7, RZ, RZ, -R7 ;  /* 0x000000ffff077224 */ /* 0x000fe400078e0a07 */
[----:B0-----:R-:W-:Y:S01]  /*cd50*/  IMAD.MOV.U32 R11, RZ, RZ, R5 ;  /* 0x000000ffff0b7224 */ /* 0x001fe200078e0005 */
[C---:B------:R-:W-:Y:S01]  /*cd60*/  ISETP.GT.U32.AND P5, PT, R0.reuse, R2, PT ;  /* 0x000000020000720c */ /* 0x040fe20003fa4070 */
[----:B------:R-:W-:Y:S01]  /*cd70*/  @!P6 IMAD.IADD R19, R19, 0x1, -R0 ;  /* 0x000000011313e824 */ /* 0x000fe200078e0a00 */
[C---:B------:R-:W-:Y:S01]  /*cd80*/  ISETP.GT.U32.AND P6, PT, R0.reuse, R3, PT ;  /* 0x000000030000720c */ /* 0x040fe20003fc4070 */
[----:B------:R-:W-:-:S02]  /*cd90*/  IMAD R17, R0, R7, R17 ;  /* 0x0000000700117224 */ /* 0x000fc400078e0211 */
[----:B------:R-:W-:-:S04]  /*cda0*/  IMAD.HI.U32 R6, R15, R16, RZ ;  /* 0x000000100f067227 */ /* 0x000fc800078e00ff */
[----:B------:R-:W-:Y:S02]  /*cdb0*/  VIADD R7, R28, 0x10c ;  /* 0x0000010c1c077836 */ /* 0x000fe40000000000 */
[----:B------:R-:W-:Y:S01]  /*cdc0*/  @!P4 IMAD.MOV R11, RZ, RZ, -R11 ;  /* 0x000000ffff0bc224 */ /* 0x000fe200078e0a0b */
[----:B------:R-:W-:Y:S01]  /*cdd0*/  ISETP.GT.U32.AND P4, PT, R0, R9, PT ;  /* 0x000000090000720c */ /* 0x000fe20003f84070 */
[----:B------:R-:W-:Y:S01]  /*cde0*/  IMAD.HI.U32 R12, R15, R4, RZ ;  /* 0x000000040f0c7227 */ /* 0x000fe200078e00ff */
[----:B------:R-:W-:Y:S02]  /*cdf0*/  IABS R21, R7 ;  /* 0x0000000700157213 */ /* 0x000fe40000000000 */
[----:B------:R0:W-:Y:S01]  /*ce00*/  STL [R1+0x6ac], R11 ;  /* 0x0006ac0b01007387 */ /* 0x0001e20000100800 */
[----:B------:R-:W-:Y:S02]  /*ce10*/  IMAD.MOV R6, RZ, RZ, -R6 ;  /* 0x000000ffff067224 */ /* 0x000fe400078e0a06 */
[----:B------:R-:W-:-:S02]  /*ce20*/  IMAD.MOV R12, RZ, RZ, -R12 ;  /* 0x000000ffff0c7224 */ /* 0x000fc400078e0a0c */
[----:B------:R-:W-:Y:S02]  /*ce30*/  IMAD R16, R0, R6, R16 ;  /* 0x0000000600107224 */ /* 0x000fe400078e0210 */
[----:B------:R-:W-:Y:S01]  /*ce40*/  @!P5 IMAD.IADD R2, R2, 0x1, -R0 ;  /* 0x000000010202d824 */ /* 0x000fe200078e0a00 */
[----:B------:R-:W-:Y:S01]  /*ce50*/  ISETP.GT.U32.AND P5, PT, R0, R17, PT ;  /* 0x000000110000720c */ /* 0x000fe20003fa4070 */
[----:B------:R-:W-:-:S04]  /*ce60*/  IMAD.HI.U32 R25, R15, R21, RZ ;  /* 0x000000150f197227 */ /* 0x000fc800078e00ff */
[C---:B------:R-:W-:Y:S02]  /*ce70*/  IMAD R4, R0.reuse, R12, R4 ;  /* 0x0000000c00047224 */ /* 0x040fe400078e0204 */
[--C-:B------:R-:W-:Y:S01]  /*ce80*/  @!P6 IMAD.IADD R3, R3, 0x1, -R0.reuse ;  /* 0x000000010303e824 */ /* 0x100fe200078e0a00 */
[C---:B------:R-:W-:Y:S01]  /*ce90*/  ISETP.GT.U32.AND P6, PT, R0.reuse, R16, PT ;  /* 0x000000100000720c */ /* 0x040fe20003fc4070 */
[----:B------:R-:W-:Y:S02]  /*cea0*/  IMAD.MOV R25, RZ, RZ, -R25 ;  /* 0x000000ffff197224 */ /* 0x000fe400078e0a19 */
[--C-:B------:R-:W-:Y:S01]  /*ceb0*/  @!P4 IMAD.IADD R9, R9, 0x1, -R0.reuse ;  /* 0x000000010909c824 */ /* 0x100fe200078e0a00 */
[C---:B------:R-:W-:Y:S01]  /*cec0*/  ISETP.GT.U32.AND P4, PT, R0.reuse, R4, PT ;  /* 0x000000040000720c */ /* 0x040fe20003f84070 */
[----:B------:R-:W-:Y:S02]  /*ced0*/  IMAD R21, R0, R25, R21 ;  /* 0x0000001900157224 */ /* 0x000fe400078e0215 */
[----:B------:R-:W-:-:S02]  /*cee0*/  @!P5 IMAD.IADD R17, R17, 0x1, -R0 ;  /* 0x000000011111d824 */ /* 0x000fc400078e0a00 */
[----:B------:R-:W-:Y:S01]  /*cef0*/  VIADD R12, R28, 0x10a ;  /* 0x0000010a1c0c7836 */ /* 0x000fe20000000000 */
[----:B------:R-:W-:Y:S01]  /*cf00*/  ISETP.GT.U32.AND P5, PT, R0, R21, PT ;  /* 0x000000150000720c */ /* 0x000fe20003fa4070 */
[----:B------:R-:W-:Y:S02]  /*cf10*/  VIADD R5, R28, 0x109 ;  /* 0x000001091c057836 */ /* 0x000fe40000000000 */
[--C-:B------:R-:W-:Y:S01]  /*cf20*/  @!P6 IMAD.IADD R16, R16, 0x1, -R0.reuse ;  /* 0x000000011010e824 */ /* 0x100fe200078e0a00 */
[----:B------:R-:W-:Y:S01]  /*cf30*/  ISETP.GT.U32.AND P6, PT, R0, R3, PT ;  /* 0x000000030000720c */ /* 0x000fe20003fc4070 */
[----:B------:R-:W-:Y:S01]  /*cf40*/  IMAD.HI.U32 R22, R15, R14, RZ ;  /* 0x0000000e0f167227 */ /* 0x000fe200078e00ff */
[----:B------:R-:W-:Y:S02]  /*cf50*/  IABS R6, R12 ;  /* 0x0000000c00067213 */ /* 0x000fe40000000000 */
[----:B------:R-:W-:Y:S01]  /*cf60*/  IABS R24, R5 ;  /* 0x0000000500187213 */ /* 0x000fe20000000000 */
[----:B------:R-:W-:Y:S01]  /*cf70*/  @!P4 IMAD.IADD R4, R4, 0x1, -R0 ;  /* 0x000000010404c824 */ /* 0x000fe200078e0a00 */
[----:B------:R-:W-:Y:S01]  /*cf80*/  ISETP.GE.AND P4, PT, R20, RZ, PT ;  /* 0x000000ff1400720c */ /* 0x000fe20003f86270 */
[----:B------:R-:W-:-:S02]  /*cf90*/  IMAD.MOV.U32 R26, RZ, RZ, R19 ;  /* 0x000000ffff1a7224 */ /* 0x000fc400078e0013 */
[----:B------:R-:W-:Y:S02]  /*cfa0*/  IMAD.MOV R22, RZ, RZ, -R22 ;  /* 0x000000ffff167224 */ /* 0x000fe400078e0a16 */
[----:B------:R-:W-:Y:S01]  /*cfb0*/  @!P2 IMAD.MOV R26, RZ, RZ, -R26 ;  /* 0x000000ffff1aa224 */ /* 0x000fe200078e0a1a */
[C---:B------:R-:W-:Y:S01]  /*cfc0*/  ISETP.GT.U32.AND P2, PT, R0.reuse, R4, PT ;  /* 0x000000040000720c */ /* 0x040fe20003f44070 */
[----:B0-----:R-:W-:Y:S02]  /*cfd0*/  IMAD.MOV.U32 R11, RZ, RZ, R9 ;  /* 0x000000ffff0b7224 */ /* 0x001fe400078e0009 */
[----:B------:R-:W-:Y:S01]  /*cfe0*/  IMAD.HI.U32 R23, R15, R6, RZ ;  /* 0x000000060f177227 */ /* 0x000fe200078e00ff */
[----:B------:R-:W-:Y:S03]  /*cff0*/  STL [R1+0x6a8], R26 ;  /* 0x0006a81a01007387 */ /* 0x000fe60000100800 */
[----:B------:R-:W-:-:S02]  /*d000*/  IMAD R14, R0, R22, R14 ;  /* 0x00000016000e7224 */ /* 0x000fc400078e020e */
[----:B------:R-:W-:Y:S01]  /*d010*/  @!P5 IMAD.IADD R21, R21, 0x1, -R0 ;  /* 0x000000011515d824 */ /* 0x000fe200078e0a00 */
[----:B------:R-:W-:Y:S01]  /*d020*/  ISETP.GT.U32.AND P5, PT, R0, R16, PT ;  /* 0x000000100000720c */ /* 0x000fe20003fa4070 */
[----:B------:R-:W-:-:S04]  /*d030*/  IMAD.HI.U32 R20, R15, R24, RZ ;  /* 0x000000180f147227 */ /* 0x000fc800078e00ff */
[----:B------:R-:W-:Y:S01]  /*d040*/  @!P0 IMAD.MOV R11, RZ, RZ, -R11 ;  /* 0x000000ffff0b8224 */ /* 0x000fe200078e0a0b */
[C---:B------:R-:W-:Y:S01]  /*d050*/  ISETP.GT.U32.AND P0, PT, R0.reuse, R17, PT ;  /* 0x000000110000720c */ /* 0x040fe20003f04070 */
[----:B------:R-:W-:Y:S02]  /*d060*/  IMAD.MOV R23, RZ, RZ, -R23 ;  /* 0x000000ffff177224 */ /* 0x000fe400078e0a17 */
[----:B------:R-:W-:Y:S01]  /*d070*/  IMAD.MOV.U32 R9, RZ, RZ, R2 ;  /* 0x000000ffff097224 */ /* 0x000fe200078e0002 */
[----:B------:R-:W-:Y:S01]  /*d080*/  STL [R1+0x68c], R11 ;  /* 0x00068c0b01007387 */ /* 0x000fe20000100800 */
[----:B------:R-:W-:Y:S01]  /*d090*/  @!P6 IMAD.IADD R3, R3, 0x1, -R0 ;  /* 0x000000010303e824 */ /* 0x000fe200078e0a00 */
[C---:B------:R-:W-:Y:S01]  /*d0a0*/  ISETP.GT.U32.AND P6, PT, R0.reuse, R14, PT ;  /* 0x0000000e0000720c */ /* 0x040fe20003fc4070 */
[----:B------:R-:W-:Y:S02]  /*d0b0*/  IMAD.MOV R20, RZ, RZ, -R20 ;  /* 0x000000ffff147224 */ /* 0x000fe400078e0a14 */
[----:B------:R-:W-:-:S02]  /*d0c0*/  IMAD R6, R0, R23, R6 ;  /* 0x0000001700067224 */ /* 0x000fc400078e0206 */
[----:B------:R-:W-:Y:S01]  /*d0d0*/  @!P1 IMAD.MOV R9, RZ, RZ, -R9 ;  /* 0x000000ffff099224 */ /* 0x000fe200078e0a09 */
[----:B------:R-:W-:Y:S01]  /*d0e0*/  ISETP.GT.U32.AND P1, PT, R0, R21, PT ;  /* 0x000000150000720c */ /* 0x000fe20003f24070 */
[----:B------:R-:W-:Y:S02]  /*d0f0*/  VIADD R22, R28, 0x108 ;  /* 0x000001081c167836 */ /* 0x000fe40000000000 */
[----:B------:R-:W-:Y:S01]  /*d100*/  IMAD R20, R0, R20, R24 ;  /* 0x0000001400147224 */ /* 0x000fe200078e0218 */
[----:B------:R0:W-:Y:S01]  /*d110*/  STL [R1+0x688], R9 ;  /* 0x0006880901007387 */ /* 0x0001e20000100800 */
[--C-:B------:R-:W-:Y:S01]  /*d120*/  @!P2 IMAD.IADD R4, R4, 0x1, -R0.reuse ;  /* 0x000000010404a824 */ /* 0x100fe200078e0a00 */
[----:B------:R-:W-:Y:S01]  /*d130*/  ISETP.GT.U32.AND P2, PT, R0, R6, PT ;  /* 0x000000060000720c */ /* 0x000fe20003f44070 */
[--C-:B------:R-:W-:Y:S01]  /*d140*/  @!P5 IMAD.IADD R16, R16, 0x1, -R0.reuse ;  /* 0x000000011010d824 */ /* 0x100fe200078e0a00 */
[----:B------:R-:W-:Y:S01]  /*d150*/  IABS R2, R22 ;  /* 0x0000001600027213 */ /* 0x000fe20000000000 */
[--C-:B------:R-:W-:Y:S01]  /*d160*/  @!P0 IMAD.IADD R17, R17, 0x1, -R0.reuse ;  /* 0x0000000111118824 */ /* 0x100fe200078e0a00 */
[----:B------:R-:W-:Y:S01]  /*d170*/  ISETP.GT.U32.AND P5, PT, R0, R20, PT ;  /* 0x000000140000720c */ /* 0x000fe20003fa4070 */
[----:B------:R-:W-:Y:S01]  /*d180*/  @!P6 IMAD.IADD R14, R14, 0x1, -R0 ;  /* 0x000000010e0ee824 */ /* 0x000fe200078e0a00 */
[----:B------:R-:W-:Y:S01]  /*d190*/  ISETP.GE.AND P0, PT, R8, RZ, PT ;  /* 0x000000ff0800720c */ /* 0x000fe20003f06270 */
[----:B------:R-:W-:Y:S01]  /*d1a0*/  IMAD.HI.U32 R8, R15, R2, RZ ;  /* 0x000000020f087227 */ /* 0x000fe200078e00ff */
[----:B------:R-:W-:-:S03]  /*d1b0*/  ISETP.GE.AND P6, PT, R7, RZ, PT ;  /* 0x000000ff0700720c */ /* 0x000fc60003fc6270 */
[----:B0-----:R-:W-:Y:S02]  /*d1c0*/  VIADD R9, R28, 0x107 ;  /* 0x000001071c097836 */ /* 0x001fe40000000000 */
[----:B------:R-:W-:Y:S01]  /*d1d0*/  @!P1 IMAD.IADD R21, R21, 0x1, -R0 ;  /* 0x0000000115159824 */ /* 0x000fe200078e0a00 */
[----:B------:R-:W-:Y:S01]  /*d1e0*/  ISETP.GE.AND P1, PT, R13, RZ, PT ;  /* 0x000000ff0d00720c */ /* 0x000fe20003f26270 */
[----:B------:R-:W-:Y:S01]  /*d1f0*/  IMAD.MOV R8, RZ, RZ, -R8 ;  /* 0x000000ffff087224 */ /* 0x000fe200078e0a08 */
[----:B------:R-:W-:Y:S01]  /*d200*/  IABS R19, R9 ;  /* 0x0000000900137213 */ /* 0x000fe20000000000 */
[----:B------:R-:W-:Y:S01]  /*d210*/  @!P2 IMAD.IADD R6, R6, 0x1, -R0 ;  /* 0x000000010606a824 */ /* 0x000fe200078e0a00 */
[----:B------:R-:W-:Y:S01]  /*d220*/  ISETP.GE.AND P2, PT, R18, RZ, PT ;  /* 0x000000ff1200720c */ /* 0x000fe20003f46270 */
[----:B------:R-:W-:Y:S02]  /*d230*/  IMAD.MOV.U32 R23, RZ, RZ, R4 ;  /* 0x000000ffff177224 */ /* 0x000fe400078e0004 */
[----:B------:R-:W-:-:S02]  /*d240*/  IMAD R2, R0, R8, R2 ;  /* 0x0000000800027224 */ /* 0x000fc400078e0202 */
[----:B------:R-:W-:Y:S01]  /*d250*/  @!P5 IMAD.IADD R20, R20, 0x1, -R0 ;  /* 0x000000011414d824 */ /* 0x000fe200078e0a00 */
[C---:B------:R-:W-:Y:S01]  /*d260*/  ISETP.GT.U32.AND P5, PT, R0.reuse, R14, PT ;  /* 0x0000000e0000720c */ /* 0x040fe20003fa4070 */
[----:B------:R-:W-:Y:S02]  /*d270*/  IMAD.MOV.U32 R8, RZ, RZ, R21 ;  /* 0x000000ffff087224 */ /* 0x000fe400078e0015 */
[----:B------:R-:W-:Y:S01]  /*d280*/  @!P4 IMAD.MOV R23, RZ, RZ, -R23 ;  /* 0x000000ffff17c224 */ /* 0x000fe200078e0a17 */
[----:B------:R-:W-:Y:S01]  /*d290*/  ISETP.GT.U32.AND P4, PT, R0, R6, PT ;  /* 0x000000060000720c */ /* 0x000fe20003f84070 */
[----:B------:R-:W-:Y:S02]  /*d2a0*/  IMAD.MOV.U32 R11, RZ, RZ, R17 ;  /* 0x000000ffff0b7224 */ /* 0x000fe400078e0011 */
[----:B------:R-:W-:Y:S01]  /*d2b0*/  IMAD.HI.U32 R7, R15, R19, RZ ;  /* 0x000000130f077227 */ /* 0x000fe200078e00ff */
[----:B------:R-:W-:Y:S03]  /*d2c0*/  STL [R1+0x684], R23 ;  /* 0x0006841701007387 */ /* 0x000fe60000100800 */
[----:B------:R-:W-:-:S02]  /*d2d0*/  IMAD.MOV.U32 R4, RZ, RZ, R16 ;  /* 0x000000ffff047224 */ /* 0x000fc400078e0010 */
[----:B------:R-:W-:Y:S01]  /*d2e0*/  @!P6 IMAD.MOV R8, RZ, RZ, -R8 ;  /* 0x000000ffff08e224 */ /* 0x000fe200078e0a08 */
[C---:B------:R-:W-:Y:S01]  /*d2f0*/  ISETP.GT.U32.AND P6, PT, R0.reuse, R2, PT ;  /* 0x000000020000720c */ /* 0x040fe20003fc4070 */
[----:B------:R-:W-:Y:S01]  /*d300*/  @!P0 IMAD.MOV R11, RZ, RZ, -R11 ;  /* 0x000000ffff0b8224 */ /* 0x000fe200078e0a0b */
[----:B------:R-:W-:Y:S01]  /*d310*/  ISETP.GT.U32.AND P0, PT, R0, R20, PT ;  /* 0x000000140000720c */ /* 0x000fe20003f04070 */
[----:B------:R-:W-:Y:S02]  /*d320*/  IMAD.MOV R7, RZ, RZ, -R7 ;  /* 0x000000ffff077224 */ /* 0x000fe400078e0a07 */
[----:B------:R-:W-:Y:S01]  /*d330*/  @!P1 IMAD.MOV R4, RZ, RZ, -R4 ;  /* 0x000000ffff049224 */ /* 0x000fe200078e0a04 */
[----:B------:R-:W-:Y:S01]  /*d340*/  ISETP.GE.AND P1, PT, R12, RZ, PT ;  /* 0x000000ff0c00720c */ /* 0x000fe20003f26270 */
[----:B------:R0:W-:Y:S01]  /*d350*/  STL [R1+0x67c], R11 ;  /* 0x00067c0b01007387 */ /* 0x0001e20000100800 */
[----:B------:R-:W-:Y:S02]  /*d360*/  IMAD R7, R0, R7, R19 ;  /* 0x0000000700077224 */ /* 0x000fe400078e0213 */
[--C-:B------:R-:W-:Y:S01]  /*d370*/  @!P5 IMAD.IADD R14, R14, 0x1, -R0.reuse ;  /* 0x000000010e0ed824 */ /* 0x100fe200078e0a00 */
[----:B------:R1:W-:Y:S01]  /*d380*/  STL [R1+0x678], R4 ;  /* 0x0006780401007387 */ /* 0x0003e20000100800 */
[--C-:B------:R-:W-:Y:S01]  /*d390*/  @!P4 IMAD.IADD R6, R6, 0x1, -R0.reuse ;  /* 0x000000010606c824 */ /* 0x100fe200078e0a00 */
[----:B------:R-:W-:Y:S01]  /*d3a0*/  ISETP.GT.U32.AND P4, PT, R0, R7, PT ;  /* 0x000000070000720c */ /* 0x000fe20003f84070 */
[----:B------:R-:W-:Y:S01]  /*d3b0*/  @!P6 IMAD.IADD R2, R2, 0x1, -R0 ;  /* 0x000000010202e824 */ /* 0x000fe200078e0a00 */
[----:B------:R2:W-:Y:S01]  /*d3c0*/  STL [R1+0x674], R8 ;  /* 0x0006740801007387 */ /* 0x0005e20000100800 */
[----:B------:R-:W-:Y:S01]  /*d3d0*/  ISETP.GE.AND P5, PT, R5, RZ, PT ;  /* 0x000000ff0500720c */ /* 0x000fe20003fa6270 */
[----:B0-----:R-:W-:Y:S01]  /*d3e0*/  IMAD.MOV.U32 R11, RZ, RZ, R14 ;  /* 0x000000ffff0b7224 */ /* 0x001fe200078e000e */
[----:B------:R-:W-:Y:S01]  /*d3f0*/  ISETP.GE.AND P6, PT, R9, RZ, PT ;  /* 0x000000ff0900720c */ /* 0x000fe20003fc6270 */
[----:B------:R-:W-:-:S02]  /*d400*/  @!P1 IMAD.MOV R6, RZ, RZ, -R6 ;  /* 0x000000ffff069224 */ /* 0x000fc400078e0a06 */
[----:B-1----:R-:W-:Y:S02]  /*d410*/  VIADD R4, R28, 0x106 ;  /* 0x000001061c047836 */ /* 0x002fe40000000000 */
[----:B------:R-:W-:Y:S01]  /*d420*/  @!P2 IMAD.MOV R11, RZ, RZ, -R11 ;  /* 0x000000ffff0ba224 */ /* 0x000fe200078e0a0b */
[----:B------:R-:W-:Y:S01]  /*d430*/  ISETP.GT.U32.AND P2, PT, R0, R2, PT ;  /* 0x000000020000720c */ /* 0x000fe20003f44070 */
[----:B------:R-:W-:Y:S01]  /*d440*/  VIADD R5, R28, 0x105 ;  /* 0x000001051c057836 */ /* 0x000fe20000000000 */
[----:B--2---:R-:W-:Y:S01]  /*d450*/  IABS R8, R4 ;  /* 0x0000000400087213 */ /* 0x004fe20000000000 */
[--C-:B------:R-:W-:Y:S01]  /*d460*/  @!P0 IMAD.IADD R20, R20, 0x1, -R0.reuse ;  /* 0x0000000114148824 */ /* 0x100fe200078e0a00 */
[----:B------:R-:W-:Y:S01]  /*d470*/  STL [R1+0x670], R11 ;  /* 0x0006700b01007387 */ /* 0x000fe20000100800 */
[----:B------:R-:W-:Y:S01]  /*d480*/  @!P4 IMAD.IADD R7, R7, 0x1, -R0 ;  /* 0x000000010707c824 */ /* 0x000fe200078e0a00 */
[----:B------:R-:W-:Y:S01]  /*d490*/  IABS R13, R5 ;  /* 0x00000005000d7213 */ /* 0x000fe20000000000 */
[----:B------:R-:W-:Y:S01]  /*d4a0*/  IMAD.HI.U32 R12, R15, R8, RZ ;  /* 0x000000080f0c7227 */ /* 0x000fe200078e00ff */
[----:B------:R0:W-:Y:S01]  /*d4b0*/  STL [R1+0x66c], R6 ;  /* 0x00066c0601007387 */ /* 0x0001e20000100800 */
[----:B------:R-:W-:-:S02]  /*d4c0*/  ISETP.GE.AND P1, PT, R4, RZ, PT ;  /* 0x000000ff0400720c */ /* 0x000fc40003f26270 */
[----:B------:R-:W-:Y:S01]  /*d4d0*/  IMAD.MOV R12, RZ, RZ, -R12 ;  /* 0x000000ffff0c7224 */ /* 0x000fe200078e0a0c */
[----:B------:R-:W-:Y:S01]  /*d4e0*/  ISETP.GT.U32.AND P4, PT, R0, R7, PT ;  /* 0x000000070000720c */ /* 0x000fe20003f84070 */
[----:B------:R-:W-:Y:S01]  /*d4f0*/  IMAD.HI.U32 R4, R15, R13, RZ ;  /* 0x0000000d0f047227 */ /* 0x000fe200078e00ff */
[----:B------:R-:W-:-:S03]  /*d500*/  ISETP.GE.AND P0, PT, R22, RZ, PT ;  /* 0x000000ff1600720c */ /* 0x000fc60003f06270 */
[----:B------:R-:W-:Y:S02]  /*d510*/  IMAD R17, R0, R12, R8 ;  /* 0x0000000c00117224 */ /* 0x000fe400078e0208 */
[----:B0-----:R-:W-:Y:S02]  /*d520*/  IMAD.MOV.U32 R6, RZ, RZ, R20 ;  /* 0x000000ffff067224 */ /* 0x001fe400078e0014 */
[----:B------:R-:W-:Y:S01]  /*d530*/  @!P2 IMAD.IADD R2, R2, 0x1, -R0 ;  /* 0x000000010202a824 */ /* 0x000fe200078e0a00 */
[----:B------:R-:W-:Y:S01]  /*d540*/  ISETP.GT.U32.AND P2, PT, R0, R17, PT ;  /* 0x000000110000720c */ /* 0x000fe20003f44070 */
[----:B------:R-:W-:Y:S01]  /*d550*/  @!P5 IMAD.MOV R6, RZ, RZ, -R6 ;  /* 0x000000ffff06d224 */ /* 0x000fe200078e0a06 */
[----:B------:R-:W-:Y:S01]  /*d560*/  ISETP.GE.AND P5, PT, R5, RZ, PT ;  /* 0x000000ff0500720c */ /* 0x000fe20003fa6270 */
[----:B------:R-:W-:Y:S02]  /*d570*/  VIADD R5, R28, 0x104 ;  /* 0x000001041c057836 */ /* 0x000fe40000000000 */
[----:B------:R-:W-:Y:S01]  /*d580*/  @!P4 IMAD.IADD R7, R7, 0x1, -R0 ;  /* 0x000000010707c824 */ /* 0x000fe200078e0a00 */
[----:B------:R0:W-:Y:S01]  /*d590*/  STL [R1+0x658], R6 ;  /* 0x0006580601007387 */ /* 0x0001e20000100800 */
[----:B------:R-:W-:Y:S01]  /*d5a0*/  IMAD.MOV.U32 R11, RZ, RZ, R2 ;  /* 0x000000ffff0b7224 */ /* 0x000fe200078e0002 */
[----:B------:R-:W-:Y:S01]  /*d5b0*/  IABS R9, R5 ;  /* 0x0000000500097213 */ /* 0x000fe20000000000 */
[----:B------:R-:W-:-:S02]  /*d5c0*/  @!P6 IMAD.MOV R7, RZ, RZ, -R7 ;  /* 0x000000ffff07e224 */ /* 0x000fc400078e0a07 */
[----:B------:R-:W-:Y:S01]  /*d5d0*/  @!P0 IMAD.MOV R11, RZ, RZ, -R11 ;  /* 0x000000ffff0b8224 */ /* 0x000fe200078e0a0b */
[----:B------:R-:W-:Y:S01]  /*d5e0*/  ISETP.GE.AND P0, PT, R5, RZ, PT ;  /* 0x000000ff0500720c */ /* 0x000fe20003f06270 */
[----:B------:R-:W-:Y:S02]  /*d5f0*/  @!P2 IMAD.IADD R17, R17, 0x1, -R0 ;  /* 0x000000011111a824 */ /* 0x000fe400078e0a00 */
[----:B------:R-:W-:Y:S01]  /*d600*/  IMAD.HI.U32 R12, R15, R9, RZ ;  /* 0x000000090f0c7227 */ /* 0x000fe200078e00ff */
[----:B------:R1:W-:Y:S02]  /*d610*/  STL [R1+0x654], R11 ;  /* 0x0006540b01007387 */ /* 0x0003e40000100800 */
[----:B------:R-:W-:Y:S01]  /*d620*/  ISETP.GT.U32.AND P2, PT, R0, R17, PT ;  /* 0x000000110000720c */ /* 0x000fe20003f44070 */
[----:B0-----:R-:W-:Y:S01]  /*d630*/  IMAD.MOV R6, RZ, RZ, -R4 ;  /* 0x000000ffff067224 */ /* 0x001fe200078e0a04 */
[----:B------:R-:W-:Y:S01]  /*d640*/  STL [R1+0x650], R7 ;  /* 0x0006500701007387 */ /* 0x000fe20000100800 */
[----:B------:R-:W-:-:S02]  /*d650*/  VIADD R4, R28, 0x103 ;  /* 0x000001031c047836 */ /* 0x000fc40000000000 */
[----:B------:R-:W-:Y:S02]  /*d660*/  IMAD R13, R0, R6, R13 ;  /* 0x00000006000d7224 */ /* 0x000fe400078e020d */
[----:B------:R-:W-:Y:S01]  /*d670*/  IMAD.MOV R12, RZ, RZ, -R12 ;  /* 0x000000ffff0c7224 */ /* 0x000fe200078e0a0c */
[----:B------:R-:W-:Y:S01]  /*d680*/  IABS R8, R4 ;  /* 0x0000000400087213 */ /* 0x000fe20000000000 */
[----:B------:R-:W-:Y:S01]  /*d690*/  VIADD R6, R28, 0x102 ;  /* 0x000001021c067836 */ /* 0x000fe20000000000 */
[C---:B------:R-:W-:Y:S01]  /*d6a0*/  ISETP.GT.U32.AND P4, PT, R0.reuse, R13, PT ;  /* 0x0000000d0000720c */ /* 0x040fe20003f84070 */
[----:B------:R-:W-:Y:S01]  /*d6b0*/  IMAD R9, R0, R12, R9 ;  /* 0x0000000c00097224 */ /* 0x000fe200078e0209 */
[----:B------:R-:W-:Y:S01]  /*d6c0*/  ISETP.GE.AND P6, PT, R4, RZ, PT ;  /* 0x000000ff0400720c */ /* 0x000fe20003fc6270 */
[----:B------:R-:W-:Y:S01]  /*d6d0*/  IMAD.HI.U32 R5, R15, R8, RZ ;  /* 0x000000080f057227 */ /* 0x000fe200078e00ff */
[----:B------:R-:W-:-:S03]  /*d6e0*/  IABS R14, R6 ;  /* 0x00000006000e7213 */ /* 0x000fc60000000000 */
[----:B------:R-:W-:Y:S01]  /*d6f0*/  @!P2 IMAD.IADD R17, R17, 0x1, -R0 ;  /* 0x000000011111a824 */ /* 0x000fe200078e0a00 */
[----:B------:R-:W-:Y:S01]  /*d700*/  ISETP.GT.U32.AND P2, PT, R0, R9, PT ;  /* 0x000000090000720c */ /* 0x000fe20003f44070 */
[----:B------:R-:W-:-:S04]  /*d710*/  IMAD.HI.U32 R2, R15, R14, RZ ;  /* 0x0000000e0f027227 */ /* 0x000fc800078e00ff */
[----:B------:R-:W-:Y:S02]  /*d720*/  @!P4 IMAD.IADD R13, R13, 0x1, -R0 ;  /* 0x000000010d0dc824 */ /* 0x000fe400078e0a00 */
[----:B------:R-:W-:Y:S02]  /*d730*/  IMAD.MOV R5, RZ, RZ, -R5 ;  /* 0x000000ffff057224 */ /* 0x000fe400078e0a05 */
[----:B------:R-:W-:Y:S01]  /*d740*/  IMAD.MOV R2, RZ, RZ, -R2 ;  /* 0x000000ffff027224 */ /* 0x000fe200078e0a02 */
[C---:B------:R-:W-:Y:S01]  /*d750*/  ISETP.GT.U32.AND P4, PT, R0.reuse, R13, PT ;  /* 0x0000000d0000720c */ /* 0x040fe20003f84070 */
[----:B------:R-:W-:Y:S02]  /*d760*/  IMAD R8, R0, R5, R8 ;  /* 0x0000000500087224 */ /* 0x000fe400078e0208 */
[----:B------:R-:W-:Y:S02]  /*d770*/  VIADD R4, R28, 0x101 ;  /* 0x000001011c047836 */ /* 0x000fe40000000000 */
[----:B------:R-:W-:-:S02]  /*d780*/  IMAD R14, R0, R2, R14 ;  /* 0x00000002000e7224 */ /* 0x000fc400078e020e */
[----:B-1----:R-:W-:Y:S01]  /*d790*/  IMAD.MOV.U32 R11, RZ, RZ, R17 ;  /* 0x000000ffff0b7224 */ /* 0x002fe200078e0011 */
[----:B------:R-:W-:Y:S01]  /*d7a0*/  IABS R2, R4 ;  /* 0x0000000400027213 */ /* 0x000fe20000000000 */
[--C-:B------:R-:W-:Y:S02]  /*d7b0*/  @!P2 IMAD.IADD R9, R9, 0x1, -R0.reuse ;  /* 0x000000010909a824 */ /* 0x100fe400078e0a00 */
[----:B------:R-:W-:Y:S01]  /*d7c0*/  @!P1 IMAD.MOV R11, RZ, RZ, -R11 ;  /* 0x000000ffff0b9224 */ /* 0x000fe200078e0a0b */
[C---:B------:R-:W-:Y:S01]  /*d7d0*/  ISETP.GT.U32.AND P1, PT, R0.reuse, R14, PT ;  /* 0x0000000e0000720c */ /* 0x040fe20003f24070 */
[----:B------:R-:W-:Y:S01]  /*d7e0*/  @!P4 IMAD.IADD R13, R13, 0x1, -R0 ;  /* 0x000000010d0dc824 */ /* 0x000fe200078e0a00 */
[C---:B------:R-:W-:Y:S01]  /*d7f0*/  ISETP.GT.U32.AND P4, PT, R0.reuse, R8, PT ;  /* 0x000000080000720c */ /* 0x040fe20003f84070 */
[----:B------:R-:W-:Y:S01]  /*d800*/  IMAD.HI.U32 R17, R15, R2, RZ ;  /* 0x000000020f117227 */ /* 0x000fe200078e00ff */
[----:B------:R-:W-:Y:S01]  /*d810*/  ISETP.GT.U32.AND P2, PT, R0, R9, PT ;  /* 0x000000090000720c */ /* 0x000fe20003f44070 */
[----:B------:R0:W-:Y:S02]  /*d820*/  STL [R1+0x64c], R11 ;  /* 0x00064c0b01007387 */ /* 0x0001e40000100800 */
[----:B------:R-:W-:-:S02]  /*d830*/  IMAD.MOV R17, RZ, RZ, -R17 ;  /* 0x000000ffff117224 */ /* 0x000fc400078e0a11 */
[C---:B------:R-:W-:Y:S02]  /*d840*/  VIADD R5, R28.reuse, 0xff ;  /* 0x000000ff1c057836 */ /* 0x040fe40000000000 */
[----:B------:R-:W-:Y:S02]  /*d850*/  VIADD R12, R28, 0x100 ;  /* 0x000001001c0c7836 */ /* 0x000fe40000000000 */
[----:B------:R-:W-:Y:S01]  /*d860*/  IMAD R2, R0, R17, R2 ;  /* 0x0000001100027224 */ /* 0x000fe200078e0202 */
[----:B------:R-:W-:Y:S01]  /*d870*/  IABS R19, R5 ;  /* 0x0000000500137213 */ /* 0x000fe20000000000 */
[--C-:B------:R-:W-:Y:S01]  /*d880*/  @!P4 IMAD.IADD R8, R8, 0x1, -R0.reuse ;  /* 0x000000010808c824 */ /* 0x100fe200078e0a00 */
[----:B------:R-:W-:Y:S01]  /*d890*/  IABS R18, R12 ;  /* 0x0000000c00127213 */ /* 0x000fe20000000000 */
[--C-:B------:R-:W-:Y:S02]  /*d8a0*/  @!P1 IMAD.IADD R14, R14, 0x1, -R0.reuse ;  /* 0x000000010e0e9824 */ /* 0x100fe400078e0a00 */
[----:B0-----:R-:W-:Y:S01]  /*d8b0*/  IMAD.MOV.U32 R11, RZ, RZ, R13 ;  /* 0x000000ffff0b7224 */ /* 0x001fe200078e000d */
[C---:B------:R-:W-:Y:S01]  /*d8c0*/  ISETP.GT.U32.AND P4, PT, R0.reuse, R8, PT ;  /* 0x000000080000720c */ /* 0x040fe20003f84070 */
[----:B------:R-:W-:Y:S01]  /*d8d0*/  @!P2 IMAD.IADD R9, R9, 0x1, -R0 ;  /* 0x000000010909a824 */ /* 0x000fe200078e0a00 */
[----:B------:R-:W-:Y:S01]  /*d8e0*/  ISETP.GT.U32.AND P2, PT, R0, R2, PT ;  /* 0x000000020000720c */ /* 0x000fe20003f44070 */
[----:B------:R-:W-:Y:S01]  /*d8f0*/  VIADD R7, R28, 0xfe ;  /* 0x000000fe1c077836 */ /* 0x000fe20000000000 */
[----:B------:R-:W-:Y:S01]  /*d900*/  ISETP.GT.U32.AND P1, PT, R0, R14, PT ;  /* 0x0000000e0000720c */ /* 0x000fe20003f24070 */
[----:B------:R-:W-:-:S02]  /*d910*/  IMAD.MOV.U32 R13, RZ, RZ, R19 ;  /* 0x000000ffff0d7224 */ /* 0x000fc400078e0013 */
[----:B------:R-:W-:Y:S01]  /*d920*/  @!P5 IMAD.MOV R11, RZ, RZ, -R11 ;  /* 0x000000ffff0bd224 */ /* 0x000fe200078e0a0b */
[----:B------:R-:W-:Y:S01]  /*d930*/  IABS R16, R7 ;  /* 0x0000000700107213 */ /* 0x000fe20000000000 */
[C---:B------:R-:W-:Y:S01]  /*d940*/  IMAD.HI.U32 R19, R15.reuse, R18, RZ ;  /* 0x000000120f137227 */ /* 0x040fe200078e00ff */
[----:B------:R-:W-:Y:S02]  /*d950*/  ISETP.GE.AND P5, PT, R6, RZ, PT ;  /* 0x000000ff0600720c */ /* 0x000fe40003fa6270 */
[----:B------:R0:W-:Y:S01]  /*d960*/  STL [R1+0x648], R11 ;  /* 0x0006480b01007387 */ /* 0x0001e20000100800 */
[----:B------:R-:W-:-:S04]  /*d970*/  IMAD.HI.U32 R17, R15, R13, RZ ;  /* 0x0000000d0f117227 */ /* 0x000fc800078e00ff */
[----:B------:R-:W-:Y:S02]  /*d980*/  IMAD.MOV R19, RZ, RZ, -R19 ;  /* 0x000000ffff137224 */ /* 0x000fe400078e0a13 */
[----:B------:R-:W-:-:S04]  /*d990*/  IMAD.HI.U32 R6, R15, R16, RZ ;  /* 0x000000100f067227 */ /* 0x000fc800078e00ff */
[----:B0-----:R-:W-:Y:S02]  /*d9a0*/  IMAD.MOV.U32 R11, RZ, RZ, R9 ;  /* 0x000000ffff0b7224 */ /* 0x001fe400078e0009 */
[----:B------:R-:W-:Y:S02]  /*d9b0*/  IMAD.MOV R17, RZ, RZ, -R17 ;  /* 0x000000ffff117224 */ /* 0x000fe400078e0a11 */
[----:B------:R-:W-:Y:S01]  /*d9c0*/  @!P4 IMAD.IADD R8, R8, 0x1, -R0 ;  /* 0x000000010808c824 */ /* 0x000fe200078e0a00 */
[----:B------:R-:W-:Y:S01]  /*d9d0*/  ISETP.GE.AND P4, PT, R4, RZ, PT ;  /* 0x000000ff0400720c */ /* 0x000fe20003f86270 */
[----:B------:R-:W-:Y:S02]  /*d9e0*/  @!P0 IMAD.MOV R11, RZ, RZ, -R11 ;  /* 0x000000ffff0b8224 */ /* 0x000fe400078e0a0b */
[----:B------:R-:W-:Y:S02]  /*d9f0*/  IMAD R4, R0, R19, R18 ;  /* 0x0000001300047224 */ /* 0x000fe400078e0212 */
[----:B------:R-:W-:Y:S01]  /*da00*/  @!P2 IMAD.IADD R2, R2, 0x1, -R0 ;  /* 0x000000010202a824 */ /* 0x000fe200078e0a00 */
[----:B------:R0:W-:Y:S01]  /*da10*/  STL [R1+0x644], R11 ;  /* 0x0006440b01007387 */ /* 0x0001e20000100800 */
[----:B------:R-:W-:Y:S01]  /*da20*/  IMAD.MOV R18, RZ, RZ, -R6 ;  /* 0x000000ffff127224 */ /* 0x000fe200078e0a06 */
[C---:B------:R-:W-:Y:S01]  /*da30*/  ISETP.GT.U32.AND P0, PT, R0.reuse, R4, PT ;  /* 0x000000040000720c */ /* 0x040fe20003f04070 */
[C---:B------:R-:W-:Y:S01]  /*da40*/  IMAD R13, R0.reuse, R17, R13 ;  /* 0x00000011000d7224 */ /* 0x040fe200078e020d */
[----:B------:R-:W-:Y:S01]  /*da50*/  ISETP.GT.U32.AND P2, PT, R0, R2, PT ;  /* 0x000000020000720c */ /* 0x000fe20003f44070 */
[----:B------:R-:W-:-:S02]  /*da60*/  @!P1 IMAD.IADD R14, R14, 0x1, -R0 ;  /* 0x000000010e0e9824 */ /* 0x000fc400078e0a00 */
[C---:B------:R-:W-:Y:S01]  /*da70*/  IMAD R9, R0.reuse, R18, R16 ;  /* 0x0000001200097224 */ /* 0x040fe200078e0210 */
[----:B------:R-:W-:Y:S01]  /*da80*/  ISETP.GT.U32.AND P1, PT, R0, R13, PT ;  /* 0x0000000d0000720c */ /* 0x000fe20003f24070 */
[----:B------:R-:W-:Y:S02]  /*da90*/  VIADD R6, R28, 0xfd ;  /* 0x000000fd1c067836 */ /* 0x000fe40000000000 */
[----:B0-----:R-:W-:Y:S02]  /*daa0*/  IMAD.MOV.U32 R11, RZ, RZ, R14 ;  /* 0x000000ffff0b7224 */ /* 0x001fe400078e000e */
[----:B------:R-:W-:Y:S01]  /*dab0*/  IMAD.MOV.U32 R17, RZ, RZ, R8 ;  /* 0x000000ffff117224 */ /* 0x000fe200078e0008 */
[----:B------:R-:W-:Y:S01]  /*dac0*/  IABS R16, R6 ;  /* 0x0000000600107213 */ /* 0x000fe20000000000 */
[----:B------:R-:W-:Y:S01]  /*dad0*/  @!P5 IMAD.MOV R11, RZ, RZ, -R11 ;  /* 0x000000ffff0bd224 */ /* 0x000fe200078e0a0b */
[----:B------:R-:W-:Y:S01]  /*dae0*/  ISETP.GT.U32.AND P5, PT, R0, R9, PT ;  /* 0x000000090000720c */ /* 0x000fe20003fa4070 */
[----:B------:R-:W-:-:S02]  /*daf0*/  VIADD R14, R28, 0xfc ;  /* 0x000000fc1c0e7836 */ /* 0x000fc40000000000 */
[----:B------:R-:W-:Y:S01]  /*db00*/  @!P6 IMAD.MOV R17, RZ, RZ, -R17 ;  /* 0x000000ffff11e224 */ /* 0x000fe200078e0a11 */
[----:B------:R-:W-:Y:S01]  /*db10*/  ISETP.GE.AND P6, PT, R12, RZ, PT ;  /* 0x000000ff0c00720c */ /* 0x000fe20003fc6270 */
[--C-:B------:R-:W-:Y:S01]  /*db20*/  @!P2 IMAD.IADD R2, R2, 0x1, -R0.reuse ;  /* 0x000000010202a824 */ /* 0x100fe200078e0a00 */
[----:B------:R-:W-:Y:S01]  /*db30*/  ISETP.GE.AND P2, PT, R5, RZ, PT ;  /* 0x000000ff0500720c */ /* 0x000fe20003f46270 */
[--C-:B------:R-:W-:Y:S01]  /*db40*/  @!P0 IMAD.IADD R4, R4, 0x1, -R0.reuse ;  /* 0x0000000104048824 */ /* 0x100fe200078e0a00 */
[----:B------:R-:W-:Y:S01]  /*db50*/  IABS R5, R14 ;  /* 0x0000000e00057213 */ /* 0x000fe20000000000 */
[----:B------:R-:W-:Y:S01]  /*db60*/  @!P1 IMAD.IADD R13, R13, 0x1, -R0 ;  /* 0x000000010d0d9824 */ /* 0x000fe200078e0a00 */
[----:B------:R-:W-:Y:S01]  /*db70*/  STL [R1+0x640], R17 ;  /* 0x0006401101007387 */ /* 0x000fe20000100800 */
[----:B------:R-:W-:Y:S01]  /*db80*/  IMAD.MOV.U32 R8, RZ, RZ, R16 ;  /* 0x000000ffff087224 */ /* 0x000fe200078e0010 */
[C---:B------:R-:W-:Y:S01]  /*db90*/  ISETP.GT.U32.AND P1, PT, R0.reuse, R4, PT ;  /* 0x000000040000720c */ /* 0x040fe20003f24070 */
[----:B------:R-:W-:Y:S01]  /*dba0*/  @!P5 IMAD.IADD R9, R9, 0x1, -R0 ;  /* 0x000000010909d824 */ /* 0x000fe200078e0a00 */
[----:B------:R0:W-:Y:S01]  /*dbb0*/  STL [R1+0x63c], R11 ;  /* 0x00063c0b01007387 */ /* 0x0001e20000100800 */
[----:B------:R-:W-:Y:S01]  /*dbc0*/  ISETP.GT.U32.AND P5, PT, R0, R13, PT ;  /* 0x0000000d0000720c */ /* 0x000fe20003fa4070 */
[----:B------:R-:W-:Y:S01]  /*dbd0*/  IMAD.HI.U32 R12, R15, R8, RZ ;  /* 0x000000080f0c7227 */ /* 0x000fe200078e00ff */
[----:B------:R-:W-:-:S03]  /*dbe0*/  ISETP.GE.AND P0, PT, R7, RZ, PT ;  /* 0x000000ff0700720c */ /* 0x000fc60003f06270 */
[----:B------:R-:W-:Y:S02]  /*dbf0*/  IMAD.MOV R12, RZ, RZ, -R12 ;  /* 0x000000ffff0c7224 */ /* 0x000fe400078e0a0c */
[----:B------:R-:W-:Y:S02]  /*dc00*/  VIADD R19, R28, 0xf9 ;  /* 0x000000f91c137836 */ /* 0x000fe40000000000 */
[----:B0-----:R-:W-:Y:S02]  /*dc10*/  IMAD.MOV.U32 R11, RZ, RZ, R2 ;  /* 0x000000ffff0b7224 */ /* 0x001fe400078e0002 */
[----:B------:R-:W-:Y:S01]  /*dc20*/  IMAD.HI.U32 R2, R15, R5, RZ ;  /* 0x000000050f027227 */ /* 0x000fe200078e00ff */
[----:B------:R-:W-:-:S03]  /*dc30*/  IABS R17, R19 ;  /* 0x0000001300117213 */ /* 0x000fc60000000000 */
[----:B------:R-:W-:Y:S02]  /*dc40*/  IMAD.MOV R2, RZ, RZ, -R2 ;  /* 0x000000ffff027224 */ /* 0x000fe400078e0a02 */
[C---:B------:R-:W-:Y:S02]  /*dc50*/  IMAD R7, R0.reuse, R12, R8 ;  /* 0x0000000c00077224 */ /* 0x040fe400078e0208 */
        /* <DEDUP_REMOVED lines=10> */
[----:B------:R-:W-:Y:S01]  /*dd00*/  @!P2 IMAD.MOV R13, RZ, RZ, -R13 ;  /* 0x000000ffff0da224 */ /* 0x000fe200078e0a0d */
[----:B------:R-:W-:Y:S02]  /*dd10*/  IABS R16, R12 ;  /* 0x0000000c00107213 */ /* 0x000fe40000000000 */
[----:B------:R-:W-:Y:S01]  /*dd20*/  IABS R5, R8 ;  /* 0x0000000800057213 */ /* 0x000fe20000000000 */
[--C-:B------:R-:W-:Y:S01]  /*dd30*/  @!P4 IMAD.IADD R9, R9, 0x1, -R0.reuse ;  /* 0x000000010909c824 */ /* 0x100fe200078e0a00 */
[----:B------:R-:W-:Y:S01]  /*dd40*/  ISETP.GE.AND P4, PT, R6, RZ, PT ;  /* 0x000000ff0600720c */ /* 0x000fe20003f86270 */
[----:B------:R-:W-:Y:S01]  /*dd50*/  @!P1 IMAD.IADD R7, R7, 0x1, -R0 ;  /* 0x0000000107079824 */ /* 0x000fe200078e0a00 */
[----:B------:R-:W-:Y:S01]  /*dd60*/  ISETP.GE.AND P1, PT, R14, RZ, PT ;  /* 0x000000ff0e00720c */ /* 0x000fe20003f26270 */
[----:B0-----:R-:W-:Y:S02]  /*dd70*/  IMAD.MOV.U32 R11, RZ, RZ, R4 ;  /* 0x000000ffff0b7224 */ /* 0x001fe400078e0004 */
[----:B------:R-:W-:-:S02]  /*dd80*/  @!P5 IMAD.IADD R2, R2, 0x1, -R0 ;  /* 0x000000010202d824 */ /* 0x000fc400078e0a00 */
[----:B------:R-:W-:Y:S02]  /*dd90*/  IMAD.MOV.U32 R6, RZ, RZ, R17 ;  /* 0x000000ffff067224 */ /* 0x000fe400078e0011 */
[----:B------:R-:W-:Y:S01]  /*dda0*/  IMAD.HI.U32 R17, R15, R16, RZ ;  /* 0x000000100f117227 */ /* 0x000fe200078e00ff */
[----:B------:R-:W-:-:S03]  /*ddb0*/  ISETP.GT.U32.AND P5, PT, R0, R2, PT ;  /* 0x000000020000720c */ /* 0x000fc60003fa4070 */
[----:B------:R-:W-:-:S04]  /*ddc0*/  IMAD.HI.U32 R18, R15, R5, RZ ;  /* 0x000000050f127227 */ /* 0x000fc800078e00ff */
[----:B------:R-:W-:Y:S01]  /*ddd0*/  @!P6 IMAD.MOV R11, RZ, RZ, -R11 ;  /* 0x000000ffff0be224 */ /* 0x000fe200078e0a0b */
[----:B------:R-:W-:Y:S01]  /*dde0*/  ISETP.GT.U32.AND P6, PT, R0, R7, PT ;  /* 0x000000070000720c */ /* 0x000fe20003fc4070 */
[----:B------:R-:W-:-:S03]  /*ddf0*/  IMAD.HI.U32 R14, R15, R6, RZ ;  /* 0x000000060f0e7227 */ /* 0x000fc600078e00ff */
[----:B------:R0:W-:Y:S01]  /*de00*/  STL [R1+0x634], R11 ;  /* 0x0006340b01007387 */ /* 0x0001e20000100800 */
[----:B------:R-:W-:Y:S02]  /*de10*/  IMAD.MOV R17, RZ, RZ, -R17 ;  /* 0x000000ffff117224 */ /* 0x000fe400078e0a11 */
[----:B------:R-:W-:Y:S01]  /*de20*/  IMAD.MOV R18, RZ, RZ, -R18 ;  /* 0x000000ffff127224 */ /* 0x000fe200078e0a12 */
[----:B------:R1:W-:Y:S01]  /*de30*/  STL [R1+0x630], R13 ;  /* 0x0006300d01007387 */ /* 0x0003e20000100800 */
[C---:B------:R-:W-:Y:S02]  /*de40*/  IMAD R4, R0.reuse, R17, R16 ;  /* 0x0000001100047224 */ /* 0x040fe400078e0210 */
[----:B------:R-:W-:Y:S02]  /*de50*/  IMAD.MOV R14, RZ, RZ, -R14 ;  /* 0x000000ffff0e7224 */ /* 0x000fe400078e0a0e */
[C---:B------:R-:W-:Y:S01]  /*de60*/  IMAD R5, R0.reuse, R18, R5 ;  /* 0x0000001200057224 */ /* 0x040fe200078e0205 */
[----:B------:R-:W-:Y:S01]  /*de70*/  ISETP.GT.U32.AND P2, PT, R0, R4, PT ;  /* 0x000000040000720c */ /* 0x000fe20003f44070 */
[----:B0-----:R-:W-:-:S02]  /*de80*/  IMAD.MOV.U32 R11, RZ, RZ, R9 ;  /* 0x000000ffff0b7224 */ /* 0x001fc400078e0009 */
[C---:B------:R-:W-:Y:S02]  /*de90*/  IMAD R6, R0.reuse, R14, R6 ;  /* 0x0000000e00067224 */ /* 0x040fe400078e0206 */
[----:B------:R-:W-:Y:S01]  /*dea0*/  @!P0 IMAD.MOV R11, RZ, RZ, -R11 ;  /* 0x000000ffff0b8224 */ /* 0x000fe200078e0a0b */
[----:B------:R-:W-:Y:S01]  /*deb0*/  ISETP.GT.U32.AND P0, PT, R0, R5, PT ;  /* 0x000000050000720c */ /* 0x000fe20003f04070 */
[--C-:B------:R-:W-:Y:S01]  /*dec0*/  @!P6 IMAD.IADD R7, R7, 0x1, -R0.reuse ;  /* 0x000000010707e824 */ /* 0x100fe200078e0a00 */
[----:B------:R-:W-:Y:S01]  /*ded0*/  ISETP.GE.AND P6, PT, R12, RZ, PT ;  /* 0x000000ff0c00720c */ /* 0x000fe20003fc6270 */
[----:B------:R-:W-:Y:S01]  /*dee0*/  @!P5 IMAD.IADD R2, R2, 0x1, -R0 ;  /* 0x000000010202d824 */ /* 0x000fe200078e0a00 */
[----:B------:R-:W-:Y:S01]  /*def0*/  ISETP.GT.U32.AND P5, PT, R0, R6, PT ;  /* 0x000000060000720c */ /* 0x000fe20003fa4070 */
[C---:B------:R-:W-:Y:S01]  /*df00*/  VIADD R9, R28.reuse, 0xf8 ;  /* 0x000000f81c097836 */ /* 0x040fe20000000000 */
[----:B------:R0:W-:Y:S01]  /*df10*/  STL [R1+0x618], R11 ;  /* 0x0006180b01007387 */ /* 0x0001e20000100800 */
[----:B------:R-:W-:-:S02]  /*df20*/  VIADD R12, R28, 0xf7 ;  /* 0x000000f71c0c7836 */ /* 0x000fc40000000000 */
[--C-:B------:R-:W-:Y:S01]  /*df30*/  @!P2 IMAD.IADD R4, R4, 0x1, -R0.reuse ;  /* 0x000000010404a824 */ /* 0x100fe200078e0a00 */
[----:B------:R-:W-:Y:S01]  /*df40*/  IABS R14, R9 ;  /* 0x00000009000e7213 */ /* 0x000fe20000000000 */
[----:B-1----:R-:W-:Y:S01]  /*df50*/  VIADD R13, R28, 0xf6 ;  /* 0x000000f61c0d7836 */ /* 0x002fe20000000000 */
[----:B------:R-:W-:Y:S01]  /*df60*/  IABS R16, R12 ;  /* 0x0000000c00107213 */ /* 0x000fe20000000000 */
[----:B------:R-:W-:Y:S01]  /*df70*/  @!P0 IMAD.IADD R5, R5, 0x1, -R0 ;  /* 0x0000000105058824 */ /* 0x000fe200078e0a00 */
[----:B------:R-:W-:Y:S01]  /*df80*/  ISETP.GE.AND P2, PT, R8, RZ, PT ;  /* 0x000000ff0800720c */ /* 0x000fe20003f46270 */
[----:B------:R-:W-:Y:S01]  /*df90*/  IMAD.HI.U32 R17, R15, R14, RZ ;  /* 0x0000000e0f117227 */ /* 0x000fe200078e00ff */
[----:B------:R-:W-:-:S03]  /*dfa0*/  ISETP.GT.U32.AND P0, PT, R0, R4, PT ;  /* 0x000000040000720c */ /* 0x000fc60003f04070 */
[----:B------:R-:W-:Y:S01]  /*dfb0*/  IMAD.MOV.U32 R8, RZ, RZ, R16 ;  /* 0x000000ffff087224 */ /* 0x000fe200078e0010 */
[----:B------:R-:W-:Y:S01]  /*dfc0*/  IABS R16, R13 ;  /* 0x0000000d00107213 */ /* 0x000fe20000000000 */
[----:B0-----:R-:W-:Y:S02]  /*dfd0*/  IMAD.MOV.U32 R11, RZ, RZ, R7 ;  /* 0x000000ffff0b7224 */ /* 0x001fe400078e0007 */
[----:B------:R-:W-:Y:S01]  /*dfe0*/  @!P5 IMAD.IADD R6, R6, 0x1, -R0 ;  /* 0x000000010606d824 */ /* 0x000fe200078e0a00 */
[----:B------:R-:W-:Y:S01]  /*dff0*/  ISETP.GT.U32.AND P5, PT, R0, R5, PT ;  /* 0x000000050000720c */ /* 0x000fe20003fa4070 */
[----:B------:R-:W-:Y:S02]  /*e000*/  IMAD.MOV R7, RZ, RZ, -R17 ;  /* 0x000000ffff077224 */ /* 0x000fe400078e0a11 */
[----:B------:R-:W-:-:S04]  /*e010*/  IMAD.HI.U32 R17, R15, R8, RZ ;  /* 0x000000080f117227 */ /* 0x000fc800078e00ff */
[----:B------:R-:W-:Y:S02]  /*e020*/  IMAD.MOV R17, RZ, RZ, -R17 ;  /* 0x000000ffff117224 */ /* 0x000fe400078e0a11 */
[----:B------:R-:W-:Y:S01]  /*e030*/  @!P4 IMAD.MOV R11, RZ, RZ, -R11 ;  /* 0x000000ffff0bc224 */ /* 0x000fe200078e0a0b */
[C---:B------:R-:W-:Y:S01]  /*e040*/  ISETP.GT.U32.AND P4, PT, R0.reuse, R6, PT ;  /* 0x000000060000720c */ /* 0x040fe20003f84070 */
[C---:B------:R-:W-:Y:S02]  /*e050*/  IMAD R8, R0.reuse, R17, R8 ;  /* 0x0000001100087224 */ /* 0x040fe400078e0208 */
[----:B------:R-:W-:Y:S01]  /*e060*/  @!P5 IMAD.IADD R5, R5, 0x1, -R0 ;  /* 0x000000010505d824 */ /* 0x000fe200078e0a00 */
[----:B------:R-:W-:Y:S01]  /*e070*/  STL [R1+0x614], R11 ;  /* 0x0006140b01007387 */ /* 0x000fe20000100800 */
[C---:B------:R-:W-:Y:S01]  /*e080*/  IMAD R7, R0.reuse, R7, R14 ;  /* 0x0000000700077224 */ /* 0x040fe200078e020e */
[----:B------:R-:W-:Y:S01]  /*e090*/  ISETP.GT.U32.AND P5, PT, R0, R8, PT ;  /* 0x000000080000720c */ /* 0x000fe20003fa4070 */
[----:B------:R-:W-:-:S02]  /*e0a0*/  @!P0 IMAD.IADD R4, R4, 0x1, -R0 ;  /* 0x0000000104048824 */ /* 0x000fc400078e0a00 */
[----:B------:R-:W-:Y:S01]  /*e0b0*/  IMAD.HI.U32 R20, R15, R16, RZ ;  /* 0x000000100f147227 */ /* 0x000fe200078e00ff */
[----:B------:R-:W-:-:S03]  /*e0c0*/  ISETP.GT.U32.AND P0, PT, R0, R7, PT ;  /* 0x000000070000720c */ /* 0x000fc60003f04070 */
[----:B------:R-:W-:Y:S01]  /*e0d0*/  @!P4 IMAD.IADD R6, R6, 0x1, -R0 ;  /* 0x000000010606c824 */ /* 0x000fe200078e0a00 */
[----:B------:R-:W-:Y:S01]  /*e0e0*/  ISETP.GE.AND P4, PT, R19, RZ, PT ;  /* 0x000000ff1300720c */ /* 0x000fe20003f86270 */
[----:B------:R-:W-:Y:S02]  /*e0f0*/  @!P1 IMAD.MOV R2, RZ, RZ, -R2 ;  /* 0x000000ffff029224 */ /* 0x000fe400078e0a02 */
[----:B------:R-:W-:Y:S02]  /*e100*/  IMAD.MOV R19, RZ, RZ, -R20 ;  /* 0x000000ffff137224 */ /* 0x000fe400078e0a14 */
[----:B------:R-:W-:Y:S01]  /*e110*/  @!P5 IMAD.IADD R8, R8, 0x1, -R0 ;  /* 0x000000010808d824 */ /* 0x000fe200078e0a00 */
[----:B------:R0:W-:Y:S01]  /*e120*/  STL [R1+0x610], R2 ;  /* 0x0006100201007387 */ /* 0x0001e20000100800 */
[----:B------:R-:W-:Y:S02]  /*e130*/  VIADD R17, R28, 0xf4 ;  /* 0x000000f41c117836 */ /* 0x000fe40000000000 */
[C---:B------:R-:W-:Y:S01]  /*e140*/  IMAD R16, R0.reuse, R19, R16 ;  /* 0x0000001300107224 */ /* 0x040fe200078e0210 */
[C---:B------:R-:W-:Y:S01]  /*e150*/  ISETP.GT.U32.AND P1, PT, R0.reuse, R8, PT ;  /* 0x000000080000720c */ /* 0x040fe20003f24070 */
[----:B------:R-:W-:Y:S01]  /*e160*/  @!P6 IMAD.MOV R4, RZ, RZ, -R4 ;  /* 0x000000ffff04e224 */ /* 0x000fe200078e0a04 */
[----:B------:R-:W-:Y:S01]  /*e170*/  IABS R20, R17 ;  /* 0x0000001100147213 */ /* 0x000fe20000000000 */
[----:B------:R-:W-:Y:S01]  /*e180*/  @!P2 IMAD.MOV R5, RZ, RZ, -R5 ;  /* 0x000000ffff05a224 */ /* 0x000fe200078e0a05 */
[----:B------:R-:W-:Y:S01]  /*e190*/  ISETP.GT.U32.AND P6, PT, R0, R16, PT ;  /* 0x000000100000720c */ /* 0x000fe20003fc4070 */
[----:B------:R-:W-:Y:S01]  /*e1a0*/  @!P0 IMAD.IADD R7, R7, 0x1, -R0 ;  /* 0x0000000107078824 */ /* 0x000fe200078e0a00 */
[----:B------:R-:W-:Y:S01]  /*e1b0*/  STL [R1+0x608], R4 ;  /* 0x0006080401007387 */ /* 0x000fe20000100800 */
[----:B0-----:R-:W-:Y:S01]  /*e1c0*/  IMAD.MOV.U32 R2, RZ, RZ, R6 ;  /* 0x000000ffff027224 */ /* 0x001fe200078e0006 */
[----:B------:R-:W-:Y:S01]  /*e1d0*/  ISETP.GE.AND P2, PT, R12, RZ, PT ;  /* 0x000000ff0c00720c */ /* 0x000fe20003f46270 */
[----:B------:R-:W-:Y:S01]  /*e1e0*/  VIADD R14, R28, 0xf5 ;  /* 0x000000f51c0e7836 */ /* 0x000fe20000000000 */
[----:B------:R-:W-:Y:S01]  /*e1f0*/  STL [R1+0x600], R5 ;  /* 0x0006000501007387 */ /* 0x000fe20000100800 */
[----:B------:R-:W-:Y:S01]  /*e200*/  @!P4 IMAD.MOV R2, RZ, RZ, -R2 ;  /* 0x000000ffff02c224 */ /* 0x000fe200078e0a02 */
[----:B------:R-:W-:Y:S01]  /*e210*/  ISETP.GT.U32.AND P5, PT, R0, R7, PT ;  /* 0x000000070000720c */ /* 0x000fe20003fa4070 */
[----:B------:R-:W-:Y:S01]  /*e220*/  @!P1 IMAD.IADD R8, R8, 0x1, -R0 ;  /* 0x0000000108089824 */ /* 0x000fe200078e0a00 */
[----:B------:R-:W-:-:S02]  /*e230*/  IABS R18, R14 ;  /* 0x0000000e00127213 */ /* 0x000fc40000000000 */
[----:B------:R0:W-:Y:S01]  /*e240*/  STL [R1+0x5fc], R2 ;  /* 0x0005fc0201007387 */ /* 0x0001e20000100800 */
[----:B------:R-:W-:Y:S01]  /*e250*/  ISETP.GE.AND P0, PT, R9, RZ, PT ;  /* 0x000000ff0900720c */ /* 0x000fe20003f06270 */
[----:B------:R-:W-:Y:S01]  /*e260*/  @!P6 IMAD.IADD R16, R16, 0x1, -R0 ;  /* 0x000000011010e824 */ /* 0x000fe200078e0a00 */
[----:B------:R-:W-:Y:S01]  /*e270*/  ISETP.GE.AND P4, PT, R13, RZ, PT ;  /* 0x000000ff0d00720c */ /* 0x000fe20003f86270 */
[----:B------:R-:W-:-:S03]  /*e280*/  IMAD.HI.U32 R21, R15, R18, RZ ;  /* 0x000000120f157227 */ /* 0x000fc600078e00ff */
[----:B------:R-:W-:Y:S01]  /*e290*/  ISETP.GT.U32.AND P6, PT, R0, R16, PT ;  /* 0x000000100000720c */ /* 0x000fe20003fc4070 */
[----:B------:R-:W-:Y:S02]  /*e2a0*/  IMAD.MOV.U32 R11, RZ, RZ, R8 ;  /* 0x000000ffff0b7224 */ /* 0x000fe400078e0008 */
[----:B0-----:R-:W-:-:S04]  /*e2b0*/  IMAD.HI.U32 R2, R15, R20, RZ ;  /* 0x000000140f027227 */ /* 0x001fc800078e00ff */
[----:B------:R-:W-:Y:S02]  /*e2c0*/  IMAD.MOV R2, RZ, RZ, -R2 ;  /* 0x000000ffff027224 */ /* 0x000fe400078e0a02 */
[----:B------:R-:W-:Y:S02]  /*e2d0*/  IMAD.MOV R21, RZ, RZ, -R21 ;  /* 0x000000ffff157224 */ /* 0x000fe400078e0a15 */
[----:B------:R-:W-:Y:S02]  /*e2e0*/  IMAD R20, R0, R2, R20 ;  /* 0x0000000200147224 */ /* 0x000fe400078e0214 */
[----:B------:R-:W-:Y:S02]  /*e2f0*/  VIADD R4, R28, 0xf3 ;  /* 0x000000f31c047836 */ /* 0x000fe40000000000 */
[----:B------:R-:W-:Y:S01]  /*e300*/  @!P5 IMAD.IADD R7, R7, 0x1, -R0 ;  /* 0x000000010707d824 */ /* 0x000fe200078e0a00 */
[----:B------:R-:W-:Y:S01]  /*e310*/  ISETP.GE.AND P5, PT, R14, RZ, PT ;  /* 0x000000ff0e00720c */ /* 0x000fe20003fa6270 */
[----:B------:R-:W-:Y:S01]  /*e320*/  @!P2 IMAD.MOV R11, RZ, RZ, -R11 ;  /* 0x000000ffff0ba224 */ /* 0x000fe200078e0a0b */
[C---:B------:R-:W-:Y:S01]  /*e330*/  ISETP.GT.U32.AND P2, PT, R0.reuse, R20, PT ;  /* 0x000000140000720c */ /* 0x040fe20003f44070 */
[----:B------:R-:W-:Y:S01]  /*e340*/  IMAD R18, R0, R21, R18 ;  /* 0x0000001500127224 */ /* 0x000fe200078e0212 */
[----:B------:R-:W-:Y:S01]  /*e350*/  IABS R9, R4 ;  /* 0x0000000400097213 */ /* 0x000fe20000000000 */
[----:B------:R-:W-:-:S02]  /*e360*/  IMAD.MOV.U32 R5, RZ, RZ, R7 ;  /* 0x000000ffff057224 */ /* 0x000fc400078e0007 */
[----:B------:R-:W-:Y:S01]  /*e370*/  @!P6 IMAD.IADD R16, R16, 0x1, -R0 ;  /* 0x000000011010e824 */ /* 0x000fe200078e0a00 */
[----:B------:R-:W-:Y:S01]  /*e380*/  ISETP.GT.U32.AND P1, PT, R0, R18, PT ;  /* 0x000000120000720c */ /* 0x000fe20003f24070 */
[----:B------:R-:W-:Y:S01]  /*e390*/  @!P0 IMAD.MOV R5, RZ, RZ, -R5 ;  /* 0x000000ffff058224 */ /* 0x000fe200078e0a05 */
[----:B------:R-:W-:Y:S01]  /*e3a0*/  ISETP.GE.AND P0, PT, R17, RZ, PT ;  /* 0x000000ff1100720c */ /* 0x000fe20003f06270 */
[----:B------:R-:W-:Y:S01]  /*e3b0*/  IMAD.HI.U32 R6, R15, R9, RZ ;  /* 0x000000090f067227 */ /* 0x000fe200078e00ff */
[----:B------:R-:W-:Y:S02]  /*e3c0*/  ISETP.GE.AND P6, PT, R4, RZ, PT ;  /* 0x000000ff0400720c */ /* 0x000fe40003fc6270 */
[----:B------:R0:W-:Y:S01]  /*e3d0*/  STL [R1+0x5f8], R5 ;  /* 0x0005f80501007387 */ /* 0x0001e20000100800 */
[----:B------:R-:W-:Y:S02]  /*e3e0*/  IMAD.MOV R6, RZ, RZ, -R6 ;  /* 0x000000ffff067224 */ /* 0x000fe400078e0a06 */
[----:B------:R-:W-:Y:S01]  /*e3f0*/  @!P2 IMAD.IADD R20, R20, 0x1, -R0 ;  /* 0x000000011414a824 */ /* 0x000fe200078e0a00 */
[----:B------:R1:W-:Y:S01]  /*e400*/  STL [R1+0x5f4], R11 ;  /* 0x0005f40b01007387 */ /* 0x0003e20000100800 */
[----:B------:R-:W-:-:S02]  /*e410*/  VIADD R2, R28, 0xf1 ;  /* 0x000000f11c027836 */ /* 0x000fc40000000000 */
[C---:B------:R-:W-:Y:S01]  /*e420*/  IMAD R9, R0.reuse, R6, R9 ;  /* 0x0000000600097224 */ /* 0x040fe200078e0209 */
[----:B------:R-:W-:Y:S01]  /*e430*/  ISETP.GT.U32.AND P2, PT, R0, R20, PT ;  /* 0x000000140000720c */ /* 0x000fe20003f44070 */
[----:B------:R-:W-:Y:S01]  /*e440*/  @!P1 IMAD.IADD R18, R18, 0x1, -R0 ;  /* 0x0000000112129824 */ /* 0x000fe200078e0a00 */
[----:B------:R-:W-:Y:S01]  /*e450*/  IABS R8, R2 ;  /* 0x0000000200087213 */ /* 0x000fe20000000000 */
[C---:B0-----:R-:W-:Y:S02]  /*e460*/  VIADD R5, R28.reuse, 0xf2 ;  /* 0x000000f21c057836 */ /* 0x041fe40000000000 */
[----:B------:R-:W-:Y:S01]  /*e470*/  VIADD R17, R28, 0xf0 ;  /* 0x000000f01c117836 */ /* 0x000fe20000000000 */
[----:B------:R-:W-:Y:S01]  /*e480*/  ISETP.GT.U32.AND P1, PT, R0, R18, PT ;  /* 0x000000120000720c */ /* 0x000fe20003f24070 */
[----:B-1----:R-:W-:Y:S01]  /*e490*/  IMAD.MOV.U32 R11, RZ, RZ, R16 ;  /* 0x000000ffff0b7224 */ /* 0x002fe200078e0010 */
[----:B------:R-:W-:Y:S01]  /*e4a0*/  IABS R7, R5 ;  /* 0x0000000500077213 */ /* 0x000fe20000000000 */
[----:B------:R-:W-:Y:S01]  /*e4b0*/  IMAD.HI.U32 R12, R15, R8, RZ ;  /* 0x000000080f0c7227 */ /* 0x000fe200078e00ff */
[----:B------:R-:W-:-:S03]  /*e4c0*/  IABS R4, R17 ;  /* 0x0000001100047213 */ /* 0x000fc60000000000 */
[----:B------:R-:W-:Y:S01]  /*e4d0*/  @!P4 IMAD.MOV R11, RZ, RZ, -R11 ;  /* 0x000000ffff0bc224 */ /* 0x000fe200078e0a0b */
[----:B------:R-:W-:Y:S01]  /*e4e0*/  ISETP.GT.U32.AND P4, PT, R0, R9, PT ;  /* 0x000000090000720c */ /* 0x000fe20003f84070 */
[----:B------:R-:W-:-:S03]  /*e4f0*/  IMAD.HI.U32 R6, R15, R7, RZ ;  /* 0x000000070f067227 */ /* 0x000fc600078e00ff */
[----:B------:R0:W-:Y:S01]  /*e500*/  STL [R1+0x5f0], R11 ;  /* 0x0005f00b01007387 */ /* 0x0001e20000100800 */
[----:B------:R-:W-:Y:S02]  /*e510*/  IMAD.MOV R6, RZ, RZ, -R6 ;  /* 0x000000ffff067224 */ /* 0x000fe400078e0a06 */
[----:B------:R-:W-:Y:S02]  /*e520*/  IMAD.MOV R12, RZ, RZ, -R12 ;  /* 0x000000ffff0c7224 */ /* 0x000fe400078e0a0c */
[----:B------:R-:W-:Y:S02]  /*e530*/  IMAD R7, R0, R6, R7 ;  /* 0x0000000600077224 */ /* 0x000fe400078e0207 */
[----:B------:R-:W-:Y:S02]  /*e540*/  @!P2 IMAD.IADD R20, R20, 0x1, -R0 ;  /* 0x000000011414a824 */ /* 0x000fe400078e0a00 */
[C---:B------:R-:W-:Y:S01]  /*e550*/  IMAD R8, R0.reuse, R12, R8 ;  /* 0x0000000c00087224 */ /* 0x040fe200078e0208 */
[----:B------:R-:W-:Y:S01]  /*e560*/  ISETP.GT.U32.AND P2, PT, R0, R7, PT ;  /* 0x000000070000720c */ /* 0x000fe20003f44070 */
[----:B------:R-:W-:-:S02]  /*e570*/  @!P4 IMAD.IADD R9, R9, 0x1, -R0 ;  /* 0x000000010909c824 */ /* 0x000fc400078e0a00 */
[----:B------:R-:W-:Y:S02]  /*e580*/  IMAD.MOV.U32 R6, RZ, RZ, R20 ;  /* 0x000000ffff067224 */ /* 0x000fe400078e0014 */
[----:B------:R-:W-:Y:S01]  /*e590*/  @!P1 IMAD.IADD R18, R18, 0x1, -R0 ;  /* 0x0000000112129824 */ /* 0x000fe200078e0a00 */
[C---:B------:R-:W-:Y:S01]  /*e5a0*/  ISETP.GT.U32.AND P4, PT, R0.reuse, R9, PT ;  /* 0x000000090000720c */ /* 0x040fe20003f84070 */
[----:B------:R-:W-:Y:S01]  /*e5b0*/  @!P0 IMAD.MOV R6, RZ, RZ, -R6 ;  /* 0x000000ffff068224 */ /* 0x000fe200078e0a06 */
[----:B------:R-:W-:Y:S01]  /*e5c0*/  ISETP.GT.U32.AND P0, PT, R0, R8, PT ;  /* 0x000000080000720c */ /* 0x000fe20003f04070 */
[----:B0-----:R-:W-:Y:S01]  /*e5d0*/  IMAD.MOV.U32 R11, RZ, RZ, R18 ;  /* 0x000000ffff0b7224 */ /* 0x001fe200078e0012 */
[----:B------:R-:W-:Y:S01]  /*e5e0*/  ISETP.GE.AND P1, PT, R5, RZ, PT ;  /* 0x000000ff0500720c */ /* 0x000fe20003f26270 */
[----:B------:R-:W-:Y:S02]  /*e5f0*/  VIADD R13, R28, 0xef ;  /* 0x000000ef1c0d7836 */ /* 0x000fe40000000000 */
[----:B------:R-:W-:Y:S01]  /*e600*/  @!P5 IMAD.MOV R11, RZ, RZ, -R11 ;  /* 0x000000ffff0bd224 */ /* 0x000fe200078e0a0b */
[----:B------:R-:W-:Y:S01]  /*e610*/  ISETP.GE.AND P5, PT, R2, RZ, PT ;  /* 0x000000ff0200720c */ /* 0x000fe20003fa6270 */
[----:B------:R-:W-:Y:S01]  /*e620*/  IMAD.HI.U32 R2, R15, R4, RZ ;  /* 0x000000040f027227 */ /* 0x000fe200078e00ff */
[----:B------:R-:W-:-:S02]  /*e630*/  IABS R14, R13 ;  /* 0x0000000d000e7213 */ /* 0x000fc40000000000 */
[----:B------:R0:W-:Y:S01]  /*e640*/  STL [R1+0x5ec], R11 ;  /* 0x0005ec0b01007387 */ /* 0x0001e20000100800 */
[----:B------:R-:W-:Y:S02]  /*e650*/  @!P2 IMAD.IADD R7, R7, 0x1, -R0 ;  /* 0x000000010707a824 */ /* 0x000fe400078e0a00 */
[----:B------:R-:W-:Y:S01]  /*e660*/  IMAD.MOV R5, RZ, RZ, -R2 ;  /* 0x000000ffff057224 */ /* 0x000fe200078e0a02 */
[----:B------:R1:W-:Y:S01]  /*e670*/  STL [R1+0x5e8], R6 ;  /* 0x0005e80601007387 */ /* 0x0003e20000100800 */
[----:B------:R-:W-:Y:S01]  /*e680*/  VIADD R2, R28, 0xee ;  /* 0x000000ee1c027836 */ /* 0x000fe20000000000 */
[----:B------:R-:W-:Y:S01]  /*e690*/  ISETP.GT.U32.AND P2, PT, R0, R7, PT ;  /* 0x000000070000720c */ /* 0x000fe20003f44070 */
[--C-:B------:R-:W-:Y:S02]  /*e6a0*/  @!P4 IMAD.IADD R9, R9, 0x1, -R0.reuse ;  /* 0x000000010909c824 */ /* 0x100fe400078e0a00 */
[----:B------:R-:W-:Y:S01]  /*e6b0*/  @!P0 IMAD.IADD R8, R8, 0x1, -R0 ;  /* 0x0000000108088824 */ /* 0x000fe200078e0a00 */
[----:B------:R-:W-:Y:S01]  /*e6c0*/  IABS R12, R2 ;  /* 0x00000002000c7213 */ /* 0x000fe20000000000 */
[----:B------:R-:W-:-:S02]  /*e6d0*/  IMAD R4, R0, R5, R4 ;  /* 0x0000000500047224 */ /* 0x000fc400078e0204 */
[----:B0-----:R-:W-:Y:S01]  /*e6e0*/  IMAD.MOV.U32 R11, RZ, RZ, R9 ;  /* 0x000000ffff0b7224 */ /* 0x001fe200078e0009 */
[C---:B------:R-:W-:Y:S01]  /*e6f0*/  ISETP.GT.U32.AND P0, PT, R0.reuse, R8, PT ;  /* 0x000000080000720c */ /* 0x040fe20003f04070 */
[----:B------:R-:W-:Y:S01]  /*e700*/  IMAD.HI.U32 R18, R15, R14, RZ ;  /* 0x0000000e0f127227 */ /* 0x000fe200078e00ff */
[----:B------:R-:W-:-:S03]  /*e710*/  ISETP.GT.U32.AND P4, PT, R0, R4, PT ;  /* 0x000000040000720c */ /* 0x000fc60003f84070 */
[----:B------:R-:W-:Y:S01]  /*e720*/  @!P6 IMAD.MOV R11, RZ, RZ, -R11 ;  /* 0x000000ffff0be224 */ /* 0x000fe200078e0a0b */
[----:B------:R-:W-:Y:S01]  /*e730*/  ISETP.GE.AND P6, PT, R17, RZ, PT ;  /* 0x000000ff1100720c */ /* 0x000fe20003fc6270 */
[----:B-1----:R-:W-:Y:S02]  /*e740*/  VIADD R6, R28, 0xed ;  /* 0x000000ed1c067836 */ /* 0x002fe40000000000 */
[----:B------:R-:W-:Y:S01]  /*e750*/  IMAD.HI.U32 R9, R15, R12, RZ ;  /* 0x0000000c0f097227 */ /* 0x000fe200078e00ff */
[----:B------:R0:W-:Y:S02]  /*e760*/  STL [R1+0x5e4], R11 ;  /* 0x0005e40b01007387 */ /* 0x0001e40000100800 */
[----:B------:R-:W-:Y:S01]  /*e770*/  IABS R5, R6 ;  /* 0x0000000600057213 */ /* 0x000fe20000000000 */
[----:B------:R-:W-:Y:S02]  /*e780*/  IMAD.MOV R17, RZ, RZ, -R18 ;  /* 0x000000ffff117224 */ /* 0x000fe400078e0a12 */
[----:B------:R-:W-:-:S02]  /*e790*/  IMAD.MOV R9, RZ, RZ, -R9 ;  /* 0x000000ffff097224 */ /* 0x000fc400078e0a09 */
[----:B------:R-:W-:Y:S01]  /*e7a0*/  @!P2 IMAD.IADD R7, R7, 0x1, -R0 ;  /* 0x000000010707a824 */ /* 0x000fe200078e0a00 */
[----:B------:R-:W-:Y:S01]  /*e7b0*/  ISETP.GE.AND P2, PT, R13, RZ, PT ;  /* 0x000000ff0d00720c */ /* 0x000fe20003f46270 */
[C---:B------:R-:W-:Y:S02]  /*e7c0*/  IMAD R14, R0.reuse, R17, R14 ;  /* 0x00000011000e7224 */ /* 0x040fe400078e020e */
[----:B------:R-:W-:Y:S02]  /*e7d0*/  IMAD R12, R0, R9, R12 ;  /* 0x00000009000c7224 */ /* 0x000fe400078e020c */
[----:B------:R-:W-:Y:S01]  /*e7e0*/  @!P0 IMAD.IADD R8, R8, 0x1, -R0 ;  /* 0x0000000108088824 */ /* 0x000fe200078e0a00 */
[----:B------:R-:W-:Y:S01]  /*e7f0*/  ISETP.GT.U32.AND P0, PT, R0, R14, PT ;  /* 0x0000000e0000720c */ /* 0x000fe20003f04070 */
[----:B------:R-:W-:Y:S02]  /*e800*/  IMAD.MOV.U32 R19, RZ, RZ, R7 ;  /* 0x000000ffff137224 */ /* 0x000fe400078e0007 */
[----:B------:R-:W-:-:S04]  /*e810*/  IMAD.HI.U32 R16, R15, R5, RZ ;  /* 0x000000050f107227 */ /* 0x000fc800078e00ff */
[----:B------:R-:W-:Y:S02]  /*e820*/  @!P4 IMAD.IADD R4, R4, 0x1, -R0 ;  /* 0x000000010404c824 */ /* 0x000fe400078e0a00 */
[----:B------:R-:W-:Y:S01]  /*e830*/  @!P1 IMAD.MOV R19, RZ, RZ, -R19 ;  /* 0x000000ffff139224 */ /* 0x000fe200078e0a13 */
[C---:B------:R-:W-:Y:S01]  /*e840*/  ISETP.GT.U32.AND P1, PT, R0.reuse, R12, PT ;  /* 0x0000000c0000720c */ /* 0x040fe20003f24070 */
[----:B------:R-:W-:Y:S01]  /*e850*/  IMAD.MOV R16, RZ, RZ, -R16 ;  /* 0x000000ffff107224 */ /* 0x000fe200078e0a10 */
[C---:B------:R-:W-:Y:S01]  /*e860*/  ISETP.GT.U32.AND P4, PT, R0.reuse, R4, PT ;  /* 0x000000040000720c */ /* 0x040fe20003f84070 */
[----:B0-----:R-:W-:Y:S01]  /*e870*/  IMAD.MOV.U32 R11, RZ, RZ, R8 ;  /* 0x000000ffff0b7224 */ /* 0x001fe200078e0008 */
[----:B------:R-:W-:Y:S01]  /*e880*/  STL [R1+0x5e0], R19 ;  /* 0x0005e01301007387 */ /* 0x000fe20000100800 */
[----:B------:R-:W-:Y:S02]  /*e890*/  IMAD R5, R0, R16, R5 ;  /* 0x0000001000057224 */ /* 0x000fe400078e0205 */
[----:B------:R-:W-:-:S02]  /*e8a0*/  VIADD R16, R28, 0xec ;  /* 0x000000ec1c107836 */ /* 0x000fc40000000000 */
[--C-:B------:R-:W-:Y:S01]  /*e8b0*/  @!P0 IMAD.IADD R14, R14, 0x1, -R0.reuse ;  /* 0x000000010e0e8824 */ /* 0x100fe200078e0a00 */
[----:B------:R-:W-:Y:S01]  /*e8c0*/  ISETP.GE.AND P0, PT, R6, RZ, PT ;  /* 0x000000ff0600720c */ /* 0x000fe20003f06270 */
[----:B------:R-:W-:Y:S01]  /*e8d0*/  @!P5 IMAD.MOV R11, RZ, RZ, -R11 ;  /* 0x000000ffff0bd224 */ /* 0x000fe200078e0a0b */
[----:B------:R-:W-:Y:S01]  /*e8e0*/  IABS R8, R16 ;  /* 0x0000001000087213 */ /* 0x000fe20000000000 */
[--C-:B------:R-:W-:Y:S01]  /*e8f0*/  @!P1 IMAD.IADD R12, R12, 0x1, -R0.reuse ;  /* 0x000000010c0c9824 */ /* 0x100fe200078e0a00 */
[----:B------:R-:W-:Y:S01]  /*e900*/  ISETP.GE.AND P5, PT, R2, RZ, PT ;  /* 0x000000ff0200720c */ /* 0x000fe20003fa6270 */
[----:B------:R-:W-:Y:S01]  /*e910*/  VIADD R2, R28, 0xeb ;  /* 0x000000eb1c027836 */ /* 0x000fe20000000000 */
[----:B------:R-:W-:Y:S01]  /*e920*/  ISETP.GT.U32.AND P1, PT, R0, R14, PT ;  /* 0x0000000e0000720c */ /* 0x000fe20003f24070 */
[----:B------:R-:W-:Y:S01]  /*e930*/  @!P4 IMAD.IADD R4, R4, 0x1, -R0 ;  /* 0x000000010404c824 */ /* 0x000fe200078e0a00 */
[----:B------:R-:W-:Y:S01]  /*e940*/  ISETP.GT.U32.AND P4, PT, R0, R5, PT ;  /* 0x000000050000720c */ /* 0x000fe20003f84070 */
[----:B------:R-:W-:Y:S01]  /*e950*/  IMAD.HI.U32 R6, R15, R8, RZ ;  /* 0x000000080f067227 */ /* 0x000fe200078e00ff */
[----:B------:R-:W-:Y:S01]  /*e960*/  IABS R7, R2 ;  /* 0x0000000200077213 */ /* 0x000fe20000000000 */
[----:B------:R-:W-:Y:S02]  /*e970*/  STL [R1+0x5dc], R11 ;  /* 0x0005dc0b01007387 */ /* 0x000fe40000100800 */
[----:B------:R-:W-:-:S02]  /*e980*/  IMAD.MOV.U32 R9, RZ, RZ, R4 ;  /* 0x000000ffff097224 */ /* 0x000fc400078e0004 */
[----:B------:R-:W-:Y:S02]  /*e990*/  IMAD.MOV R6, RZ, RZ, -R6 ;  /* 0x000000ffff067224 */ /* 0x000fe400078e0a06 */
[----:B------:R-:W-:Y:S01]  /*e9a0*/  @!P6 IMAD.MOV R9, RZ, RZ, -R9 ;  /* 0x000000ffff09e224 */ /* 0x000fe200078e0a09 */
[C---:B------:R-:W-:Y:S01]  /*e9b0*/  ISETP.GT.U32.AND P6, PT, R0.reuse, R12, PT ;  /* 0x0000000c0000720c */ /* 0x040fe20003fc4070 */
[----:B------:R-:W-:Y:S02]  /*e9c0*/  IMAD R6, R0, R6, R8 ;  /* 0x0000000600067224 */ /* 0x000fe400078e0208 */
[----:B------:R-:W-:Y:S01]  /*e9d0*/  IMAD.HI.U32 R4, R15, R7, RZ ;  /* 0x000000070f047227 */ /* 0x000fe200078e00ff */
[----:B------:R0:W-:Y:S03]  /*e9e0*/  STL [R1+0x5d8], R9 ;  /* 0x0005d80901007387 */ /* 0x0001e60000100800 */
[----:B------:R-:W-:Y:S01]  /*e9f0*/  @!P1 IMAD.IADD R14, R14, 0x1, -R0 ;  /* 0x000000010e0e9824 */ /* 0x000fe200078e0a00 */
[----:B------:R-:W-:Y:S01]  /*ea00*/  ISETP.GT.U32.AND P1, PT, R0, R6, PT ;  /* 0x000000060000720c */ /* 0x000fe20003f24070 */
[----:B------:R-:W-:-:S02]  /*ea10*/  IMAD.MOV R4, RZ, RZ, -R4 ;  /* 0x000000ffff047224 */ /* 0x000fc400078e0a04 */
[--C-:B------:R-:W-:Y:S02]  /*ea20*/  @!P4 IMAD.IADD R5, R5, 0x1, -R0.reuse ;  /* 0x000000010505c824 */ /* 0x100fe400078e0a00 */
[----:B------:R-:W-:Y:S02]  /*ea30*/  IMAD R7, R0, R4, R7 ;  /* 0x0000000400077224 */ /* 0x000fe400078e0207 */
[----:B0-----:R-:W-:Y:S01]  /*ea40*/  VIADD R9, R28, 0xe9 ;  /* 0x000000e91c097836 */ /* 0x001fe20000000000 */
[----:B------:R-:W-:Y:S01]  /*ea50*/  ISETP.GT.U32.AND P4, PT, R0, R5, PT ;  /* 0x000000050000720c */ /* 0x000fe20003f84070 */
[--C-:B------:R-:W-:Y:S01]  /*ea60*/  @!P6 IMAD.IADD R12, R12, 0x1, -R0.reuse ;  /* 0x000000010c0ce824 */ /* 0x100fe200078e0a00 */
[----:B------:R-:W-:Y:S01]  /*ea70*/  ISETP.GT.U32.AND P6, PT, R0, R7, PT ;  /* 0x000000070000720c */ /* 0x000fe20003fc4070 */
[----:B------:R-:W-:Y:S01]  /*ea80*/  VIADD R13, R28, 0xea ;  /* 0x000000ea1c0d7836 */ /* 0x000fe20000000000 */
[----:B------:R-:W-:Y:S01]  /*ea90*/  IABS R4, R9 ;  /* 0x0000000900047213 */ /* 0x000fe20000000000 */
[----:B------:R-:W-:Y:S01]  /*eaa0*/  @!P1 IMAD.IADD R6, R6, 0x1, -R0 ;  /* 0x0000000106069824 */ /* 0x000fe200078e0a00 */
[----:B------:R-:W-:Y:S01]  /*eab0*/  ISETP.GE.AND P1, PT, R2, RZ, PT ;  /* 0x000000ff0200720c */ /* 0x000fe20003f26270 */
[----:B------:R-:W-:Y:S01]  /*eac0*/  IMAD.MOV.U32 R11, RZ, RZ, R14 ;  /* 0x000000ffff0b7224 */ /* 0x000fe200078e000e */
[----:B------:R-:W-:Y:S01]  /*ead0*/  IABS R18, R13 ;  /* 0x0000000d00127213 */ /* 0x000fe20000000000 */
[----:B------:R-:W-:-:S02]  /*eae0*/  VIADD R8, R28, 0xe8 ;  /* 0x000000e81c087836 */ /* 0x000fc40000000000 */
[----:B------:R-:W-:Y:S01]  /*eaf0*/  @!P2 IMAD.MOV R11, RZ, RZ, -R11 ;  /* 0x000000ffff0ba224 */ /* 0x000fe200078e0a0b */
[----:B------:R-:W-:Y:S01]  /*eb00*/  ISETP.GT.U32.AND P2, PT, R0, R6, PT ;  /* 0x000000060000720c */ /* 0x000fe20003f44070 */
[----:B------:R-:W-:-:S03]  /*eb10*/  IMAD.HI.U32 R17, R15, R4, RZ ;  /* 0x000000040f117227 */ /* 0x000fc600078e00ff */
[----:B------:R0:W-:Y:S01]  /*eb20*/  STL [R1+0x5d4], R11 ;  /* 0x0005d40b01007387 */ /* 0x0001e20000100800 */
[----:B------:R-:W-:-:S04]  /*eb30*/  IMAD.HI.U32 R19, R15, R18, RZ ;  /* 0x000000120f137227 */ /* 0x000fc800078e00ff */
[--C-:B------:R-:W-:Y:S01]  /*eb40*/  @!P4 IMAD.IADD R5, R5, 0x1, -R0.reuse ;  /* 0x000000010505c824 */ /* 0x100fe200078e0a00 */
[----:B------:R-:W-:Y:S01]  /*eb50*/  ISETP.GE.AND P4, PT, R16, RZ, PT ;  /* 0x000000ff1000720c */ /* 0x000fe20003f86270 */
[----:B------:R-:W-:Y:S01]  /*eb60*/  IMAD.MOV R17, RZ, RZ, -R17 ;  /* 0x000000ffff117224 */ /* 0x000fe200078e0a11 */
[----:B------:R-:W-:Y:S01]  /*eb70*/  IABS R16, R8 ;  /* 0x0000000800107213 */ /* 0x000fe20000000000 */
[----:B------:R-:W-:Y:S02]  /*eb80*/  @!P6 IMAD.IADD R7, R7, 0x1, -R0 ;  /* 0x000000010707e824 */ /* 0x000fe400078e0a00 */
[----:B------:R-:W-:Y:S02]  /*eb90*/  IMAD.MOV R19, RZ, RZ, -R19 ;  /* 0x000000ffff137224 */ /* 0x000fe400078e0a13 */
[----:B0-----:R-:W-:Y:S01]  /*eba0*/  IMAD.MOV.U32 R11, RZ, RZ, R12 ;  /* 0x000000ffff0b7224 */ /* 0x001fe200078e000c */
[C---:B------:R-:W-:Y:S01]  /*ebb0*/  ISETP.GT.U32.AND P6, PT, R0.reuse, R7, PT ;  /* 0x000000070000720c */ /* 0x040fe20003fc4070 */
[----:B------:R-:W-:-:S02]  /*ebc0*/  IMAD R4, R0, R17, R4 ;  /* 0x0000001100047224 */ /* 0x000fc400078e0204 */
[----:B------:R-:W-:-:S04]  /*ebd0*/  IMAD.HI.U32 R14, R15, R16, RZ ;  /* 0x000000100f0e7227 */ /* 0x000fc800078e00ff */
[C---:B------:R-:W-:Y:S02]  /*ebe0*/  IMAD R2, R0.reuse, R19, R18 ;  /* 0x0000001300027224 */ /* 0x040fe400078e0212 */
[----:B------:R-:W-:Y:S02]  /*ebf0*/  @!P5 IMAD.MOV R11, RZ, RZ, -R11 ;  /* 0x000000ffff0bd224 */ /* 0x000fe400078e0a0b */
[----:B------:R-:W-:Y:S01]  /*ec00*/  @!P0 IMAD.MOV R5, RZ, RZ, -R5 ;  /* 0x000000ffff058224 */ /* 0x000fe200078e0a05 */
[----:B------:R-:W-:Y:S01]  /*ec10*/  ISETP.GT.U32.AND P5, PT, R0, R2, PT ;  /* 0x000000020000720c */ /* 0x000fe20003fa4070 */
[----:B------:R-:W-:Y:S01]  /*ec20*/  @!P2 IMAD.IADD R6, R6, 0x1, -R0 ;  /* 0x000000010606a824 */ /* 0x000fe200078e0a00 */
[----:B------:R-:W-:Y:S01]  /*ec30*/  ISETP.GT.U32.AND P2, PT, R0, R4, PT ;  /* 0x000000040000720c */ /* 0x000fe20003f44070 */
[----:B------:R-:W-:Y:S01]  /*ec40*/  IMAD.MOV R14, RZ, RZ, -R14 ;  /* 0x000000ffff0e7224 */ /* 0x000fe200078e0a0e */
[----:B------:R-:W-:Y:S01]  /*ec50*/  STL [R1+0x5d0], R11 ;  /* 0x0005d00b01007387 */ /* 0x000fe20000100800 */
[----:B------:R-:W-:Y:S01]  /*ec60*/  ISETP.GE.AND P0, PT, R13, RZ, PT ;  /* 0x000000ff0d00720c */ /* 0x000fe20003f06270 */
[----:B------:R-:W-:-:S02]  /*ec70*/  VIADD R20, R28, 0xe6 ;  /* 0x000000e61c147836 */ /* 0x000fc40000000000 */
[----:B------:R0:W-:Y:S01]  /*ec80*/  STL [R1+0x5cc], R5 ;  /* 0x0005cc0501007387 */ /* 0x0001e20000100800 */
[----:B------:R-:W-:Y:S02]  /*ec90*/  VIADD R13, R28, 0xe7 ;  /* 0x000000e71c0d7836 */ /* 0x000fe40000000000 */
[----:B------:R-:W-:Y:S02]  /*eca0*/  @!P6 IMAD.IADD R7, R7, 0x1, -R0 ;  /* 0x000000010707e824 */ /* 0x000fe400078e0a00 */
[----:B------:R-:W-:Y:S02]  /*ecb0*/  IMAD.MOV.U32 R18, RZ, RZ, R6 ;  /* 0x000000ffff127224 */ /* 0x000fe400078e0006 */
[--C-:B------:R-:W-:Y:S02]  /*ecc0*/  @!P2 IMAD.IADD R4, R4, 0x1, -R0.reuse ;  /* 0x000000010404a824 */ /* 0x100fe400078e0a00 */
[----:B------:R-:W-:Y:S01]  /*ecd0*/  @!P5 IMAD.IADD R2, R2, 0x1, -R0 ;  /* 0x000000010202d824 */ /* 0x000fe200078e0a00 */
[----:B------:R-:W-:Y:S01]  /*ece0*/  ISETP.GE.AND P5, PT, R9, RZ, PT ;  /* 0x000000ff0900720c */ /* 0x000fe20003fa6270 */
[----:B0-----:R-:W-:Y:S01]  /*ecf0*/  IMAD R5, R0, R14, R16 ;  /* 0x0000000e00057224 */ /* 0x001fe200078e0210 */
[----:B------:R-:W-:Y:S01]  /*ed00*/  IABS R16, R20 ;  /* 0x0000001400107213 */ /* 0x000fe20000000000 */
[----:B------:R-:W-:Y:S01]  /*ed10*/  @!P4 IMAD.MOV R18, RZ, RZ, -R18 ;  /* 0x000000ffff12c224 */ /* 0x000fe200078e0a12 */
[----:B------:R-:W-:Y:S01]  /*ed20*/  IABS R14, R13 ;  /* 0x0000000d000e7213 */ /* 0x000fe20000000000 */
[----:B------:R-:W-:Y:S01]  /*ed30*/  VIADD R12, R28, 0xe5 ;  /* 0x000000e51c0c7836 */ /* 0x000fe20000000000 */
[C---:B------:R-:W-:Y:S01]  /*ed40*/  ISETP.GT.U32.AND P6, PT, R0.reuse, R5, PT ;  /* 0x000000050000720c */ /* 0x040fe20003fc4070 */
[----:B------:R-:W-:Y:S01]  /*ed50*/  IMAD.MOV.U32 R9, RZ, RZ, R16 ;  /* 0x000000ffff097224 */ /* 0x000fe200078e0010 */
[C---:B------:R-:W-:Y:S01]  /*ed60*/  ISETP.GT.U32.AND P4, PT, R0.reuse, R4, PT ;  /* 0x000000040000720c */ /* 0x040fe20003f84070 */
[C---:B------:R-:W-:Y:S01]  /*ed70*/  IMAD.HI.U32 R16, R15.reuse, R14, RZ ;  /* 0x0000000e0f107227 */ /* 0x040fe200078e00ff */
[----:B------:R-:W-:Y:S01]  /*ed80*/  IABS R17, R12 ;  /* 0x0000000c00117213 */ /* 0x000fe20000000000 */
[----:B------:R0:W-:Y:S01]  /*ed90*/  STL [R1+0x5c8], R18 ;  /* 0x0005c81201007387 */ /* 0x0001e20000100800 */
[----:B------:R-:W-:Y:S01]  /*eda0*/  ISETP.GT.U32.AND P2, PT, R0, R2, PT ;  /* 0x000000020000720c */ /* 0x000fe20003f44070 */
[----:B------:R-:W-:-:S04]  /*edb0*/  IMAD.HI.U32 R6, R15, R9, RZ ;  /* 0x000000090f067227 */ /* 0x000fc800078e00ff */
[----:B------:R-:W-:Y:S02]  /*edc0*/  IMAD.MOV.U32 R11, RZ, RZ, R7 ;  /* 0x000000ffff0b7224 */ /* 0x000fe400078e0007 */
[----:B------:R-:W-:Y:S01]  /*edd0*/  @!P6 IMAD.IADD R5, R5, 0x1, -R0 ;  /* 0x000000010505e824 */ /* 0x000fe200078e0a00 */
[----:B------:R-:W-:Y:S01]  /*ede0*/  ISETP.GE.AND P6, PT, R8, RZ, PT ;  /* 0x000000ff0800720c */ /* 0x000fe20003fc6270 */
[----:B------:R-:W-:Y:S02]  /*edf0*/  IMAD.MOV R16, RZ, RZ, -R16 ;  /* 0x000000ffff107224 */ /* 0x000fe400078e0a10 */
[----:B------:R-:W-:Y:S02]  /*ee00*/  IMAD.MOV R7, RZ, RZ, -R6 ;  /* 0x000000ffff077224 */ /* 0x000fe400078e0a06 */
[----:B------:R-:W-:Y:S01]  /*ee10*/  @!P1 IMAD.MOV R11, RZ, RZ, -R11 ;  /* 0x000000ffff0b9224 */ /* 0x000fe200078e0a0b */
[C---:B------:R-:W-:Y:S01]  /*ee20*/  ISETP.GT.U32.AND P1, PT, R0.reuse, R5, PT ;  /* 0x000000050000720c */ /* 0x040fe20003f24070 */
[----:B------:R-:W-:-:S02]  /*ee30*/  IMAD R6, R0, R16, R14 ;  /* 0x0000001000067224 */ /* 0x000fc400078e020e */
[----:B------:R-:W-:Y:S01]  /*ee40*/  IMAD.MOV.U32 R8, RZ, RZ, R17 ;  /* 0x000000ffff087224 */ /* 0x000fe200078e0011 */
[----:B------:R1:W-:Y:S01]  /*ee50*/  STL [R1+0x5c4], R11 ;  /* 0x0005c40b01007387 */ /* 0x0003e20000100800 */
[----:B------:R-:W-:Y:S01]  /*ee60*/  @!P4 IMAD.IADD R4, R4, 0x1, -R0 ;  /* 0x000000010404c824 */ /* 0x000fe200078e0a00 */
[----:B------:R-:W-:Y:S01]  /*ee70*/  ISETP.GT.U32.AND P4, PT, R0, R6, PT ;  /* 0x000000060000720c */ /* 0x000fe20003f84070 */
[----:B------:R-:W-:-:S04]  /*ee80*/  IMAD.HI.U32 R14, R15, R8, RZ ;  /* 0x000000080f0e7227 */ /* 0x000fc800078e00ff */
[C---:B------:R-:W-:Y:S02]  /*ee90*/  IMAD R7, R0.reuse, R7, R9 ;  /* 0x0000000700077224 */ /* 0x040fe400078e0209 */
[----:B------:R-:W-:Y:S02]  /*eea0*/  IMAD.MOV R16, RZ, RZ, -R14 ;  /* 0x000000ffff107224 */ /* 0x000fe400078e0a0e */
[----:B------:R-:W-:Y:S01]  /*eeb0*/  @!P1 IMAD.IADD R5, R5, 0x1, -R0 ;  /* 0x0000000105059824 */ /* 0x000fe200078e0a00 */
[C---:B------:R-:W-:Y:S01]  /*eec0*/  ISETP.GT.U32.AND P1, PT, R0.reuse, R7, PT ;  /* 0x000000070000720c */ /* 0x040fe20003f24070 */
[----:B------:R-:W-:Y:S02]  /*eed0*/  IMAD R8, R0, R16, R8 ;  /* 0x0000001000087224 */ /* 0x000fe400078e0208 */
[----:B------:R-:W-:Y:S01]  /*eee0*/  @!P2 IMAD.IADD R2, R2, 0x1, -R0 ;  /* 0x000000010202a824 */ /* 0x000fe200078e0a00 */
[----:B------:R-:W-:Y:S01]  /*eef0*/  ISETP.GE.AND P2, PT, R13, RZ, PT ;  /* 0x000000ff0d00720c */ /* 0x000fe20003f46270 */
[----:B------:R-:W-:-:S02]  /*ef00*/  VIADD R13, R28, 0xe4 ;  /* 0x000000e41c0d7836 */ /* 0x000fc40000000000 */
[----:B------:R-:W-:Y:S01]  /*ef10*/  @!P4 IMAD.IADD R6, R6, 0x1, -R0 ;  /* 0x000000010606c824 */ /* 0x000fe200078e0a00 */
[----:B------:R-:W-:Y:S01]  /*ef20*/  ISETP.GT.U32.AND P4, PT, R0, R8, PT ;  /* 0x000000080000720c */ /* 0x000fe20003f84070 */
[C---:B------:R-:W-:Y:S01]  /*ef30*/  VIADD R14, R28.reuse, 0xe3 ;  /* 0x000000e31c0e7836 */ /* 0x040fe20000000000 */
[----:B------:R-:W-:Y:S01]  /*ef40*/  IABS R9, R13 ;  /* 0x0000000d00097213 */ /* 0x000fe20000000000 */
[----:B------:R-:W-:Y:S02]  /*ef50*/  VIADD R16, R28, 0xe2 ;  /* 0x000000e21c107836 */ /* 0x000fe40000000000 */
[----:B------:R-:W-:Y:S01]  /*ef60*/  IMAD.MOV.U32 R23, RZ, RZ, R2 ;  /* 0x000000ffff177224 */ /* 0x000fe200078e0002 */
[----:B0-----:R-:W-:Y:S01]  /*ef70*/  IABS R18, R14 ;  /* 0x0000000e00127213 */ /* 0x001fe20000000000 */
[----:B------:R-:W-:Y:S01]  /*ef80*/  IMAD.HI.U32 R21, R15, R9, RZ ;  /* 0x000000090f157227 */ /* 0x000fe200078e00ff */
[----:B------:R-:W-:-:S03]  /*ef90*/  IABS R19, R16 ;  /* 0x0000001000137213 */ /* 0x000fc60000000000 */
[--C-:B------:R-:W-:Y:S01]  /*efa0*/  @!P1 IMAD.IADD R7, R7, 0x1, -R0.reuse ;  /* 0x0000000107079824 */ /* 0x100fe200078e0a00 */
[----:B------:R-:W-:Y:S01]  /*efb0*/  ISETP.GE.AND P1, PT, R20, RZ, PT ;  /* 0x000000ff1400720c */ /* 0x000fe20003f26270 */
[----:B------:R-:W-:Y:S01]  /*efc0*/  @!P0 IMAD.MOV R23, RZ, RZ, -R23 ;  /* 0x000000ffff178224 */ /* 0x000fe200078e0a17 */
[----:B------:R-:W-:Y:S01]  /*efd0*/  ISETP.GT.U32.AND P0, PT, R0, R6, PT ;  /* 0x000000060000720c */ /* 0x000fe20003f04070 */
[----:B------:R-:W-:Y:S02]  /*efe0*/  IMAD.MOV R21, RZ, RZ, -R21 ;  /* 0x000000ffff157224 */ /* 0x000fe400078e0a15 */
[C---:B------:R-:W-:Y:S01]  /*eff0*/  IMAD.HI.U32 R20, R15.reuse, R18, RZ ;  /* 0x000000120f147227 */ /* 0x040fe200078e00ff */
[----:B------:R-:W-:Y:S03]  /*f000*/  STL [R1+0x5c0], R23 ;  /* 0x0005c01701007387 */ /* 0x000fe60000100800 */
[----:B------:R-:W-:Y:S01]  /*f010*/  @!P4 IMAD.IADD R8, R8, 0x1, -R0 ;  /* 0x000000010808c824 */ /* 0x000fe200078e0a00 */
[----:B------:R-:W-:Y:S01]  /*f020*/  ISETP.GT.U32.AND P4, PT, R0, R7, PT ;  /* 0x000000070000720c */ /* 0x000fe20003f84070 */
[----:B------:R-:W-:-:S04]  /*f030*/  IMAD.HI.U32 R22, R15, R19, RZ ;  /* 0x000000130f167227 */ /* 0x000fc800078e00ff */
[C---:B------:R-:W-:Y:S02]  /*f040*/  IMAD R9, R0.reuse, R21, R9 ;  /* 0x0000001500097224 */ /* 0x040fe400078e0209 */
[----:B------:R-:W-:Y:S02]  /*f050*/  IMAD.MOV R20, RZ, RZ, -R20 ;  /* 0x000000ffff147224 */ /* 0x000fe400078e0a14 */
[----:B------:R-:W-:Y:S02]  /*f060*/  IMAD.MOV.U32 R2, RZ, RZ, R5 ;  /* 0x000000ffff027224 */ /* 0x000fe400078e0005 */
[----:B------:R-:W-:Y:S02]  /*f070*/  IMAD.MOV R22, RZ, RZ, -R22 ;  /* 0x000000ffff167224 */ /* 0x000fe400078e0a16 */
[----:B-1----:R-:W-:Y:S02]  /*f080*/  IMAD.MOV.U32 R11, RZ, RZ, R4 ;  /* 0x000000ffff0b7224 */ /* 0x002fe400078e0004 */
[----:B------:R-:W-:-:S02]  /*f090*/  IMAD R18, R0, R20, R18 ;  /* 0x0000001400127224 */ /* 0x000fc400078e0212 */
[----:B------:R-:W-:Y:S01]  /*f0a0*/  @!P6 IMAD.MOV R2, RZ, RZ, -R2 ;  /* 0x000000ffff02e224 */ /* 0x000fe200078e0a02 */
[C---:B------:R-:W-:Y:S01]  /*f0b0*/  ISETP.GT.U32.AND P6, PT, R0.reuse, R9, PT ;  /* 0x000000090000720c */ /* 0x040fe20003fc4070 */
[----:B------:R-:W-:Y:S02]  /*f0c0*/  IMAD R19, R0, R22, R19 ;  /* 0x0000001600137224 */ /* 0x000fe400078e0213 */
[----:B------:R-:W-:Y:S02]  /*f0d0*/  VIADD R17, R28, 0xe1 ;  /* 0x000000e11c117836 */ /* 0x000fe40000000000 */
[----:B------:R-:W-:Y:S01]  /*f0e0*/  @!P5 IMAD.MOV R11, RZ, RZ, -R11 ;  /* 0x000000ffff0bd224 */ /* 0x000fe200078e0a0b */
[----:B------:R-:W-:Y:S01]  /*f0f0*/  ISETP.GT.U32.AND P5, PT, R0, R8, PT ;  /* 0x000000080000720c */ /* 0x000fe20003fa4070 */
[--C-:B------:R-:W-:Y:S01]  /*f100*/  @!P0 IMAD.IADD R6, R6, 0x1, -R0.reuse ;  /* 0x0000000106068824 */ /* 0x100fe200078e0a00 */
[C---:B------:R-:W-:Y:S01]  /*f110*/  ISETP.GT.U32.AND P0, PT, R0.reuse, R18, PT ;  /* 0x000000120000720c */ /* 0x040fe20003f04070 */
[--C-:B------:R-:W-:Y:S01]  /*f120*/  @!P4 IMAD.IADD R7, R7, 0x1, -R0.reuse ;  /* 0x000000010707c824 */ /* 0x100fe200078e0a00 */
[----:B------:R-:W-:Y:S01]  /*f130*/  ISETP.GT.U32.AND P4, PT, R0, R19, PT ;  /* 0x000000130000720c */ /* 0x000fe20003f84070 */
[----:B------:R-:W-:Y:S01]  /*f140*/  STL [R1+0x5bc], R11 ;  /* 0x0005bc0b01007387 */ /* 0x000fe20000100800 */
[----:B------:R-:W-:Y:S01]  /*f150*/  IABS R21, R17 ;  /* 0x0000001100157213 */ /* 0x000fe20000000000 */
[----:B------:R-:W-:Y:S01]  /*f160*/  @!P6 IMAD.IADD R9, R9, 0x1, -R0 ;  /* 0x000000010909e824 */ /* 0x000fe200078e0a00 */
[----:B------:R-:W-:Y:S01]  /*f170*/  ISETP.GE.AND P6, PT, R13, RZ, PT ;  /* 0x000000ff0d00720c */ /* 0x000fe20003fc6270 */
[----:B------:R0:W-:Y:S01]  /*f180*/  STL [R1+0x5b8], R2 ;  /* 0x0005b80201007387 */ /* 0x0001e20000100800 */
[----:B------:R-:W-:-:S02]  /*f190*/  @!P1 IMAD.MOV R7, RZ, RZ, -R7 ;  /* 0x000000ffff079224 */ /* 0x000fc400078e0a07 */
[----:B------:R-:W-:-:S04]  /*f1a0*/  IMAD.HI.U32 R4, R15, R21, RZ ;  /* 0x000000150f047227 */ /* 0x000fc800078e00ff */
[----:B------:R-:W-:Y:S01]  /*f1b0*/  @!P5 IMAD.IADD R8, R8, 0x1, -R0 ;  /* 0x000000010808d824 */ /* 0x000fe200078e0a00 */
[----:B------:R-:W-:Y:S01]  /*f1c0*/  ISETP.GE.AND P5, PT, R12, RZ, PT ;  /* 0x000000ff0c00720c */ /* 0x000fe20003fa6270 */
[----:B------:R-:W-:Y:S02]  /*f1d0*/  IMAD.MOV R4, RZ, RZ, -R4 ;  /* 0x000000ffff047224 */ /* 0x000fe400078e0a04 */
[----:B0-----:R-:W-:Y:S02]  /*f1e0*/  VIADD R2, R28, 0xe0 ;  /* 0x000000e01c027836 */ /* 0x001fe40000000000 */
[----:B------:R-:W-:Y:S01]  /*f1f0*/  @!P0 IMAD.IADD R18, R18, 0x1, -R0 ;  /* 0x0000000112128824 */ /* 0x000fe200078e0a00 */
[C---:B------:R-:W-:Y:S01]  /*f200*/  ISETP.GT.U32.AND P0, PT, R0.reuse, R9, PT ;  /* 0x000000090000720c */ /* 0x040fe20003f04070 */
[----:B------:R-:W-:Y:S01]  /*f210*/  IMAD.MOV.U32 R11, RZ, RZ, R6 ;  /* 0x000000ffff0b7224 */ /* 0x000fe200078e0006 */
[----:B------:R-:W-:Y:S01]  /*f220*/  IABS R12, R2 ;  /* 0x00000002000c7213 */ /* 0x000fe20000000000 */
[----:B------:R-:W-:Y:S01]  /*f230*/  @!P4 IMAD.IADD R19, R19, 0x1, -R0 ;  /* 0x000000011313c824 */ /* 0x000fe200078e0a00 */
[C---:B------:R-:W-:Y:S01]  /*f240*/  ISETP.GT.U32.AND P4, PT, R0.reuse, R18, PT ;  /* 0x000000120000720c */ /* 0x040fe20003f84070 */
[----:B------:R-:W-:-:S02]  /*f250*/  IMAD R21, R0, R4, R21 ;  /* 0x0000000400157224 */ /* 0x000fc400078e0215 */
[----:B------:R-:W-:Y:S01]  /*f260*/  @!P2 IMAD.MOV R11, RZ, RZ, -R11 ;  /* 0x000000ffff0ba224 */ /* 0x000fe200078e0a0b */
[C---:B------:R-:W-:Y:S01]  /*f270*/  ISETP.GT.U32.AND P2, PT, R0.reuse, R19, PT ;  /* 0x000000130000720c */ /* 0x040fe20003f44070 */
[----:B------:R-:W-:Y:S01]  /*f280*/  IMAD.HI.U32 R6, R15, R12, RZ ;  /* 0x0000000c0f067227 */ /* 0x000fe200078e00ff */
[----:B------:R-:W-:Y:S02]  /*f290*/  ISETP.GT.U32.AND P1, PT, R0, R21, PT ;  /* 0x000000150000720c */ /* 0x000fe40003f24070 */
[----:B------:R0:W-:Y:S01]  /*f2a0*/  STL [R1+0x5b4], R11 ;  /* 0x0005b40b01007387 */ /* 0x0001e20000100800 */
[----:B------:R-:W-:Y:S01]  /*f2b0*/  @!P5 IMAD.MOV R8, RZ, RZ, -R8 ;  /* 0x000000ffff08d224 */ /* 0x000fe200078e0a08 */
[----:B------:R-:W-:Y:S01]  /*f2c0*/  ISETP.GE.AND P5, PT, R14, RZ, PT ;  /* 0x000000ff0e00720c */ /* 0x000fe20003fa6270 */
[----:B------:R-:W-:Y:S01]  /*f2d0*/  @!P0 IMAD.IADD R9, R9, 0x1, -R0 ;  /* 0x0000000109098824 */ /* 0x000fe200078e0a00 */
[----:B------:R-:W-:Y:S01]  /*f2e0*/  ISETP.GE.AND P0, PT, R16, RZ, PT ;  /* 0x000000ff1000720c */ /* 0x000fe20003f06270 */
[----:B------:R-:W-:Y:S01]  /*f2f0*/  IMAD.MOV R6, RZ, RZ, -R6 ;  /* 0x000000ffff067224 */ /* 0x000fe200078e0a06 */
[----:B------:R-:W-:Y:S01]  /*f300*/  STL [R1+0x5b0], R7 ;  /* 0x0005b00701007387 */ /* 0x000fe20000100800 */
[----:B------:R-:W-:-:S02]  /*f310*/  VIADD R5, R28, 0xdf ;  /* 0x000000df1c057836 */ /* 0x000fc40000000000 */
[----:B------:R-:W-:Y:S01]  /*f320*/  IMAD R12, R0, R6, R12 ;  /* 0x00000006000c7224 */ /* 0x000fe200078e020c */
[----:B------:R1:W-:Y:S01]  /*f330*/  STL [R1+0x5ac], R8 ;  /* 0x0005ac0801007387 */ /* 0x0003e20000100800 */
[----:B------:R-:W-:Y:S01]  /*f340*/  IMAD.MOV.U32 R13, RZ, RZ, R9 ;  /* 0x000000ffff0d7224 */ /* 0x000fe200078e0009 */
[----:B------:R-:W-:Y:S01]  /*f350*/  IABS R4, R5 ;  /* 0x0000000500047213 */ /* 0x000fe20000000000 */
[--C-:B------:R-:W-:Y:S01]  /*f360*/  @!P4 IMAD.IADD R18, R18, 0x1, -R0.reuse ;  /* 0x000000011212c824 */ /* 0x100fe200078e0a00 */
[----:B------:R-:W-:Y:S01]  /*f370*/  ISETP.GE.AND P4, PT, R17, RZ, PT ;  /* 0x000000ff1100720c */ /* 0x000fe20003f86270 */
[--C-:B------:R-:W-:Y:S01]  /*f380*/  @!P2 IMAD.IADD R19, R19, 0x1, -R0.reuse ;  /* 0x000000011313a824 */ /* 0x100fe200078e0a00 */
[----:B------:R-:W-:Y:S01]  /*f390*/  ISETP.GE.AND P2, PT, R2, RZ, PT ;  /* 0x000000ff0200720c */ /* 0x000fe20003f46270 */
[----:B------:R-:W-:Y:S02]  /*f3a0*/  @!P1 IMAD.IADD R21, R21, 0x1, -R0 ;  /* 0x0000000115159824 */ /* 0x000fe400078e0a00 */
[----:B------:R-:W-:Y:S01]  /*f3b0*/  @!P6 IMAD.MOV R13, RZ, RZ, -R13 ;  /* 0x000000ffff0de224 */ /* 0x000fe200078e0a0d */
[C---:B------:R-:W-:Y:S01]  /*f3c0*/  ISETP.GT.U32.AND P6, PT, R0.reuse, R12, PT ;  /* 0x0000000c0000720c */ /* 0x040fe20003fc4070 */
[----:B0-----:R-:W-:Y:S01]  /*f3d0*/  IMAD.MOV.U32 R11, RZ, RZ, R18 ;  /* 0x000000ffff0b7224 */ /* 0x001fe200078e0012 */
[----:B------:R-:W-:Y:S01]  /*f3e0*/  ISETP.GT.U32.AND P1, PT, R0, R21, PT ;  /* 0x000000150000720c */ /* 0x000fe20003f24070 */
[----:B-1----:R-:W-:Y:S01]  /*f3f0*/  IMAD.MOV.U32 R8, RZ, RZ, R19 ;  /* 0x000000ffff087224 */ /* 0x002fe200078e0013 */
[----:B------:R-:W-:Y:S01]  /*f400*/  STL [R1+0x5a8], R13 ;  /* 0x0005a80d01007387 */ /* 0x000fe20000100800 */
[----:B------:R-:W-:-:S04]  /*f410*/  IMAD.HI.U32 R7, R15, R4, RZ ;  /* 0x000000040f077227 */ /* 0x000fc800078e00ff */
[----:B------:R-:W-:Y:S01]  /*f420*/  @!P5 IMAD.MOV R11, RZ, RZ, -R11 ;  /* 0x000000ffff0bd224 */ /* 0x000fe200078e0a0b */
[----:B------:R-:W-:Y:S01]  /*f430*/  ISETP.GE.AND P5, PT, R5, RZ, PT ;  /* 0x000000ff0500720c */ /* 0x000fe20003fa6270 */
[----:B------:R-:W-:Y:S02]  /*f440*/  @!P0 IMAD.MOV R8, RZ, RZ, -R8 ;  /* 0x000000ffff088224 */ /* 0x000fe400078e0a08 */
[----:B------:R-:W-:Y:S01]  /*f450*/  VIADD R2, R28, 0xde ;  /* 0x000000de1c027836 */ /* 0x000fe20000000000 */
[----:B------:R0:W-:Y:S01]  /*f460*/  STL [R1+0x5a4], R11 ;  /* 0x0005a40b01007387 */ /* 0x0001e20000100800 */
[----:B------:R-:W-:Y:S02]  /*f470*/  IMAD.MOV R7, RZ, RZ, -R7 ;  /* 0x000000ffff077224 */ /* 0x000fe400078e0a07 */
[--C-:B------:R-:W-:Y:S01]  /*f480*/  @!P6 IMAD.IADD R12, R12, 0x1, -R0.reuse ;  /* 0x000000010c0ce824 */ /* 0x100fe200078e0a00 */
[----:B------:R1:W-:Y:S01]  /*f490*/  STL [R1+0x5a0], R8 ;  /* 0x0005a00801007387 */ /* 0x0003e20000100800 */
[----:B------:R-:W-:Y:S01]  /*f4a0*/  ISETP.GE.AND P0, PT, R2, RZ, PT ;  /* 0x000000ff0200720c */ /* 0x000fe20003f06270 */
[----:B------:R-:W-:-:S02]  /*f4b0*/  @!P1 IMAD.IADD R21, R21, 0x1, -R0 ;  /* 0x0000000115159824 */ /* 0x000fc400078e0a00 */
[----:B------:R-:W-:Y:S01]  /*f4c0*/  ISETP.GT.U32.AND P6, PT, R0, R12, PT ;  /* 0x0000000c0000720c */ /* 0x000fe20003fc4070 */
[C---:B------:R-:W-:Y:S02]  /*f4d0*/  VIADD R6, R28.reuse, 0xdd ;  /* 0x000000dd1c067836 */ /* 0x040fe40000000000 */
[----:B0-----:R-:W-:Y:S02]  /*f4e0*/  IMAD.MOV.U32 R11, RZ, RZ, R21 ;  /* 0x000000ffff0b7224 */ /* 0x001fe400078e0015 */
[----:B------:R-:W-:Y:S01]  /*f4f0*/  VIADD R14, R28, 0xda ;  /* 0x000000da1c0e7836 */ /* 0x000fe20000000000 */
[----:B-1----:R-:W-:Y:S01]  /*f500*/  IABS R8, R2 ;  /* 0x0000000200087213 */ /* 0x002fe20000000000 */
[----:B------:R-:W-:Y:S01]  /*f510*/  IMAD R2, R0, R7, R4 ;  /* 0x0000000700027224 */ /* 0x000fe200078e0204 */
[----:B------:R-:W-:Y:S01]  /*f520*/  IABS R7, R6 ;  /* 0x0000000600077213 */ /* 0x000fe20000000000 */
[----:B------:R-:W-:Y:S01]  /*f530*/  @!P4 IMAD.MOV R11, RZ, RZ, -R11 ;  /* 0x000000ffff0bc224 */ /* 0x000fe200078e0a0b */
[----:B------:R-:W-:Y:S01]  /*f540*/  ISETP.GE.AND P4, PT, R6, RZ, PT ;  /* 0x000000ff0600720c */ /* 0x000fe20003f86270 */
[----:B------:R-:W-:Y:S01]  /*f550*/  IMAD.HI.U32 R9, R15, R8, RZ ;  /* 0x000000080f097227 */ /* 0x000fe200078e00ff */
[----:B------:R-:W-:-:S02]  /*f560*/  ISETP.GT.U32.AND P1, PT, R0, R2, PT ;  /* 0x000000020000720c */ /* 0x000fc40003f24070 */
[----:B------:R0:W-:Y:S01]  /*f570*/  STL [R1+0x59c], R11 ;  /* 0x00059c0b01007387 */ /* 0x0001e20000100800 */
[----:B------:R-:W-:Y:S01]  /*f580*/  IMAD.MOV R9, RZ, RZ, -R9 ;  /* 0x000000ffff097224 */ /* 0x000fe200078e0a09 */
[----:B------:R-:W-:Y:S01]  /*f590*/  IABS R17, R14 ;  /* 0x0000000e00117213 */ /* 0x000fe20000000000 */
[----:B------:R-:W-:Y:S02]  /*f5a0*/  VIADD R4, R28, 0xdc ;  /* 0x000000dc1c047836 */ /* 0x000fe40000000000 */
[----:B------:R-:W-:Y:S02]  /*f5b0*/  IMAD R6, R0, R9, R8 ;  /* 0x0000000900067224 */ /* 0x000fe400078e0208 */
[----:B------:R-:W-:Y:S01]  /*f5c0*/  @!P6 IMAD.IADD R12, R12, 0x1, -R0 ;  /* 0x000000010c0ce824 */ /* 0x000fe200078e0a00 */
[----:B------:R-:W-:Y:S01]  /*f5d0*/  IABS R5, R4 ;  /* 0x0000000400057213 */ /* 0x000fe20000000000 */
[----:B------:R-:W-:Y:S01]  /*f5e0*/  IMAD.HI.U32 R13, R15, R7, RZ ;  /* 0x000000070f0d7227 */ /* 0x000fe200078e00ff */
[----:B------:R-:W-:-:S03]  /*f5f0*/  ISETP.GT.U32.AND P6, PT, R0, R6, PT ;  /* 0x000000060000720c */ /* 0x000fc60003fc4070 */
[----:B------:R-:W-:Y:S02]  /*f600*/  @!P1 IMAD.IADD R2, R2, 0x1, -R0 ;  /* 0x0000000102029824 */ /* 0x000fe400078e0a00 */
[----:B------:R-:W-:-:S03]  /*f610*/  IMAD.HI.U32 R8, R15, R5, RZ ;  /* 0x000000050f087227 */ /* 0x000fc600078e00ff */
[----:B------:R-:W-:Y:S01]  /*f620*/  ISETP.GT.U32.AND P1, PT, R0, R2, PT ;  /* 0x000000020000720c */ /* 0x000fe20003f24070 */
[----:B------:R-:W-:Y:S02]  /*f630*/  IMAD.MOV R13, RZ, RZ, -R13 ;  /* 0x000000ffff0d7224 */ /* 0x000fe400078e0a0d */
[----:B------:R-:W-:Y:S02]  /*f640*/  VIADD R9, R28, 0xdb ;  /* 0x000000db1c097836 */ /* 0x000fe40000000000 */
[----:B------:R-:W-:Y:S02]  /*f650*/  IMAD.MOV R8, RZ, RZ, -R8 ;  /* 0x000000ffff087224 */ /* 0x000fe400078e0a08 */
[----:B------:R-:W-:Y:S01]  /*f660*/  IMAD R7, R0, R13, R7 ;  /* 0x0000000d00077224 */ /* 0x000fe200078e0207 */
[----:B------:R-:W-:Y:S01]  /*f670*/  IABS R16, R9 ;  /* 0x0000000900107213 */ /* 0x000fe20000000000 */
[----:B0-----:R-:W-:Y:S02]  /*f680*/  IMAD.MOV.U32 R11, RZ, RZ, R12 ;  /* 0x000000ffff0b7224 */ /* 0x001fe400078e000c */
[----:B------:R-:W-:-:S02]  /*f690*/  @!P6 IMAD.IADD R6, R6, 0x1, -R0 ;  /* 0x000000010606e824 */ /* 0x000fc400078e0a00 */
[----:B------:R-:W-:Y:S02]  /*f6a0*/  IMAD R5, R0, R8, R5 ;  /* 0x0000000800057224 */ /* 0x000fe400078e0205 */
[----:B------:R-:W-:Y:S01]  /*f6b0*/  @!P1 IMAD.IADD R2, R2, 0x1, -R0 ;  /* 0x0000000102029824 */ /* 0x000fe200078e0a00 */
[C---:B------:R-:W-:Y:S01]  /*f6c0*/  ISETP.GT.U32.AND P1, PT, R0.reuse, R7, PT ;  /* 0x000000070000720c */ /* 0x040fe20003f24070 */
[----:B------:R-:W-:Y:S01]  /*f6d0*/  @!P2 IMAD.MOV R11, RZ, RZ, -R11 ;  /* 0x000000ffff0ba224 */ /* 0x000fe200078e0a0b */
[C---:B------:R-:W-:Y:S01]  /*f6e0*/  ISETP.GT.U32.AND P2, PT, R0.reuse, R6, PT ;  /* 0x000000060000720c */ /* 0x040fe20003f44070 */
[----:B------:R-:W-:Y:S01]  /*f6f0*/  IMAD.HI.U32 R12, R15, R16, RZ ;  /* 0x000000100f0c7227 */ /* 0x000fe200078e00ff */
[----:B------:R-:W-:Y:S02]  /*f700*/  ISETP.GT.U32.AND P6, PT, R0, R5, PT ;  /* 0x000000050000720c */ /* 0x000fe40003fc4070 */
[----:B------:R0:W-:Y:S01]  /*f710*/  STL [R1+0x590], R11 ;  /* 0x0005900b01007387 */ /* 0x0001e20000100800 */
[----:B------:R-:W-:-:S02]  /*f720*/  IMAD.MOV R12, RZ, RZ, -R12 ;  /* 0x000000ffff0c7224 */ /* 0x000fc400078e0a0c */
[----:B------:R-:W-:Y:S02]  /*f730*/  VIADD R13, R28, 0xd9 ;  /* 0x000000d91c0d7836 */ /* 0x000fe40000000000 */
[----:B------:R-:W-:Y:S02]  /*f740*/  IMAD R12, R0, R12, R16 ;  /* 0x0000000c000c7224 */ /* 0x000fe400078e0210 */
[--C-:B------:R-:W-:Y:S01]  /*f750*/  @!P1 IMAD.IADD R7, R7, 0x1, -R0.reuse ;  /* 0x0000000107079824 */ /* 0x100fe200078e0a00 */
[----:B------:R-:W-:Y:S01]  /*f760*/  IABS R8, R13 ;  /* 0x0000000d00087213 */ /* 0x000fe20000000000 */
[--C-:B------:R-:W-:Y:S01]  /*f770*/  @!P2 IMAD.IADD R6, R6, 0x1, -R0.reuse ;  /* 0x000000010606a824 */ /* 0x100fe200078e0a00 */
[C---:B------:R-:W-:Y:S01]  /*f780*/  ISETP.GT.U32.AND P2, PT, R0.reuse, R12, PT ;  /* 0x0000000c0000720c */ /* 0x040fe20003f44070 */
[----:B------:R-:W-:Y:S01]  /*f790*/  @!P6 IMAD.IADD R5, R5, 0x1, -R0 ;  /* 0x000000010505e824 */ /* 0x000fe200078e0a00 */
[----:B------:R-:W-:Y:S01]  /*f7a0*/  ISETP.GT.U32.AND P1, PT, R0, R7, PT ;  /* 0x000000070000720c */ /* 0x000fe20003f24070 */
[----:B0-----:R-:W-:-:S02]  /*f7b0*/  IMAD.MOV.U32 R11, RZ, RZ, R2 ;  /* 0x000000ffff0b7224 */ /* 0x001fc400078e0002 */
[----:B------:R-:W-:Y:S01]  /*f7c0*/  IMAD.HI.U32 R2, R15, R17, RZ ;  /* 0x000000110f027227 */ /* 0x000fe200078e00ff */
[----:B------:R-:W-:-:S03]  /*f7d0*/  ISETP.GT.U32.AND P6, PT, R0, R5, PT ;  /* 0x000000050000720c */ /* 0x000fc60003fc4070 */
[----:B------:R-:W-:Y:S01]  /*f7e0*/  @!P5 IMAD.MOV R11, RZ, RZ, -R11 ;  /* 0x000000ffff0bd224 */ /* 0x000fe200078e0a0b */
[----:B------:R-:W-:Y:S01]  /*f7f0*/  ISETP.GE.AND P5, PT, R4, RZ, PT ;  /* 0x000000ff0400720c */ /* 0x000fe20003fa6270 */
[----:B------:R-:W-:Y:S02]  /*f800*/  IMAD.MOV R2, RZ, RZ, -R2 ;  /* 0x000000ffff027224 */ /* 0x000fe400078e0a02 */
[----:B------:R-:W-:Y:S01]  /*f810*/  @!P2 IMAD.IADD R12, R12, 0x1, -R0 ;  /* 0x000000010c0ca824 */ /* 0x000fe200078e0a00 */
[----:B------:R0:W-:Y:S01]  /*f820*/  STL [R1+0x58c], R11 ;  /* 0x00058c0b01007387 */ /* 0x0001e20000100800 */
[C---:B------:R-:W-:Y:S02]  /*f830*/  IMAD R17, R0.reuse, R2, R17 ;  /* 0x0000000200117224 */ /* 0x040fe400078e0211 */
[----:B------:R-:W-:Y:S01]  /*f840*/  IMAD.HI.U32 R4, R15, R8, RZ ;  /* 0x000000080f047227 */ /* 0x000fe200078e00ff */
[----:B------:R-:W-:-:S03]  /*f850*/  ISETP.GT.U32.AND P2, PT, R0, R12, PT ;  /* 0x0000000c0000720c */ /* 0x000fc60003f44070 */
[----:B------:R-:W-:Y:S02]  /*f860*/  VIADD R2, R28, 0xd8 ;  /* 0x000000d81c027836 */ /* 0x000fe40000000000 */
[----:B------:R-:W-:Y:S01]  /*f870*/  @!P1 IMAD.IADD R7, R7, 0x1, -R0 ;  /* 0x0000000107079824 */ /* 0x000fe200078e0a00 */
[----:B------:R-:W-:Y:S01]  /*f880*/  ISETP.GT.U32.AND P1, PT, R0, R17, PT ;  /* 0x000000110000720c */ /* 0x000fe20003f24070 */
[----:B0-----:R-:W-:Y:S01]  /*f890*/  IMAD.MOV.U32 R11, RZ, RZ, R6 ;  /* 0x000000ffff0b7224 */ /* 0x001fe200078e0006 */
[----:B------:R-:W-:Y:S01]  /*f8a0*/  IABS R6, R2 ;  /* 0x0000000200067213 */ /* 0x000fe20000000000 */
[----:B------:R-:W-:Y:S02]  /*f8b0*/  IMAD.MOV R4, RZ, RZ, -R4 ;  /* 0x000000ffff047224 */ /* 0x000fe400078e0a04 */
[----:B------:R-:W-:Y:S01]  /*f8c0*/  @!P0 IMAD.MOV R11, RZ, RZ, -R11 ;  /* 0x000000ffff0b8224 */ /* 0x000fe200078e0a0b */
[----:B------:R-:W-:Y:S01]  /*f8d0*/  ISETP.GE.AND P0, PT, R9, RZ, PT ;  /* 0x000000ff0900720c */ /* 0x000fe20003f06270 */
[----:B------:R-:W-:Y:S01]  /*f8e0*/  @!P6 IMAD.IADD R5, R5, 0x1, -R0 ;  /* 0x000000010505e824 */ /* 0x000fe200078e0a00 */
[----:B------:R-:W-:Y:S01]  /*f8f0*/  ISETP.GE.AND P6, PT, R14, RZ, PT ;  /* 0x000000ff0e00720c */ /* 0x000fe20003fc6270 */
[----:B------:R-:W-:Y:S01]  /*f900*/  IMAD R8, R0, R4, R8 ;  /* 0x0000000400087224 */ /* 0x000fe200078e0208 */
[----:B------:R0:W-:Y:S01]  /*f910*/  STL [R1+0x588], R11 ;  /* 0x0005880b01007387 */ /* 0x0001e20000100800 */
[----:B------:R-:W-:-:S02]  /*f920*/  IMAD.MOV.U32 R9, RZ, RZ, R5 ;  /* 0x000000ffff097224 */ /* 0x000fc400078e0005 */
[--C-:B------:R-:W-:Y:S02]  /*f930*/  @!P1 IMAD.IADD R17, R17, 0x1, -R0.reuse ;  /* 0x0000000111119824 */ /* 0x100fe400078e0a00 */
[----:B------:R-:W-:Y:S01]  /*f940*/  @!P5 IMAD.MOV R9, RZ, RZ, -R9 ;  /* 0x000000ffff09d224 */ /* 0x000fe200078e0a09 */
[----:B------:R-:W-:Y:S01]  /*f950*/  ISETP.GE.AND P5, PT, R13, RZ, PT ;  /* 0x000000ff0d00720c */ /* 0x000fe20003fa6270 */
[----:B------:R-:W-:Y:S01]  /*f960*/  @!P2 IMAD.IADD R12, R12, 0x1, -R0 ;  /* 0x000000010c0ca824 */ /* 0x000fe200078e0a00 */
[----:B------:R-:W-:Y:S01]  /*f970*/  ISETP.GT.U32.AND P1, PT, R0, R17, PT ;  /* 0x000000110000720c */ /* 0x000fe20003f24070 */
[----:B------:R-:W-:Y:S01]  /*f980*/  VIADD R4, R28, 0xd7 ;  /* 0x000000d71c047836 */ /* 0x000fe20000000000 */
[----:B------:R-:W-:Y:S01]  /*f990*/  ISETP.GE.AND P2, PT, R2, RZ, PT ;  /* 0x000000ff0200720c */ /* 0x000fe20003f46270 */
[----:B0-----:R-:W-:Y:S02]  /*f9a0*/  IMAD.MOV.U32 R11, RZ, RZ, R7 ;  /* 0x000000ffff0b7224 */ /* 0x001fe400078e0007 */
[----:B------:R-:W-:Y:S01]  /*f9b0*/  IMAD.HI.U32 R7, R15, R6, RZ ;  /* 0x000000060f077227 */ /* 0x000fe200078e00ff */
[----:B------:R-:W-:-:S03]  /*f9c0*/  IABS R5, R4 ;  /* 0x0000000400057213 */ /* 0x000fc60000000000 */
[----:B------:R-:W-:Y:S01]  /*f9d0*/  @!P4 IMAD.MOV R11, RZ, RZ, -R11 ;  /* 0x000000ffff0bc224 */ /* 0x000fe200078e0a0b */
[C---:B------:R-:W-:Y:S01]  /*f9e0*/  ISETP.GT.U32.AND P4, PT, R0.reuse, R8, PT ;  /* 0x000000080000720c */ /* 0x040fe20003f84070 */
[----:B------:R-:W-:Y:S02]  /*f9f0*/  IMAD.MOV R7, RZ, RZ, -R7 ;  /* 0x000000ffff077224 */ /* 0x000fe400078e0a07 */
[----:B------:R-:W-:Y:S01]  /*fa00*/  IMAD.HI.U32 R2, R15, R5, RZ ;  /* 0x000000050f027227 */ /* 0x000fe200078e00ff */
[----:B------:R0:W-:Y:S03]  /*fa10*/  STL [R1+0x584], R11 ;  /* 0x0005840b01007387 */ /* 0x0001e60000100800 */
[----:B------:R-:W-:Y:S01]  /*fa20*/  IMAD R6, R0, R7, R6 ;  /* 0x0000000700067224 */ /* 0x000fe200078e0206 */
[----:B------:R1:W-:Y:S01]  /*fa30*/  STL [R1+0x580], R9 ;  /* 0x0005800901007387 */ /* 0x0003e20000100800 */
[----:B------:R-:W-:Y:S01]  /*fa40*/  @!P1 IMAD.IADD R17, R17, 0x1, -R0 ;  /* 0x0000000111119824 */ /* 0x000fe200078e0a00 */
[----:B------:R-:W-:Y:S01]  /*fa50*/  ISETP.GE.AND P1, PT, R4, RZ, PT ;  /* 0x000000ff0400720c */ /* 0x000fe20003f26270 */
[----:B------:R-:W-:-:S02]  /*fa60*/  IMAD.MOV R2, RZ, RZ, -R2 ;  /* 0x000000ffff027224 */ /* 0x000fc400078e0a02 */
[----:B------:R-:W-:Y:S02]  /*fa70*/  @!P4 IMAD.IADD R8, R8, 0x1, -R0 ;  /* 0x000000010808c824 */ /* 0x000fe400078e0a00 */
[----:B0-----:R-:W-:Y:S02]  /*fa80*/  IMAD.MOV.U32 R11, RZ, RZ, R17 ;  /* 0x000000ffff0b7224 */ /* 0x001fe400078e0011 */
[----:B------:R-:W-:Y:S01]  /*fa90*/  VIADD R7, R28, 0xd6 ;  /* 0x000000d61c077836 */ /* 0x000fe20000000000 */
[C---:B------:R-:W-:Y:S01]  /*faa0*/  ISETP.GT.U32.AND P4, PT, R0.reuse, R8, PT ;  /* 0x000000080000720c */ /* 0x040fe20003f84070 */
[----:B-1----:R-:W-:Y:S02]  /*fab0*/  IMAD.MOV.U32 R9, RZ, RZ, R12 ;  /* 0x000000ffff097224 */ /* 0x002fe400078e000c */
[C---:B------:R-:W-:Y:S01]  /*fac0*/  IMAD R2, R0.reuse, R2, R5 ;  /* 0x0000000200027224 */ /* 0x040fe200078e0205 */
[----:B------:R-:W-:Y:S01]  /*fad0*/  IABS R12, R7 ;  /* 0x00000007000c7213 */ /* 0x000fe20000000000 */
[----:B------:R-:W-:Y:S01]  /*fae0*/  @!P0 IMAD.MOV R9, RZ, RZ, -R9 ;  /* 0x000000ffff098224 */ /* 0x000fe200078e0a09 */
[----:B------:R-:W-:Y:S01]  /*faf0*/  ISETP.GT.U32.AND P0, PT, R0, R6, PT ;  /* 0x000000060000720c */ /* 0x000fe20003f04070 */
[----:B------:R-:W-:-:S02]  /*fb00*/  @!P6 IMAD.MOV R11, RZ, RZ, -R11 ;  /* 0x000000ffff0be224 */ /* 0x000fc400078e0a0b */
[----:B------:R-:W-:Y:S01]  /*fb10*/  IMAD.HI.U32 R16, R15, R12, RZ ;  /* 0x0000000c0f107227 */ /* 0x000fe200078e00ff */
[----:B------:R0:W-:Y:S03]  /*fb20*/  STL [R1+0x57c], R9 ;  /* 0x00057c0901007387 */ /* 0x0001e60000100800 */
[----:B------:R-:W-:Y:S01]  /*fb30*/  @!P4 IMAD.IADD R8, R8, 0x1, -R0 ;  /* 0x000000010808c824 */ /* 0x000fe200078e0a00 */
[----:B------:R-:W-:Y:S01]  /*fb40*/  ISETP.GT.U32.AND P4, PT, R0, R2, PT ;  /* 0x000000020000720c */ /* 0x000fe20003f84070 */
[----:B------:R-:W-:Y:S01]  /*fb50*/  IMAD.MOV R16, RZ, RZ, -R16 ;  /* 0x000000ffff107224 */ /* 0x000fe200078e0a10 */
[----:B------:R-:W-:Y:S01]  /*fb60*/  STL [R1+0x578], R11 ;  /* 0x0005780b01007387 */ /* 0x000fe20000100800 */
[----:B------:R-:W-:Y:S02]  /*fb70*/  @!P5 IMAD.MOV R8, RZ, RZ, -R8 ;  /* 0x000000ffff08d224 */ /* 0x000fe400078e0a08 */
[----:B------:R-:W-:Y:S01]  /*fb80*/  @!P0 IMAD.IADD R6, R6, 0x1, -R0 ;  /* 0x0000000106068824 */ /* 0x000fe200078e0a00 */
[----:B------:R-:W-:Y:S01]  /*fb90*/  ISETP.GE.AND P0, PT, R7, RZ, PT ;  /* 0x000000ff0700720c */ /* 0x000fe20003f06270 */
[----:B------:R-:W-:Y:S01]  /*fba0*/  IMAD R16, R0, R16, R12 ;  /* 0x0000001000107224 */ /* 0x000fe200078e020c */
[----:B------:R1:W-:Y:S01]  /*fbb0*/  STL [R1+0x574], R8 ;  /* 0x0005740801007387 */ /* 0x0003e20000100800 */
[----:B0-----:R-:W-:Y:S01]  /*fbc0*/  VIADD R9, R28, 0xd5 ;  /* 0x000000d51c097836 */ /* 0x001fe20000000000 */
[----:B------:R-:W-:Y:S01]  /*fbd0*/  ISETP.GT.U32.AND P6, PT, R0, R6, PT ;  /* 0x000000060000720c */ /* 0x000fe20003fc4070 */
[----:B------:R-:W-:-:S02]  /*fbe0*/  VIADD R4, R28, 0xd4 ;  /* 0x000000d41c047836 */ /* 0x000fc40000000000 */
[--C-:B------:R-:W-:Y:S01]  /*fbf0*/  @!P4 IMAD.IADD R2, R2, 0x1, -R0.reuse ;  /* 0x000000010202c824 */ /* 0x100fe200078e0a00 */
[----:B------:R-:W-:Y:S01]  /*fc00*/  IABS R13, R9 ;  /* 0x00000009000d7213 */ /* 0x000fe20000000000 */
[C---:B------:R-:W-:Y:S01]  /*fc10*/  VIADD R21, R28.reuse, 0xd2 ;  /* 0x000000d21c157836 */ /* 0x040fe20000000000 */
[----:B------:R-:W-:Y:S01]  /*fc20*/  IABS R5, R4 ;  /* 0x0000000400057213 */ /* 0x000fe20000000000 */
[----:B------:R-:W-:Y:S01]  /*fc30*/  VIADD R20, R28, 0xd0 ;  /* 0x000000d01c147836 */ /* 0x000fe20000000000 */
[----:B------:R-:W-:Y:S01]  /*fc40*/  ISETP.GT.U32.AND P4, PT, R0, R2, PT ;  /* 0x000000020000720c */ /* 0x000fe20003f84070 */
[----:B------:R-:W-:Y:S01]  /*fc50*/  IMAD.HI.U32 R22, R15, R13, RZ ;  /* 0x0000000d0f167227 */ /* 0x000fe200078e00ff */
[----:B------:R-:W-:Y:S02]  /*fc60*/  ISETP.GE.AND P5, PT, R9, RZ, PT ;  /* 0x000000ff0900720c */ /* 0x000fe40003fa6270 */
[----:B------:R-:W-:Y:S01]  /*fc70*/  IABS R9, R20 ;  /* 0x0000001400097213 */ /* 0x000fe20000000000 */
[----:B------:R-:W-:Y:S01]  /*fc80*/  @!P6 IMAD.IADD R6, R6, 0x1, -R0 ;  /* 0x000000010606e824 */ /* 0x000fe200078e0a00 */
[----:B------:R-:W-:Y:S01]  /*fc90*/  ISETP.GE.AND P6, PT, R4, RZ, PT ;  /* 0x000000ff0400720c */ /* 0x000fe20003fc6270 */
[----:B------:R-:W-:-:S02]  /*fca0*/  IMAD.MOV R22, RZ, RZ, -R22 ;  /* 0x000000ffff167224 */ /* 0x000fc400078e0a16 */
[----:B-1----:R-:W-:Y:S02]  /*fcb0*/  IMAD.MOV.U32 R8, RZ, RZ, R6 ;  /* 0x000000ffff087224 */ /* 0x002fe400078e0006 */
[C---:B------:R-:W-:Y:S02]  /*fcc0*/  IMAD R22, R0.reuse, R22, R13 ;  /* 0x0000001600167224 */ /* 0x040fe400078e020d */
[----:B------:R-:W-:Y:S01]  /*fcd0*/  @!P2 IMAD.MOV R8, RZ, RZ, -R8 ;  /* 0x000000ffff08a224 */ /* 0x000fe200078e0a08 */
[----:B------:R-:W-:Y:S01]  /*fce0*/  ISETP.GT.U32.AND P2, PT, R0, R16, PT ;  /* 0x000000100000720c */ /* 0x000fe20003f44070 */
[----:B------:R-:W-:Y:S02]  /*fcf0*/  @!P4 IMAD.IADD R2, R2, 0x1, -R0 ;  /* 0x000000010202c824 */ /* 0x000fe400078e0a00 */
[----:B------:R-:W-:Y:S01]  /*fd00*/  IMAD.HI.U32 R7, R15, R5, RZ ;  /* 0x000000050f077227 */ /* 0x000fe200078e00ff */
[----:B------:R0:W-:Y:S03]  /*fd10*/  STL [R1+0x570], R8 ;  /* 0x0005700801007387 */ /* 0x0001e60000100800 */
[----:B------:R-:W-:-:S02]  /*fd20*/  IMAD.MOV.U32 R6, RZ, RZ, R2 ;  /* 0x000000ffff067224 */ /* 0x000fc400078e0002 */
[----:B------:R-:W-:Y:S02]  /*fd30*/  IMAD.MOV R7, RZ, RZ, -R7 ;  /* 0x000000ffff077224 */ /* 0x000fe400078e0a07 */
[----:B------:R-:W-:Y:S01]  /*fd40*/  @!P1 IMAD.MOV R6, RZ, RZ, -R6 ;  /* 0x000000ffff069224 */ /* 0x000fe200078e0a06 */
[----:B------:R-:W-:Y:S01]  /*fd50*/  ISETP.GT.U32.AND P1, PT, R0, R22, PT ;  /* 0x000000160000720c */ /* 0x000fe20003f24070 */
[----:B------:R-:W-:Y:S02]  /*fd60*/  @!P2 IMAD.IADD R16, R16, 0x1, -R0 ;  /* 0x000000011010a824 */ /* 0x000fe400078e0a00 */
[----:B------:R-:W-:Y:S01]  /*fd70*/  IMAD R5, R0, R7, R5 ;  /* 0x0000000700057224 */ /* 0x000fe200078e0205 */
[----:B------:R-:W-:Y:S01]  /*fd80*/  IABS R7, R21 ;  /* 0x0000001500077213 */ /* 0x000fe20000000000 */
[----:B------:R-:W-:Y:S01]  /*fd90*/  VIADD R4, R28, 0xd3 ;  /* 0x000000d31c047836 */ /* 0x000fe20000000000 */
[----:B------:R-:W-:Y:S01]  /*fda0*/  ISETP.GT.U32.AND P2, PT, R0, R16, PT ;  /* 0x000000100000720c */ /* 0x000fe20003f44070 */
[C---:B------:R-:W-:Y:S01]  /*fdb0*/  VIADD R14, R28.reuse, 0xcf ;  /* 0x000000cf1c0e7836 */ /* 0x040fe20000000000 */
[----:B------:R1:W-:Y:S01]  /*fdc0*/  STL [R1+0x56c], R6 ;  /* 0x00056c0601007387 */ /* 0x0003e20000100800 */
[----:B------:R-:W-:Y:S01]  /*fdd0*/  VIADD R17, R28, 0xd1 ;  /* 0x000000d11c117836 */ /* 0x000fe20000000000 */
[----:B------:R-:W-:Y:S01]  /*fde0*/  ISETP.GE.AND P4, PT, R4, RZ, PT ;  /* 0x000000ff0400720c */ /* 0x000fe20003f86270 */
[----:B------:R-:W-:Y:S01]  /*fdf0*/  IMAD.HI.U32 R13, R15, R7, RZ ;  /* 0x000000070f0d7227 */ /* 0x000fe200078e00ff */
[----:B------:R-:W-:-:S02]  /*fe00*/  IABS R4, R4 ;  /* 0x0000000400047213 */ /* 0x000fc40000000000 */
[----:B------:R-:W-:Y:S01]  /*fe10*/  IABS R19, R14 ;  /* 0x0000000e00137213 */ /* 0x000fe20000000000 */
[----:B------:R-:W-:Y:S01]  /*fe20*/  @!P1 IMAD.IADD R22, R22, 0x1, -R0 ;  /* 0x0000000116169824 */ /* 0x000fe200078e0a00 */
[----:B0-----:R-:W-:Y:S01]  /*fe30*/  IABS R8, R17 ;  /* 0x0000001100087213 */ /* 0x001fe20000000000 */
[----:B------:R-:W-:-:S03]  /*fe40*/  IMAD.HI.U32 R2, R15, R4, RZ ;  /* 0x000000040f027227 */ /* 0x000fc600078e00ff */
[----:B------:R-:W-:Y:S01]  /*fe50*/  ISETP.GT.U32.AND P1, PT, R0, R22, PT ;  /* 0x000000160000720c */ /* 0x000fe20003f24070 */
[----:B------:R-:W-:Y:S01]  /*fe60*/  @!P2 IMAD.IADD R16, R16, 0x1, -R0 ;  /* 0x000000011010a824 */ /* 0x000fe200078e0a00 */
[----:B------:R-:W-:Y:S01]  /*fe70*/  ISETP.GT.U32.AND P2, PT, R0, R5, PT ;  /* 0x000000050000720c */ /* 0x000fe20003f44070 */
[----:B------:R-:W-:Y:S02]  /*fe80*/  IMAD.MOV R2, RZ, RZ, -R2 ;  /* 0x000000ffff027224 */ /* 0x000fe400078e0a02 */
[----:B-1----:R-:W-:-:S04]  /*fe90*/  IMAD.HI.U32 R6, R15, R9, RZ ;  /* 0x000000090f067227 */ /* 0x002fc800078e00ff */
[----:B------:R-:W-:Y:S02]  /*fea0*/  IMAD R4, R0, R2, R4 ;  /* 0x0000000200047224 */ /* 0x000fe400078e0204 */
[----:B------:R-:W-:Y:S02]  /*feb0*/  IMAD.MOV R13, RZ, RZ, -R13 ;  /* 0x000000ffff0d7224 */ /* 0x000fe400078e0a0d */
[--C-:B------:R-:W-:Y:S01]  /*fec0*/  @!P1 IMAD.IADD R22, R22, 0x1, -R0.reuse ;  /* 0x0000000116169824 */ /* 0x100fe200078e0a00 */
[----:B------:R-:W-:Y:S01]  /*fed0*/  ISETP.GT.U32.AND P1, PT, R0, R4, PT ;  /* 0x000000040000720c */ /* 0x000fe20003f24070 */
[----:B------:R-:W-:Y:S02]  /*fee0*/  @!P2 IMAD.IADD R5, R5, 0x1, -R0 ;  /* 0x000000010505a824 */ /* 0x000fe400078e0a00 */
[----:B------:R-:W-:-:S03]  /*fef0*/  IMAD.HI.U32 R2, R15, R19, RZ ;  /* 0x000000130f027227 */ /* 0x000fc600078e00ff */
[----:B------:R-:W-:Y:S01]  /*ff00*/  ISETP.GT.U32.AND P2, PT, R0, R5, PT ;  /* 0x000000050000720c */ /* 0x000fe20003f44070 */
[----:B------:R-:W-:Y:S02]  /*ff10*/  IMAD.MOV R6, RZ, RZ, -R6 ;  /* 0x000000ffff067224 */ /* 0x000fe400078e0a06 */
[----:B------:R-:W-:-:S04]  /*ff20*/  IMAD.HI.U32 R12, R15, R8, RZ ;  /* 0x000000080f0c7227 */ /* 0x000fc800078e00ff */
[C---:B------:R-:W-:Y:S02]  /*ff30*/  IMAD R7, R0.reuse, R13, R7 ;  /* 0x0000000d00077224 */ /* 0x040fe400078e0207 */
[----:B------:R-:W-:Y:S02]  /*ff40*/  IMAD.MOV.U32 R24, RZ, RZ, R16 ;  /* 0x000000ffff187224 */ /* 0x000fe400078e0010 */
[----:B------:R-:W-:Y:S02]  /*ff50*/  IMAD.MOV R2, RZ, RZ, -R2 ;  /* 0x000000ffff027224 */ /* 0x000fe400078e0a02 */
[C---:B------:R-:W-:Y:S02]  /*ff60*/  IMAD R9, R0.reuse, R6, R9 ;  /* 0x0000000600097224 */ /* 0x040fe400078e0209 */
[----:B------:R-:W-:Y:S02]  /*ff70*/  IMAD.MOV R12, RZ, RZ, -R12 ;  /* 0x000000ffff0c7224 */ /* 0x000fe400078e0a0c */
[----:B------:R-:W-:Y:S01]  /*ff80*/  @!P0 IMAD.MOV R24, RZ, RZ, -R24 ;  /* 0x000000ffff188224 */ /* 0x000fe200078e0a18 */
[C---:B------:R-:W-:Y:S01]  /*ff90*/  ISETP.GT.U32.AND P0, PT, R0.reuse, R7, PT ;  /* 0x000000070000720c */ /* 0x040fe20003f04070 */
[----:B------:R-:W-:-:S02]  /*ffa0*/  IMAD R19, R0, R2, R19 ;  /* 0x0000000200137224 */ /* 0x000fc400078e0213 */
[----:B------:R-:W-:Y:S01]  /*ffb0*/  @!P2 IMAD.IADD R5, R5, 0x1, -R0 ;  /* 0x000000010505a824 */ /* 0x000fe200078e0a00 */
[C---:B------:R-:W-:Y:S01]  /*ffc0*/  ISETP.GT.U32.AND P2, PT, R0.reuse, R9, PT ;  /* 0x000000090000720c */ /* 0x040fe20003f44070 */
[----:B------:R-:W-:Y:S01]  /*ffd0*/  IMAD R8, R0, R12, R8 ;  /* 0x0000000c00087224 */ /* 0x000fe200078e0208 */
[----:B------:R-:W-:Y:S01]  /*ffe0*/  STL [R1+0x568], R24 ;  /* 0x0005681801007387 */ /* 0x000fe20000100800 */
[----:B------:R-:W-:Y:S02]  /*fff0*/  IMAD.MOV.U32 R11, RZ, RZ, R22 ;  /* 0x000000ffff0b7224 */ /* 0x000fe400078e0016 */
[C---:B------:R-:W-:Y:S02]  /*10000*/  VIADD R13, R28.reuse, 0xcc ;  /* 0x000000cc1c0d7836 */ /* 0x040fe40000000000 */
[----:B------:R-:W-:Y:S02]  /*10010*/  VIADD R12, R28, 0xce ;  /* 0x000000ce1c0c7836 */ /* 0x000fe40000000000 */
[--C-:B------:R-:W-:Y:S01]  /*10020*/  @!P1 IMAD.IADD R4, R4, 0x1, -R0.reuse ;  /* 0x0000000104049824 */ /* 0x100fe200078e0a00 */
[C---:B------:R-:W-:Y:S01]  /*10030*/  ISETP.GT.U32.AND P1, PT, R0.reuse, R19, PT ;  /* 0x000000130000720c */ /* 0x040fe20003f24070 */
[----:B------:R-:W-:Y:S01]  /*10040*/  @!P5 IMAD.MOV R11, RZ, RZ, -R11 ;  /* 0x000000ffff0bd224 */ /* 0x000fe200078e0a0b */
[----:B------:R-:W-:Y:S01]  /*10050*/  ISETP.GT.U32.AND P5, PT, R0, R8, PT ;  /* 0x000000080000720c */ /* 0x000fe20003fa4070 */
[----:B------:R-:W-:Y:S01]  /*10060*/  VIADD R18, R28, 0xcd ;  /* 0x000000cd1c127836 */ /* 0x000fe20000000000 */
[----:B------:R-:W-:Y:S01]  /*10070*/  IABS R23, R13 ;  /* 0x0000000d00177213 */ /* 0x000fe20000000000 */
[----:B------:R-:W-:Y:S01]  /*10080*/  @!P0 IMAD.IADD R7, R7, 0x1, -R0 ;  /* 0x0000000107078824 */ /* 0x000fe200078e0a00 */
[----:B------:R-:W-:Y:S01]  /*10090*/  IABS R2, R12 ;  /* 0x0000000c00027213 */ /* 0x000fe20000000000 */
[----:B------:R0:W-:Y:S01]  /*100a0*/  STL [R1+0x560], R11 ;  /* 0x0005600b01007387 */ /* 0x0001e20000100800 */
[----:B------:R-:W-:Y:S01]  /*100b0*/  ISETP.GT.U32.AND P0, PT, R0, R4, PT ;  /* 0x000000040000720c */ /* 0x000fe20003f04070 */
[----:B------:R-:W-:Y:S01]  /*100c0*/  IMAD.MOV.U32 R16, RZ, RZ, R23 ;  /* 0x000000ffff107224 */ /* 0x000fe200078e0017 */
[----:B------:R-:W-:Y:S01]  /*100d0*/  IABS R6, R18 ;  /* 0x0000001200067213 */ /* 0x000fe20000000000 */
[----:B------:R-:W-:-:S04]  /*100e0*/  IMAD.HI.U32 R23, R15, R2, RZ ;  /* 0x000000020f177227 */ /* 0x000fc800078e00ff */
[--C-:B------:R-:W-:Y:S02]  /*100f0*/  @!P2 IMAD.IADD R9, R9, 0x1, -R0.reuse ;  /* 0x000000010909a824 */ /* 0x100fe400078e0a00 */
[----:B0-----:R-:W-:Y:S02]  /*10100*/  IMAD.MOV.U32 R11, RZ, RZ, R5 ;  /* 0x000000ffff0b7224 */ /* 0x001fe400078e0005 */
[----:B------:R-:W-:Y:S02]  /*10110*/  IMAD.MOV R23, RZ, RZ, -R23 ;  /* 0x000000ffff177224 */ /* 0x000fe400078e0a17 */
[--C-:B------:R-:W-:Y:S02]  /*10120*/  @!P1 IMAD.IADD R19, R19, 0x1, -R0.reuse ;  /* 0x0000000113139824 */ /* 0x100fe400078e0a00 */
[----:B------:R-:W-:Y:S01]  /*10130*/  @!P6 IMAD.MOV R11, RZ, RZ, -R11 ;  /* 0x000000ffff0be224 */ /* 0x000fe200078e0a0b */
[----:B------:R-:W-:Y:S01]  /*10140*/  ISETP.GT.U32.AND P6, PT, R0, R9, PT ;  /* 0x000000090000720c */ /* 0x000fe20003fc4070 */
[----:B------:R-:W-:Y:S01]  /*10150*/  @!P5 IMAD.IADD R8, R8, 0x1, -R0 ;  /* 0x000000010808d824 */ /* 0x000fe200078e0a00 */
[C---:B------:R-:W-:Y:S01]  /*10160*/  ISETP.GT.U32.AND P5, PT, R0.reuse, R7, PT ;  /* 0x000000070000720c */ /* 0x040fe20003fa4070 */
[C---:B------:R-:W-:Y:S01]  /*10170*/  IMAD.HI.U32 R22, R15.reuse, R16, RZ ;  /* 0x000000100f167227 */ /* 0x040fe200078e00ff */
[C---:B------:R-:W-:Y:S01]  /*10180*/  ISETP.GT.U32.AND P1, PT, R0.reuse, R19, PT ;  /* 0x000000130000720c */ /* 0x040fe20003f24070 */
[----:B------:R0:W-:Y:S01]  /*10190*/  STL [R1+0x55c], R11 ;  /* 0x00055c0b01007387 */ /* 0x0001e20000100800 */
[----:B------:R-:W-:Y:S01]  /*101a0*/  ISETP.GT.U32.AND P2, PT, R0, R8, PT ;  /* 0x000000080000720c */ /* 0x000fe20003f44070 */
[----:B------:R-:W-:-:S04]  /*101b0*/  IMAD.HI.U32 R24, R15, R6, RZ ;  /* 0x000000060f187227 */ /* 0x000fc800078e00ff */
[----:B------:R-:W-:Y:S02]  /*101c0*/  IMAD R2, R0, R23, R2 ;  /* 0x0000001700027224 */ /* 0x000fe400078e0202 */
[----:B------:R-:W-:Y:S02]  /*101d0*/  IMAD.MOV R22, RZ, RZ, -R22 ;  /* 0x000000ffff167224 */ /* 0x000fe400078e0a16 */
[----:B------:R-:W-:Y:S02]  /*101e0*/  IMAD.MOV R24, RZ, RZ, -R24 ;  /* 0x000000ffff187224 */ /* 0x000fe400078e0a18 */
[----:B------:R-:W-:Y:S01]  /*101f0*/  @!P0 IMAD.IADD R4, R4, 0x1, -R0 ;  /* 0x0000000104048824 */ /* 0x000fe200078e0a00 */
[C---:B------:R-:W-:Y:S01]  /*10200*/  ISETP.GT.U32.AND P0, PT, R0.reuse, R2, PT ;  /* 0x000000020000720c */ /* 0x040fe20003f04070 */
[C---:B------:R-:W-:Y:S02]  /*10210*/  IMAD R16, R0.reuse, R22, R16 ;  /* 0x0000001600107224 */ /* 0x040fe400078e0210 */
[----:B------:R-:W-:-:S02]  /*10220*/  IMAD R6, R0, R24, R6 ;  /* 0x0000001800067224 */ /* 0x000fc400078e0206 */
[--C-:B------:R-:W-:Y:S01]  /*10230*/  @!P6 IMAD.IADD R9, R9, 0x1, -R0.reuse ;  /* 0x000000010909e824 */ /* 0x100fe200078e0a00 */
[C---:B------:R-:W-:Y:S01]  /*10240*/  ISETP.GT.U32.AND P6, PT, R0.reuse, R16, PT ;  /* 0x000000100000720c */ /* 0x040fe20003fc4070 */
[--C-:B------:R-:W-:Y:S01]  /*10250*/  @!P5 IMAD.IADD R7, R7, 0x1, -R0.reuse ;  /* 0x000000010707d824 */ /* 0x100fe200078e0a00 */
[----:B------:R-:W-:Y:S01]  /*10260*/  ISETP.GT.U32.AND P5, PT, R0, R6, PT ;  /* 0x000000060000720c */ /* 0x000fe20003fa4070 */
[--C-:B------:R-:W-:Y:S01]  /*10270*/  @!P1 IMAD.IADD R19, R19, 0x1, -R0.reuse ;  /* 0x0000000113139824 */ /* 0x100fe200078e0a00 */
[----:B------:R-:W-:Y:S01]  /*10280*/  ISETP.GE.AND P1, PT, R17, RZ, PT ;  /* 0x000000ff1100720c */ /* 0x000fe20003f26270 */
[----:B------:R-:W-:Y:S02]  /*10290*/  VIADD R23, R28, 0xcb ;  /* 0x000000cb1c177836 */ /* 0x000fe40000000000 */
[----:B------:R-:W-:Y:S01]  /*102a0*/  @!P0 IMAD.IADD R2, R2, 0x1, -R0 ;  /* 0x0000000102028824 */ /* 0x000fe200078e0a00 */
[----:B------:R-:W-:Y:S01]  /*102b0*/  ISETP.GE.AND P0, PT, R20, RZ, PT ;  /* 0x000000ff1400720c */ /* 0x000fe20003f06270 */
[----:B------:R-:W-:Y:S01]  /*102c0*/  IMAD.MOV.U32 R26, RZ, RZ, R4 ;  /* 0x000000ffff1a7224 */ /* 0x000fe200078e0004 */
[----:B------:R-:W-:Y:S01]  /*102d0*/  IABS R5, R23 ;  /* 0x0000001700057213 */ /* 0x000fe20000000000 */
[----:B------:R-:W-:Y:S01]  /*102e0*/  @!P2 IMAD.IADD R8, R8, 0x1, -R0 ;  /* 0x000000010808a824 */ /* 0x000fe200078e0a00 */
[----:B------:R-:W-:Y:S01]  /*102f0*/  ISETP.GE.AND P2, PT, R21, RZ, PT ;  /* 0x000000ff1500720c */ /* 0x000fe20003f46270 */
[----:B------:R-:W-:Y:S01]  /*10300*/  @!P4 IMAD.MOV R26, RZ, RZ, -R26 ;  /* 0x000000ffff1ac224 */ /* 0x000fe200078e0a1a */
[----:B------:R-:W-:Y:S01]  /*10310*/  ISETP.GT.U32.AND P4, PT, R0, R2, PT ;  /* 0x000000020000720c */ /* 0x000fe20003f84070 */
[----:B------:R-:W-:Y:S01]  /*10320*/  @!P6 IMAD.IADD R16, R16, 0x1, -R0 ;  /* 0x000000011010e824 */ /* 0x000fe200078e0a00 */
[----:B------:R-:W-:Y:S01]  /*10330*/  ISETP.GE.AND P6, PT, R12, RZ, PT ;  /* 0x000000ff0c00720c */ /* 0x000fe20003fc6270 */
[----:B0-----:R-:W-:Y:S01]  /*10340*/  IMAD.MOV.U32 R11, RZ, RZ, R8 ;  /* 0x000000ffff0b7224 */ /* 0x001fe200078e0008 */
[----:B------:R-:W-:Y:S01]  /*10350*/  STL [R1+0x558], R26 ;  /* 0x0005581a01007387 */ /* 0x000fe20000100800 */
[----:B------:R-:W-:Y:S01]  /*10360*/  @!P5 IMAD.IADD R6, R6, 0x1, -R0 ;  /* 0x000000010606d824 */ /* 0x000fe200078e0a00 */
[----:B------:R-:W-:Y:S01]  /*10370*/  ISETP.GE.AND P5, PT, R14, RZ, PT ;  /* 0x000000ff0e00720c */ /* 0x000fe20003fa6270 */
[----:B------:R-:W-:-:S04]  /*10380*/  IMAD.HI.U32 R21, R15, R5, RZ ;  /* 0x000000050f157227 */ /* 0x000fc800078e00ff */
[----:B------:R-:W-:Y:S02]  /*10390*/  VIADD R17, R28, 0xca ;  /* 0x000000ca1c117836 */ /* 0x000fe40000000000 */
[----:B------:R-:W-:Y:S01]  /*103a0*/  @!P1 IMAD.MOV R11, RZ, RZ, -R11 ;  /* 0x000000ffff0b9224 */ /* 0x000fe200078e0a0b */
[C---:B------:R-:W-:Y:S01]  /*103b0*/  ISETP.GT.U32.AND P1, PT, R0.reuse, R16, PT ;  /* 0x000000100000720c */ /* 0x040fe20003f24070 */
[----:B------:R-:W-:Y:S01]  /*103c0*/  IMAD.MOV R21, RZ, RZ, -R21 ;  /* 0x000000ffff157224 */ /* 0x000fe200078e0a15 */
[----:B------:R-:W-:Y:S01]  /*103d0*/  IABS R20, R17 ;  /* 0x0000001100147213 */ /* 0x000fe20000000000 */
[----:B------:R-:W-:Y:S02]  /*103e0*/  IMAD.MOV.U32 R25, RZ, RZ, R7 ;  /* 0x000000ffff197224 */ /* 0x000fe400078e0007 */
[----:B------:R-:W-:Y:S02]  /*103f0*/  IMAD R5, R0, R21, R5 ;  /* 0x0000001500057224 */ /* 0x000fe400078e0205 */
[----:B------:R-:W-:-:S02]  /*10400*/  IMAD.MOV.U32 R8, RZ, RZ, R9 ;  /* 0x000000ffff087224 */ /* 0x000fc400078e0009 */
[----:B------:R-:W-:Y:S02]  /*10410*/  IMAD.MOV.U32 R7, RZ, RZ, R19 ;  /* 0x000000ffff077224 */ /* 0x000fe400078e0013 */
[----:B------:R-:W-:Y:S01]  /*10420*/  @!P2 IMAD.MOV R25, RZ, RZ, -R25 ;  /* 0x000000ffff19a224 */ /* 0x000fe200078e0a19 */
[----:B------:R-:W-:Y:S01]  /*10430*/  ISETP.GT.U32.AND P2, PT, R0, R6, PT ;  /* 0x000000060000720c */ /* 0x000fe20003f44070 */
[----:B------:R-:W-:Y:S01]  /*10440*/  @!P4 IMAD.IADD R2, R2, 0x1, -R0 ;  /* 0x000000010202c824 */ /* 0x000fe200078e0a00 */
[----:B------:R-:W-:Y:S01]  /*10450*/  ISETP.GE.AND P4, PT, R13, RZ, PT ;  /* 0x000000ff0d00720c */ /* 0x000fe20003f86270 */
[----:B------:R-:W-:Y:S01]  /*10460*/  IMAD.HI.U32 R4, R15, R20, RZ ;  /* 0x000000140f047227 */ /* 0x000fe200078e00ff */
[----:B------:R-:W-:Y:S03]  /*10470*/  STL [R1+0x554], R25 ;  /* 0x0005541901007387 */ /* 0x000fe60000100800 */
[----:B------:R-:W-:Y:S01]  /*10480*/  @!P0 IMAD.MOV R8, RZ, RZ, -R8 ;  /* 0x000000ffff088224 */ /* 0x000fe200078e0a08 */
[----:B------:R-:W-:Y:S01]  /*10490*/  ISETP.GT.U32.AND P0, PT, R0, R5, PT ;  /* 0x000000050000720c */ /* 0x000fe20003f04070 */
[----:B------:R-:W-:Y:S01]  /*104a0*/  @!P5 IMAD.MOV R7, RZ, RZ, -R7 ;  /* 0x000000ffff07d224 */ /* 0x000fe200078e0a07 */
[----:B------:R-:W-:Y:S01]  /*104b0*/  STL [R1+0x550], R11 ;  /* 0x0005500b01007387 */ /* 0x000fe20000100800 */
[----:B------:R-:W-:Y:S01]  /*104c0*/  IMAD.MOV R4, RZ, RZ, -R4 ;  /* 0x000000ffff047224 */ /* 0x000fe200078e0a04 */
[----:B------:R-:W-:Y:S01]  /*104d0*/  ISETP.GE.AND P5, PT, R18, RZ, PT ;  /* 0x000000ff1200720c */ /* 0x000fe20003fa6270 */
[----:B------:R-:W-:Y:S01]  /*104e0*/  @!P1 IMAD.IADD R16, R16, 0x1, -R0 ;  /* 0x0000000110109824 */ /* 0x000fe200078e0a00 */
[----:B------:R-:W-:Y:S01]  /*104f0*/  STL [R1+0x54c], R8 ;  /* 0x00054c0801007387 */ /* 0x000fe20000100800 */
[----:B------:R-:W-:Y:S01]  /*10500*/  IMAD R9, R0, R4, R20 ;  /* 0x0000000400097224 */ /* 0x000fe200078e0214 */
[----:B------:R-:W-:Y:S01]  /*10510*/  ISETP.GE.AND P1, PT, R17, RZ, PT ;  /* 0x000000ff1100720c */ /* 0x000fe20003f26270 */
[--C-:B------:R-:W-:Y:S01]  /*10520*/  @!P2 IMAD.IADD R6, R6, 0x1, -R0.reuse ;  /* 0x000000010606a824 */ /* 0x100fe200078e0a00 */
[----:B------:R0:W-:Y:S01]  /*10530*/  STL [R1+0x548], R7 ;  /* 0x0005480701007387 */ /* 0x0001e20000100800 */
[----:B------:R-:W-:Y:S01]  /*10540*/  VIADD R17, R28, 0xc9 ;  /* 0x000000c91c117836 */ /* 0x000fe20000000000 */
[----:B------:R-:W-:Y:S01]  /*10550*/  ISETP.GE.AND P2, PT, R23, RZ, PT ;  /* 0x000000ff1700720c */ /* 0x000fe20003f46270 */
[----:B------:R-:W-:-:S02]  /*10560*/  @!P0 IMAD.IADD R5, R5, 0x1, -R0 ;  /* 0x0000000105058824 */ /* 0x000fc400078e0a00 */
[C---:B------:R-:W-:Y:S01]  /*10570*/  VIADD R20, R28.reuse, 0xc8 ;  /* 0x000000c81c147836 */ /* 0x040fe20000000000 */
[----:B------:R-:W-:Y:S01]  /*10580*/  ISETP.GE.AND P0, PT, R17, RZ, PT ;  /* 0x000000ff1100720c */ /* 0x000fe20003f06270 */
[----:B------:R-:W-:Y:S01]  /*10590*/  IMAD.MOV.U32 R4, RZ, RZ, R6 ;  /* 0x000000ffff047224 */ /* 0x000fe200078e0006 */
[----:B------:R-:W-:Y:S01]  /*105a0*/  IABS R17, R17 ;  /* 0x0000001100117213 */ /* 0x000fe20000000000 */
[----:B------:R-:W-:Y:S02]  /*105b0*/  VIADD R14, R28, 0xc7 ;  /* 0x000000c71c0e7836 */ /* 0x000fe40000000000 */
[----:B0-----:R-:W-:Y:S02]  /*105c0*/  IMAD.MOV.U32 R7, RZ, RZ, R2 ;  /* 0x000000ffff077224 */ /* 0x001fe400078e0002 */
[----:B------:R-:W-:Y:S02]  /*105d0*/  IMAD.MOV.U32 R2, RZ, RZ, R16 ;  /* 0x000000ffff027224 */ /* 0x000fe400078e0010 */
[----:B------:R-:W-:Y:S01]  /*105e0*/  @!P6 IMAD.MOV R7, RZ, RZ, -R7 ;  /* 0x000000ffff07e224 */ /* 0x000fe200078e0a07 */
[C---:B------:R-:W-:Y:S01]  /*105f0*/  ISETP.GT.U32.AND P6, PT, R0.reuse, R5, PT ;  /* 0x000000050000720c */ /* 0x040fe20003fc4070 */
[----:B------:R-:W-:Y:S01]  /*10600*/  @!P4 IMAD.MOV R2, RZ, RZ, -R2 ;  /* 0x000000ffff02c224 */ /* 0x000fe200078e0a02 */
[----:B------:R-:W-:Y:S01]  /*10610*/  ISETP.GT.U32.AND P4, PT, R0, R9, PT ;  /* 0x000000090000720c */ /* 0x000fe20003f84070 */
[----:B------:R-:W-:Y:S01]  /*10620*/  @!P5 IMAD.MOV R4, RZ, RZ, -R4 ;  /* 0x000000ffff04d224 */ /* 0x000fe200078e0a04 */
[----:B------:R-:W-:Y:S01]  /*10630*/  ISETP.GE.AND P5, PT, R20, RZ, PT ;  /* 0x000000ff1400720c */ /* 0x000fe20003fa6270 */
[----:B------:R-:W-:Y:S01]  /*10640*/  IMAD.HI.U32 R6, R15, R17, RZ ;  /* 0x000000110f067227 */ /* 0x000fe200078e00ff */
[----:B------:R-:W-:Y:S01]  /*10650*/  IABS R20, R20 ;  /* 0x0000001400147213 */ /* 0x000fe20000000000 */
[----:B------:R0:W-:Y:S02]  /*10660*/  STL [R1+0x544], R7 ;  /* 0x0005440701007387 */ /* 0x0001e40000100800 */
[----:B------:R-:W-:-:S02]  /*10670*/  IMAD.MOV R6, RZ, RZ, -R6 ;  /* 0x000000ffff067224 */ /* 0x000fc400078e0a06 */
[----:B------:R-:W-:Y:S01]  /*10680*/  IMAD.HI.U32 R8, R15, R20, RZ ;  /* 0x000000140f087227 */ /* 0x000fe200078e00ff */
[----:B------:R1:W-:Y:S03]  /*10690*/  STL [R1+0x540], R4 ;  /* 0x0005400401007387 */ /* 0x0003e60000100800 */
[--C-:B------:R-:W-:Y:S01]  /*106a0*/  @!P4 IMAD.IADD R9, R9, 0x1, -R0.reuse ;  /* 0x000000010909c824 */ /* 0x100fe200078e0a00 */
[----:B------:R2:W-:Y:S01]  /*106b0*/  STL [R1+0x53c], R2 ;  /* 0x00053c0201007387 */ /* 0x0005e20000100800 */
[----:B------:R-:W-:Y:S01]  /*106c0*/  @!P6 IMAD.IADD R5, R5, 0x1, -R0 ;  /* 0x000000010505e824 */ /* 0x000fe200078e0a00 */
[----:B------:R-:W-:Y:S01]  /*106d0*/  ISETP.GE.AND P6, PT, R14, RZ, PT ;  /* 0x000000ff0e00720c */ /* 0x000fe20003fc6270 */
[C---:B------:R-:W-:Y:S01]  /*106e0*/  IMAD R17, R0.reuse, R6, R17 ;  /* 0x0000000600117224 */ /* 0x040fe200078e0211 */
[----:B------:R-:W-:Y:S01]  /*106f0*/  ISETP.GT.U32.AND P4, PT, R0, R9, PT ;  /* 0x000000090000720c */ /* 0x000fe20003f84070 */
[----:B------:R-:W-:Y:S01]  /*10700*/  IMAD.MOV R8, RZ, RZ, -R8 ;  /* 0x000000ffff087224 */ /* 0x000fe200078e0a08 */
[----:B------:R-:W-:Y:S01]  /*10710*/  IABS R14, R14 ;  /* 0x0000000e000e7213 */ /* 0x000fe20000000000 */
[----:B------:R-:W-:-:S02]  /*10720*/  IMAD.MOV.U32 R11, RZ, RZ, R5 ;  /* 0x000000ffff0b7224 */ /* 0x000fc400078e0005 */
[C---:B------:R-:W-:Y:S02]  /*10730*/  IMAD R20, R0.reuse, R8, R20 ;  /* 0x0000000800147224 */ /* 0x040fe400078e0214 */
[----:B------:R-:W-:Y:S01]  /*10740*/  @!P2 IMAD.MOV R11, RZ, RZ, -R11 ;  /* 0x000000ffff0ba224 */ /* 0x000fe200078e0a0b */
[----:B------:R-:W-:Y:S01]  /*10750*/  ISETP.GT.U32.AND P2, PT, R0, R17, PT ;  /* 0x000000110000720c */ /* 0x000fe20003f44070 */
[----:B------:R-:W-:-:S03]  /*10760*/  IMAD.HI.U32 R12, R15, R14, RZ ;  /* 0x0000000e0f0c7227 */ /* 0x000fc600078e00ff */
[----:B------:R2:W-:Y:S01]  /*10770*/  STL [R1+0x538], R11 ;  /* 0x0005380b01007387 */ /* 0x0005e20000100800 */
[----:B------:R-:W-:Y:S01]  /*10780*/  @!P4 IMAD.IADD R9, R9, 0x1, -R0 ;  /* 0x000000010909c824 */ /* 0x000fe200078e0a00 */
[----:B------:R-:W-:Y:S01]  /*10790*/  ISETP.GT.U32.AND P4, PT, R0, R20, PT ;  /* 0x000000140000720c */ /* 0x000fe20003f84070 */
[C---:B------:R-:W-:Y:S02]  /*107a0*/  VIADD R21, R28.reuse, 0xc6 ;  /* 0x000000c61c157836 */ /* 0x040fe40000000000 */
[----:B0-----:R-:W-:Y:S02]  /*107b0*/  VIADD R7, R28, 0xc5 ;  /* 0x000000c51c077836 */ /* 0x001fe40000000000 */
[----:B------:R-:W-:Y:S01]  /*107c0*/  IMAD.MOV R12, RZ, RZ, -R12 ;  /* 0x000000ffff0c7224 */ /* 0x000fe200078e0a0c */
[----:B-1----:R-:W-:Y:S01]  /*107d0*/  IABS R4, R21 ;  /* 0x0000001500047213 */ /* 0x002fe20000000000 */
[----:B------:R-:W-:Y:S01]  /*107e0*/  @!P2 IMAD.IADD R17, R17, 0x1, -R0 ;  /* 0x000000011111a824 */ /* 0x000fe200078e0a00 */
[----:B--2---:R-:W-:Y:S01]  /*107f0*/  IABS R2, R7 ;  /* 0x0000000700027213 */ /* 0x004fe20000000000 */
[----:B------:R-:W-:-:S02]  /*10800*/  IMAD R14, R0, R12, R14 ;  /* 0x0000000c000e7224 */ /* 0x000fc400078e020e */
[----:B------:R-:W-:-:S03]  /*10810*/  IMAD.HI.U32 R6, R15, R4, RZ ;  /* 0x000000040f067227 */ /* 0x000fc600078e00ff */
[----:B------:R-:W-:Y:S01]  /*10820*/  ISETP.GT.U32.AND P2, PT, R0, R14, PT ;  /* 0x0000000e0000720c */ /* 0x000fe20003f44070 */
[----:B------:R-:W-:-:S04]  /*10830*/  IMAD.HI.U32 R13, R15, R2, RZ ;  /* 0x000000020f0d7227 */ /* 0x000fc800078e00ff */
[----:B------:R-:W-:Y:S01]  /*10840*/  @!P4 IMAD.IADD R20, R20, 0x1, -R0 ;  /* 0x000000011414c824 */ /* 0x000fe200078e0a00 */
[----:B------:R-:W-:Y:S01]  /*10850*/  ISETP.GT.U32.AND P4, PT, R0, R17, PT ;  /* 0x000000110000720c */ /* 0x000fe20003f84070 */
[----:B------:R-:W-:Y:S02]  /*10860*/  IMAD.MOV R6, RZ, RZ, -R6 ;  /* 0x000000ffff067224 */ /* 0x000fe400078e0a06 */
[----:B------:R-:W-:Y:S02]  /*10870*/  IMAD.MOV R5, RZ, RZ, -R13 ;  /* 0x000000ffff057224 */ /* 0x000fe400078e0a0d */
[----:B------:R-:W-:Y:S02]  /*10880*/  VIADD R16, R28, 0xc4 ;  /* 0x000000c41c107836 */ /* 0x000fe40000000000 */
[C---:B------:R-:W-:Y:S02]  /*10890*/  IMAD R4, R0.reuse, R6, R4 ;  /* 0x0000000600047224 */ /* 0x040fe400078e0204 */
[----:B------:R-:W-:Y:S01]  /*108a0*/  IMAD R2, R0, R5, R2 ;  /* 0x0000000500027224 */ /* 0x000fe200078e0202 */
[----:B------:R-:W-:Y:S01]  /*108b0*/  IABS R5, R16 ;  /* 0x0000001000057213 */ /* 0x000fe20000000000 */
[----:B------:R-:W-:-:S02]  /*108c0*/  VIADD R6, R28, 0xc3 ;  /* 0x000000c31c067836 */ /* 0x000fc40000000000 */
[----:B------:R-:W-:Y:S02]  /*108d0*/  IMAD.MOV.U32 R11, RZ, RZ, R9 ;  /* 0x000000ffff0b7224 */ /* 0x000fe400078e0009 */
[--C-:B------:R-:W-:Y:S01]  /*108e0*/  @!P2 IMAD.IADD R14, R14, 0x1, -R0.reuse ;  /* 0x000000010e0ea824 */ /* 0x100fe200078e0a00 */
[----:B------:R-:W-:Y:S01]  /*108f0*/  IABS R12, R6 ;  /* 0x00000006000c7213 */ /* 0x000fe20000000000 */
[----:B------:R-:W-:Y:S01]  /*10900*/  @!P1 IMAD.MOV R11, RZ, RZ, -R11 ;  /* 0x000000ffff0b9224 */ /* 0x000fe200078e0a0b */
[C---:B------:R-:W-:Y:S01]  /*10910*/  ISETP.GT.U32.AND P1, PT, R0.reuse, R20, PT ;  /* 0x000000140000720c */ /* 0x040fe20003f24070 */
[----:B------:R-:W-:Y:S01]  /*10920*/  IMAD.MOV.U32 R9, RZ, RZ, R5 ;  /* 0x000000ffff097224 */ /* 0x000fe200078e0005 */
[C---:B------:R-:W-:Y:S01]  /*10930*/  ISETP.GT.U32.AND P2, PT, R0.reuse, R14, PT ;  /* 0x0000000e0000720c */ /* 0x040fe20003f44070 */
[----:B------:R-:W-:Y:S01]  /*10940*/  @!P4 IMAD.IADD R17, R17, 0x1, -R0 ;  /* 0x000000011111c824 */ /* 0x000fe200078e0a00 */
[----:B------:R-:W-:Y:S01]  /*10950*/  ISETP.GT.U32.AND P4, PT, R0, R4, PT ;  /* 0x000000040000720c */ /* 0x000fe20003f84070 */
[C---:B------:R-:W-:Y:S01]  /*10960*/  IMAD.HI.U32 R24, R15.reuse, R9, RZ ;  /* 0x000000090f187227 */ /* 0x040fe200078e00ff */
[----:B------:R0:W-:Y:S03]  /*10970*/  STL [R1+0x52c], R11 ;  /* 0x00052c0b01007387 */ /* 0x0001e60000100800 */
[----:B------:R-:W-:-:S04]  /*10980*/  IMAD.HI.U32 R22, R15, R12, RZ ;  /* 0x0000000c0f167227 */ /* 0x000fc800078e00ff */
[----:B------:R-:W-:Y:S02]  /*10990*/  VIADD R8, R28, 0xc2 ;  /* 0x000000c21c087836 */ /* 0x000fe40000000000 */
[----:B------:R-:W-:Y:S02]  /*109a0*/  IMAD.MOV R24, RZ, RZ, -R24 ;  /* 0x000000ffff187224 */ /* 0x000fe400078e0a18 */
[----:B0-----:R-:W-:Y:S01]  /*109b0*/  IMAD.MOV.U32 R11, RZ, RZ, R17 ;  /* 0x000000ffff0b7224 */ /* 0x001fe200078e0011 */
[----:B------:R-:W-:Y:S01]  /*109c0*/  IABS R23, R8 ;  /* 0x0000000800177213 */ /* 0x000fe20000000000 */
[----:B------:R-:W-:Y:S02]  /*109d0*/  IMAD.MOV R22, RZ, RZ, -R22 ;  /* 0x000000ffff167224 */ /* 0x000fe400078e0a16 */
[----:B------:R-:W-:Y:S02]  /*109e0*/  @!P0 IMAD.MOV R11, RZ, RZ, -R11 ;  /* 0x000000ffff0b8224 */ /* 0x000fe400078e0a0b */
[----:B------:R-:W-:Y:S01]  /*109f0*/  @!P1 IMAD.IADD R20, R20, 0x1, -R0 ;  /* 0x0000000114149824 */ /* 0x000fe200078e0a00 */
[C---:B------:R-:W-:Y:S01]  /*10a00*/  ISETP.GT.U32.AND P1, PT, R0.reuse, R2, PT ;  /* 0x000000020000720c */ /* 0x040fe20003f24070 */
[C---:B------:R-:W-:Y:S01]  /*10a10*/  IMAD R9, R0.reuse, R24, R9 ;  /* 0x0000001800097224 */ /* 0x040fe200078e0209 */
[----:B------:R0:W-:Y:S01]  /*10a20*/  STL [R1+0x528], R11 ;  /* 0x0005280b01007387 */ /* 0x0001e20000100800 */
[----:B------:R-:W-:-:S02]  /*10a30*/  IMAD R12, R0, R22, R12 ;  /* 0x00000016000c7224 */ /* 0x000fc400078e020c */
[--C-:B------:R-:W-:Y:S01]  /*10a40*/  @!P2 IMAD.IADD R14, R14, 0x1, -R0.reuse ;  /* 0x000000010e0ea824 */ /* 0x100fe200078e0a00 */
[----:B------:R-:W-:Y:S01]  /*10a50*/  ISETP.GT.U32.AND P2, PT, R0, R9, PT ;  /* 0x000000090000720c */ /* 0x000fe20003f44070 */
[----:B------:R-:W-:Y:S01]  /*10a60*/  @!P4 IMAD.IADD R4, R4, 0x1, -R0 ;  /* 0x000000010404c824 */ /* 0x000fe200078e0a00 */
[----:B------:R-:W-:Y:S01]  /*10a70*/  ISETP.GT.U32.AND P4, PT, R0, R12, PT ;  /* 0x0000000c0000720c */ /* 0x000fe20003f84070 */
[----:B------:R-:W-:-:S03]  /*10a80*/  IMAD.HI.U32 R22, R15, R23, RZ ;  /* 0x000000170f167227 */ /* 0x000fc600078e00ff */
[----:B------:R-:W-:Y:S01]  /*10a90*/  ISETP.GT.U32.AND P0, PT, R0, R4, PT ;  /* 0x000000040000720c */ /* 0x000fe20003f04070 */
[----:B0-----:R-:W-:Y:S02]  /*10aa0*/  IMAD.MOV.U32 R11, RZ, RZ, R20 ;  /* 0x000000ffff0b7224 */ /* 0x001fe400078e0014 */
[C---:B------:R-:W-:Y:S02]  /*10ab0*/  VIADD R13, R28.reuse, 0xc1 ;  /* 0x000000c11c0d7836 */ /* 0x040fe40000000000 */
[----:B------:R-:W-:Y:S02]  /*10ac0*/  @!P5 IMAD.MOV R11, RZ, RZ, -R11 ;  /* 0x000000ffff0bd224 */ /* 0x000fe400078e0a0b */
[----:B------:R-:W-:Y:S01]  /*10ad0*/  IMAD.MOV R22, RZ, RZ, -R22 ;  /* 0x000000ffff167224 */ /* 0x000fe200078e0a16 */
[----:B------:R-:W-:Y:S01]  /*10ae0*/  IABS R18, R13 ;  /* 0x0000000d00127213 */ /* 0x000fe20000000000 */
[----:B------:R-:W-:Y:S01]  /*10af0*/  VIADD R19, R28, 0xc0 ;  /* 0x000000c01c137836 */ /* 0x000fe20000000000 */
[----:B------:R0:W-:Y:S01]  /*10b00*/  STL [R1+0x524], R11 ;  /* 0x0005240b01007387 */ /* 0x0001e20000100800 */
[--C-:B------:R-:W-:Y:S01]  /*10b10*/  @!P1 IMAD.IADD R2, R2, 0x1, -R0.reuse ;  /* 0x0000000102029824 */ /* 0x100fe200078e0a00 */
[----:B------:R-:W-:Y:S01]  /*10b20*/  ISETP.GE.AND P1, PT, R21, RZ, PT ;  /* 0x000000ff1500720c */ /* 0x000fe20003f26270 */
[C---:B------:R-:W-:Y:S01]  /*10b30*/  IMAD R22, R0.reuse, R22, R23 ;  /* 0x0000001600167224 */ /* 0x040fe200078e0217 */
[----:B------:R-:W-:Y:S01]  /*10b40*/  IABS R5, R19 ;  /* 0x0000001300057213 */ /* 0x000fe20000000000 */
[--C-:B------:R-:W-:Y:S01]  /*10b50*/  @!P2 IMAD.IADD R9, R9, 0x1, -R0.reuse ;  /* 0x000000010909a824 */ /* 0x100fe200078e0a00 */
[----:B------:R-:W-:Y:S01]  /*10b60*/  ISETP.GT.U32.AND P2, PT, R0, R2, PT ;  /* 0x000000020000720c */ /* 0x000fe20003f44070 */
[----:B------:R-:W-:-:S02]  /*10b70*/  @!P4 IMAD.IADD R12, R12, 0x1, -R0 ;  /* 0x000000010c0cc824 */ /* 0x000fc400078e0a00 */
[C---:B------:R-:W-:Y:S01]  /*10b80*/  IMAD.HI.U32 R25, R15.reuse, R18, RZ ;  /* 0x000000120f197227 */ /* 0x040fe200078e00ff */
[C---:B------:R-:W-:Y:S02]  /*10b90*/  ISETP.GT.U32.AND P4, PT, R0.reuse, R9, PT ;  /* 0x000000090000720c */ /* 0x040fe40003f84070 */
[----:B------:R-:W-:Y:S01]  /*10ba0*/  ISETP.GT.U32.AND P5, PT, R0, R12, PT ;  /* 0x0000000c0000720c */ /* 0x000fe20003fa4070 */
[----:B0-----:R-:W-:Y:S02]  /*10bb0*/  IMAD.MOV.U32 R11, RZ, RZ, R14 ;  /* 0x000000ffff0b7224 */ /* 0x001fe400078e000e */
[----:B------:R-:W-:-:S04]  /*10bc0*/  IMAD.HI.U32 R24, R15, R5, RZ ;  /* 0x000000050f187227 */ /* 0x000fc800078e00ff */
[----:B------:R-:W-:Y:S01]  /*10bd0*/  @!P6 IMAD.MOV R11, RZ, RZ, -R11 ;  /* 0x000000ffff0be224 */ /* 0x000fe200078e0a0b */
[----:B------:R-:W-:Y:S01]  /*10be0*/  ISETP.GT.U32.AND P6, PT, R0, R22, PT ;  /* 0x000000160000720c */ /* 0x000fe20003fc4070 */
[----:B------:R-:W-:Y:S02]  /*10bf0*/  IMAD.MOV R25, RZ, RZ, -R25 ;  /* 0x000000ffff197224 */ /* 0x000fe400078e0a19 */
[----:B------:R-:W-:Y:S01]  /*10c00*/  VIADD R17, R28, 0xbf ;  /* 0x000000bf1c117836 */ /* 0x000fe20000000000 */
[----:B------:R0:W-:Y:S01]  /*10c10*/  STL [R1+0x520], R11 ;  /* 0x0005200b01007387 */ /* 0x0001e20000100800 */
[----:B------:R-:W-:Y:S02]  /*10c20*/  IMAD.MOV R24, RZ, RZ, -R24 ;  /* 0x000000ffff187224 */ /* 0x000fe400078e0a18 */
[C---:B------:R-:W-:Y:S01]  /*10c30*/  IMAD R18, R0.reuse, R25, R18 ;  /* 0x0000001900127224 */ /* 0x040fe200078e0212 */
[----:B------:R-:W-:Y:S01]  /*10c40*/  IABS R20, R17 ;  /* 0x0000001100147213 */ /* 0x000fe20000000000 */
[----:B------:R-:W-:-:S02]  /*10c50*/  IMAD R5, R0, R24, R5 ;  /* 0x0000001800057224 */ /* 0x000fc400078e0205 */
[--C-:B------:R-:W-:Y:S01]  /*10c60*/  @!P0 IMAD.IADD R4, R4, 0x1, -R0.reuse ;  /* 0x0000000104048824 */ /* 0x100fe200078e0a00 */
[----:B------:R-:W-:Y:S01]  /*10c70*/  ISETP.GT.U32.AND P0, PT, R0, R18, PT ;  /* 0x000000120000720c */ /* 0x000fe20003f04070 */
[--C-:B------:R-:W-:Y:S01]  /*10c80*/  @!P2 IMAD.IADD R2, R2, 0x1, -R0.reuse ;  /* 0x000000010202a824 */ /* 0x100fe200078e0a00 */
[----:B------:R-:W-:Y:S01]  /*10c90*/  ISETP.GE.AND P2, PT, R7, RZ, PT ;  /* 0x000000ff0700720c */ /* 0x000fe20003f46270 */
[----:B------:R-:W-:Y:S01]  /*10ca0*/  @!P6 IMAD.IADD R22, R22, 0x1, -R0 ;  /* 0x000000011616e824 */ /* 0x000fe200078e0a00 */
[----:B------:R-:W-:Y:S01]  /*10cb0*/  ISETP.GE.AND P6, PT, R6, RZ, PT ;  /* 0x000000ff0600720c */ /* 0x000fe20003fc6270 */
[----:B------:R-:W-:-:S04]  /*10cc0*/  IMAD.HI.U32 R7, R15, R20, RZ ;  /* 0x000000140f077227 */ /* 0x000fc800078e00ff */
[--C-:B------:R-:W-:Y:S01]  /*10cd0*/  @!P4 IMAD.IADD R9, R9, 0x1, -R0.reuse ;  /* 0x000000010909c824 */ /* 0x100fe200078e0a00 */
[----:B------:R-:W-:Y:S01]  /*10ce0*/  ISETP.GT.U32.AND P4, PT, R0, R5, PT ;  /* 0x000000050000720c */ /* 0x000fe20003f84070 */
[----:B------:R-:W-:Y:S01]  /*10cf0*/  @!P5 IMAD.IADD R12, R12, 0x1, -R0 ;  /* 0x000000010c0cd824 */ /* 0x000fe200078e0a00 */
[----:B------:R-:W-:Y:S01]  /*10d00*/  ISETP.GE.AND P5, PT, R16, RZ, PT ;  /* 0x000000ff1000720c */ /* 0x000fe20003fa6270 */
[----:B------:R-:W-:Y:S02]  /*10d10*/  IMAD.MOV R7, RZ, RZ, -R7 ;  /* 0x000000ffff077224 */ /* 0x000fe400078e0a07 */
[----:B------:R-:W-:Y:S02]  /*10d20*/  IMAD.MOV.U32 R23, RZ, RZ, R4 ;  /* 0x000000ffff177224 */ /* 0x000fe400078e0004 */
[----:B------:R-:W-:Y:S02]  /*10d30*/  VIADD R14, R28, 0xbe ;  /* 0x000000be1c0e7836 */ /* 0x000fe40000000000 */
[----:B------:R-:W-:-:S02]  /*10d40*/  IMAD R7, R0, R7, R20 ;  /* 0x0000000700077224 */ /* 0x000fc400078e0214 */
[----:B------:R-:W-:Y:S01]  /*10d50*/  @!P1 IMAD.MOV R23, RZ, RZ, -R23 ;  /* 0x000000ffff179224 */ /* 0x000fe200078e0a17 */
[----:B------:R-:W-:Y:S01]  /*10d60*/  ISETP.GT.U32.AND P1, PT, R0, R22, PT ;  /* 0x000000160000720c */ /* 0x000fe20003f24070 */
[----:B------:R-:W-:Y:S01]  /*10d70*/  IMAD.MOV.U32 R4, RZ, RZ, R12 ;  /* 0x000000ffff047224 */ /* 0x000fe200078e000c */
[----:B------:R-:W-:Y:S01]  /*10d80*/  IABS R21, R14 ;  /* 0x0000000e00157213 */ /* 0x000fe20000000000 */
[----:B0-----:R-:W-:Y:S01]  /*10d90*/  IMAD.MOV.U32 R11, RZ, RZ, R2 ;  /* 0x000000ffff0b7224 */ /* 0x001fe200078e0002 */
[----:B------:R-:W-:Y:S01]  /*10da0*/  STL [R1+0x51c], R23 ;  /* 0x00051c1701007387 */ /* 0x000fe20000100800 */
[----:B------:R-:W-:Y:S01]  /*10db0*/  @!P0 IMAD.IADD R18, R18, 0x1, -R0 ;  /* 0x0000000112128824 */ /* 0x000fe200078e0a00 */
[----:B------:R-:W-:Y:S01]  /*10dc0*/  ISETP.GE.AND P0, PT, R8, RZ, PT ;  /* 0x000000ff0800720c */ /* 0x000fe20003f06270 */
[----:B------:R-:W-:Y:S02]  /*10dd0*/  IMAD.MOV.U32 R2, RZ, RZ, R9 ;  /* 0x000000ffff027224 */ /* 0x000fe400078e0009 */
[----:B------:R-:W-:Y:S01]  /*10de0*/  @!P6 IMAD.MOV R4, RZ, RZ, -R4 ;  /* 0x000000ffff04e224 */ /* 0x000fe200078e0a04 */
[----:B------:R-:W-:Y:S01]  /*10df0*/  ISETP.GT.U32.AND P6, PT, R0, R7, PT ;  /* 0x000000070000720c */ /* 0x000fe20003fc4070 */
[----:B------:R-:W-:-:S02]  /*10e00*/  @!P2 IMAD.MOV R11, RZ, RZ, -R11 ;  /* 0x000000ffff0ba224 */ /* 0x000fc400078e0a0b */
[----:B------:R-:W-:Y:S01]  /*10e10*/  @!P4 IMAD.IADD R5, R5, 0x1, -R0 ;  /* 0x000000010505c824 */ /* 0x000fe200078e0a00 */
[C---:B------:R-:W-:Y:S01]  /*10e20*/  ISETP.GT.U32.AND P4, PT, R0.reuse, R18, PT ;  /* 0x000000120000720c */ /* 0x040fe20003f84070 */
[----:B------:R-:W-:Y:S01]  /*10e30*/  @!P5 IMAD.MOV R2, RZ, RZ, -R2 ;  /* 0x000000ffff02d224 */ /* 0x000fe200078e0a02 */
[----:B------:R-:W-:Y:S01]  /*10e40*/  STL [R1+0x518], R11 ;  /* 0x0005180b01007387 */ /* 0x000fe20000100800 */
[----:B------:R-:W-:Y:S01]  /*10e50*/  IMAD.HI.U32 R6, R15, R21, RZ ;  /* 0x000000150f067227 */ /* 0x000fe200078e00ff */
[----:B------:R-:W-:Y:S02]  /*10e60*/  ISETP.GT.U32.AND P2, PT, R0, R5, PT ;  /* 0x000000050000720c */ /* 0x000fe40003f44070 */
[----:B------:R0:W-:Y:S01]  /*10e70*/  STL [R1+0x514], R2 ;  /* 0x0005140201007387 */ /* 0x0001e20000100800 */
[----:B------:R-:W-:Y:S01]  /*10e80*/  IMAD.MOV R6, RZ, RZ, -R6 ;  /* 0x000000ffff067224 */ /* 0x000fe200078e0a06 */
[----:B------:R-:W-:Y:S01]  /*10e90*/  ISETP.GE.AND P5, PT, R13, RZ, PT ;  /* 0x000000ff0d00720c */ /* 0x000fe20003fa6270 */
[----:B------:R-:W-:Y:S01]  /*10ea0*/  @!P1 IMAD.IADD R22, R22, 0x1, -R0 ;  /* 0x0000000116169824 */ /* 0x000fe200078e0a00 */
[----:B------:R1:W-:Y:S01]  /*10eb0*/  STL [R1+0x4f0], R4 ;  /* 0x0004f00401007387 */ /* 0x0003e20000100800 */
[----:B------:R-:W-:Y:S01]  /*10ec0*/  IMAD R21, R0, R6, R21 ;  /* 0x0000000600157224 */ /* 0x000fe200078e0215 */
[----:B------:R-:W-:Y:S01]  /*10ed0*/  ISETP.GE.AND P1, PT, R19, RZ, PT ;  /* 0x000000ff1300720c */ /* 0x000fe20003f26270 */
[----:B------:R-:W-:-:S02]  /*10ee0*/  IMAD.MOV.U32 R9, RZ, RZ, R22 ;  /* 0x000000ffff097224 */ /* 0x000fc400078e0016 */
[--C-:B------:R-:W-:Y:S01]  /*10ef0*/  @!P6 IMAD.IADD R7, R7, 0x1, -R0.reuse ;  /* 0x000000010707e824 */ /* 0x100fe200078e0a00 */
[----:B------:R-:W-:Y:S01]  /*10f00*/  ISETP.GE.AND P6, PT, R14, RZ, PT ;  /* 0x000000ff0e00720c */ /* 0x000fe20003fc6270 */
[----:B0-----:R-:W-:Y:S02]  /*10f10*/  VIADD R2, R28, 0xbd ;  /* 0x000000bd1c027836 */ /* 0x001fe40000000000 */
[--C-:B------:R-:W-:Y:S01]  /*10f20*/  @!P4 IMAD.IADD R18, R18, 0x1, -R0.reuse ;  /* 0x000000011212c824 */ /* 0x100fe200078e0a00 */
[----:B------:R-:W-:Y:S01]  /*10f30*/  ISETP.GT.U32.AND P4, PT, R0, R21, PT ;  /* 0x000000150000720c */ /* 0x000fe20003f84070 */
[----:B------:R-:W-:Y:S01]  /*10f40*/  @!P0 IMAD.MOV R9, RZ, RZ, -R9 ;  /* 0x000000ffff098224 */ /* 0x000fe200078e0a09 */
[----:B------:R-:W-:Y:S01]  /*10f50*/  IABS R6, R2 ;  /* 0x0000000200067213 */ /* 0x000fe20000000000 */
[----:B-1----:R-:W-:Y:S01]  /*10f60*/  VIADD R4, R28, 0xbc ;  /* 0x000000bc1c047836 */ /* 0x002fe20000000000 */
[----:B------:R-:W-:Y:S01]  /*10f70*/  ISETP.GT.U32.AND P0, PT, R0, R7, PT ;  /* 0x000000070000720c */ /* 0x000fe20003f04070 */
[----:B------:R-:W-:Y:S01]  /*10f80*/  @!P2 IMAD.IADD R5, R5, 0x1, -R0 ;  /* 0x000000010505a824 */ /* 0x000fe200078e0a00 */
[----:B------:R0:W-:Y:S01]  /*10f90*/  STL [R1+0x4e4], R9 ;  /* 0x0004e40901007387 */ /* 0x0001e20000100800 */
[----:B------:R-:W-:Y:S01]  /*10fa0*/  IMAD.HI.U32 R8, R15, R6, RZ ;  /* 0x000000060f087227 */ /* 0x000fe200078e00ff */
[----:B------:R-:W-:-:S02]  /*10fb0*/  ISETP.GE.AND P2, PT, R17, RZ, PT ;  /* 0x000000ff1100720c */ /* 0x000fc40003f46270 */
[----:B------:R-:W-:Y:S01]  /*10fc0*/  IABS R12, R4 ;  /* 0x00000004000c7213 */ /* 0x000fe20000000000 */
[----:B------:R-:W-:Y:S02]  /*10fd0*/  IMAD.MOV R8, RZ, RZ, -R8 ;  /* 0x000000ffff087224 */ /* 0x000fe400078e0a08 */
[----:B------:R-:W-:Y:S01]  /*10fe0*/  @!P4 IMAD.IADD R21, R21, 0x1, -R0 ;  /* 0x000000011515c824 */ /* 0x000fe200078e0a00 */
[----:B------:R-:W-:Y:S01]  /*10ff0*/  ISETP.GE.AND P4, PT, R2, RZ, PT ;  /* 0x000000ff0200720c */ /* 0x000fe20003f86270 */
[----:B------:R-:W-:-:S04]  /*11000*/  IMAD.HI.U32 R2, R15, R12, RZ ;  /* 0x0000000c0f027227 */ /* 0x000fc800078e00ff */
[----:B0-----:R-:W-:Y:S02]  /*11010*/  IMAD.MOV.U32 R9, RZ, RZ, R18 ;  /* 0x000000ffff097224 */ /* 0x001fe400078e0012 */
[C---:B------:R-:W-:Y:S02]  /*11020*/  IMAD R18, R0.reuse, R8, R6 ;  /* 0x0000000800127224 */ /* 0x040fe400078e0206 */
[----:B------:R-:W-:Y:S02]  /*11030*/  @!P0 IMAD.IADD R7, R7, 0x1, -R0 ;  /* 0x0000000107078824 */ /* 0x000fe400078e0a00 */
[----:B------:R-:W-:Y:S01]  /*11040*/  @!P5 IMAD.MOV R9, RZ, RZ, -R9 ;  /* 0x000000ffff09d224 */ /* 0x000fe200078e0a09 */
[C---:B------:R-:W-:Y:S01]  /*11050*/  ISETP.GT.U32.AND P0, PT, R0.reuse, R18, PT ;  /* 0x000000120000720c */ /* 0x040fe20003f04070 */
[----:B------:R-:W-:Y:S01]  /*11060*/  IMAD.MOV R2, RZ, RZ, -R2 ;  /* 0x000000ffff027224 */ /* 0x000fe200078e0a02 */
[----:B------:R-:W-:Y:S01]  /*11070*/  ISETP.GT.U32.AND P5, PT, R0, R21, PT ;  /* 0x000000150000720c */ /* 0x000fe20003fa4070 */
[----:B------:R-:W-:Y:S01]  /*11080*/  VIADD R6, R28, 0xbb ;  /* 0x000000bb1c067836 */ /* 0x000fe20000000000 */
[----:B------:R0:W-:Y:S01]  /*11090*/  STL [R1+0x4b4], R9 ;  /* 0x0004b40901007387 */ /* 0x0001e20000100800 */
[----:B------:R-:W-:-:S02]  /*110a0*/  IMAD.MOV.U32 R8, RZ, RZ, R7 ;  /* 0x000000ffff087224 */ /* 0x000fc400078e0007 */
[----:B------:R-:W-:Y:S01]  /*110b0*/  @!P1 IMAD.MOV R5, RZ, RZ, -R5 ;  /* 0x000000ffff059224 */ /* 0x000fe200078e0a05 */
[----:B------:R-:W-:Y:S01]  /*110c0*/  IABS R17, R6 ;  /* 0x0000000600117213 */ /* 0x000fe20000000000 */
[----:B------:R-:W-:Y:S01]  /*110d0*/  IMAD R12, R0, R2, R12 ;  /* 0x00000002000c7224 */ /* 0x000fe200078e020c */
[----:B------:R-:W-:Y:S01]  /*110e0*/  ISETP.GE.AND P1, PT, R4, RZ, PT ;  /* 0x000000ff0400720c */ /* 0x000fe20003f26270 */
[----:B------:R-:W-:Y:S01]  /*110f0*/  @!P2 IMAD.MOV R8, RZ, RZ, -R8 ;  /* 0x000000ffff08a224 */ /* 0x000fe200078e0a08 */
[----:B------:R1:W-:Y:S01]  /*11100*/  STL [R1+0x438], R5 ;  /* 0x0004380501007387 */ /* 0x0003e20000100800 */
[--C-:B------:R-:W-:Y:S01]  /*11110*/  @!P0 IMAD.IADD R18, R18, 0x1, -R0.reuse ;  /* 0x0000000112128824 */ /* 0x100fe200078e0a00 */
[----:B------:R-:W-:Y:S01]  /*11120*/  ISETP.GE.AND P0, PT, R6, RZ, PT ;  /* 0x000000ff0600720c */ /* 0x000fe20003f06270 */
[----:B------:R-:W-:Y:S01]  /*11130*/  @!P5 IMAD.IADD R21, R21, 0x1, -R0 ;  /* 0x000000011515d824 */ /* 0x000fe200078e0a00 */
[C---:B------:R-:W-:Y:S01]  /*11140*/  ISETP.GT.U32.AND P5, PT, R0.reuse, R12, PT ;  /* 0x0000000c0000720c */ /* 0x040fe20003fa4070 */
[----:B------:R2:W-:Y:S01]  /*11150*/  STL [R1+0x42c], R8 ;  /* 0x00042c0801007387 */ /* 0x0005e20000100800 */
[----:B------:R-:W-:Y:S01]  /*11160*/  ISETP.GT.U32.AND P2, PT, R0, R18, PT ;  /* 0x000000120000720c */ /* 0x000fe20003f44070 */
[----:B------:R-:W-:-:S02]  /*11170*/  VIADD R2, R28, 0xb9 ;  /* 0x000000b91c027836 */ /* 0x000fc40000000000 */
[----:B0-----:R-:W-:Y:S02]  /*11180*/  IMAD.MOV.U32 R9, RZ, RZ, R21 ;  /* 0x000000ffff097224 */ /* 0x001fe400078e0015 */
[----:B-1----:R-:W-:Y:S01]  /*11190*/  VIADD R5, R28, 0xba ;  /* 0x000000ba1c057836 */ /* 0x002fe20000000000 */
[----:B------:R-:W-:Y:S01]  /*111a0*/  IABS R14, R2 ;  /* 0x00000002000e7213 */ /* 0x000fe20000000000 */
[----:B------:R-:W-:Y:S02]  /*111b0*/  @!P6 IMAD.MOV R9, RZ, RZ, -R9 ;  /* 0x000000ffff09e224 */ /* 0x000fe400078e0a09 */
[----:B--2---:R-:W-:Y:S01]  /*111c0*/  IMAD.HI.U32 R8, R15, R17, RZ ;  /* 0x000000110f087227 */ /* 0x004fe200078e00ff */
[----:B------:R-:W-:Y:S02]  /*111d0*/  IABS R4, R5 ;  /* 0x0000000500047213 */ /* 0x000fe40000000000 */
[----:B------:R-:W-:Y:S01]  /*111e0*/  STL [R1+0x464], R9 ;  /* 0x0004640901007387 */ /* 0x000fe20000100800 */
[----:B------:R-:W-:Y:S01]  /*111f0*/  IMAD.MOV R8, RZ, RZ, -R8 ;  /* 0x000000ffff087224 */ /* 0x000fe200078e0a08 */
[----:B------:R-:W-:Y:S01]  /*11200*/  ISETP.GE.AND P6, PT, R5, RZ, PT ;  /* 0x000000ff0500720c */ /* 0x000fe20003fc6270 */
[----:B------:R-:W-:-:S04]  /*11210*/  IMAD.HI.U32 R6, R15, R14, RZ ;  /* 0x0000000e0f067227 */ /* 0x000fc800078e00ff */
[----:B------:R-:W-:Y:S02]  /*11220*/  IMAD R17, R0, R8, R17 ;  /* 0x0000000800117224 */ /* 0x000fe400078e0211 */
[--C-:B------:R-:W-:Y:S02]  /*11230*/  @!P5 IMAD.IADD R12, R12, 0x1, -R0.reuse ;  /* 0x000000010c0cd824 */ /* 0x100fe400078e0a00 */
[----:B------:R-:W-:Y:S01]  /*11240*/  @!P2 IMAD.IADD R18, R18, 0x1, -R0 ;  /* 0x000000011212a824 */ /* 0x000fe200078e0a00 */
[C---:B------:R-:W-:Y:S01]  /*11250*/  ISETP.GT.U32.AND P2, PT, R0.reuse, R17, PT ;  /* 0x000000110000720c */ /* 0x040fe20003f44070 */
[----:B------:R-:W-:Y:S01]  /*11260*/  IMAD.MOV R6, RZ, RZ, -R6 ;  /* 0x000000ffff067224 */ /* 0x000fe200078e0a06 */
[----:B------:R-:W-:Y:S01]  /*11270*/  ISETP.GT.U32.AND P5, PT, R0, R12, PT ;  /* 0x0000000c0000720c */ /* 0x000fe20003fa4070 */
[----:B------:R-:W-:-:S04]  /*11280*/  IMAD.HI.U32 R7, R15, R4, RZ ;  /* 0x000000040f077227 */ /* 0x000fc800078e00ff */
[----:B------:R-:W-:Y:S02]  /*11290*/  IMAD R14, R0, R6, R14 ;  /* 0x00000006000e7224 */ /* 0x000fe400078e020e */
[C---:B------:R-:W-:Y:S02]  /*112a0*/  VIADD R6, R28.reuse, 0xb7 ;  /* 0x000000b71c067836 */ /* 0x040fe40000000000 */
[----:B------:R-:W-:Y:S02]  /*112b0*/  VIADD R8, R28, 0xb8 ;  /* 0x000000b81c087836 */ /* 0x000fe40000000000 */
[----:B------:R-:W-:Y:S01]  /*112c0*/  IMAD.MOV R7, RZ, RZ, -R7 ;  /* 0x000000ffff077224 */ /* 0x000fe200078e0a07 */
[----:B------:R-:W-:Y:S01]  /*112d0*/  IABS R19, R6 ;  /* 0x0000000600137213 */ /* 0x000fe20000000000 */
[----:B------:R-:W-:Y:S01]  /*112e0*/  IMAD.MOV.U32 R11, RZ, RZ, R18 ;  /* 0x000000ffff0b7224 */ /* 0x000fe200078e0012 */
[----:B------:R-:W-:Y:S01]  /*112f0*/  IABS R13, R8 ;  /* 0x00000008000d7213 */ /* 0x000fe20000000000 */
[----:B------:R-:W-:-:S02]  /*11300*/  @!P2 IMAD.IADD R17, R17, 0x1, -R0 ;  /* 0x000000011111a824 */ /* 0x000fc400078e0a00 */
[C---:B------:R-:W-:Y:S02]  /*11310*/  IMAD R4, R0.reuse, R7, R4 ;  /* 0x0000000700047224 */ /* 0x040fe400078e0204 */
[----:B------:R-:W-:Y:S01]  /*11320*/  @!P4 IMAD.MOV R11, RZ, RZ, -R11 ;  /* 0x000000ffff0bc224 */ /* 0x000fe200078e0a0b */
[----:B------:R-:W-:Y:S01]  /*11330*/  ISETP.GT.U32.AND P2, PT, R0, R17, PT ;  /* 0x000000110000720c */ /* 0x000fe20003f44070 */
[----:B------:R-:W-:Y:S01]  /*11340*/  @!P5 IMAD.IADD R12, R12, 0x1, -R0 ;  /* 0x000000010c0cd824 */ /* 0x000fe200078e0a00 */
[C---:B------:R-:W-:Y:S01]  /*11350*/  ISETP.GT.U32.AND P5, PT, R0.reuse, R4, PT ;  /* 0x000000040000720c */ /* 0x040fe20003fa4070 */
[----:B------:R-:W-:Y:S01]  /*11360*/  IMAD.MOV.U32 R18, RZ, RZ, R19 ;  /* 0x000000ffff127224 */ /* 0x000fe200078e0013 */
[----:B------:R0:W-:Y:S01]  /*11370*/  STL [R1+0x430], R11 ;  /* 0x0004300b01007387 */ /* 0x0001e20000100800 */
[----:B------:R-:W-:Y:S01]  /*11380*/  IMAD.HI.U32 R19, R15, R13, RZ ;  /* 0x0000000d0f137227 */ /* 0x000fe200078e00ff */
[----:B------:R-:W-:-:S03]  /*11390*/  ISETP.GT.U32.AND P4, PT, R0, R14, PT ;  /* 0x0000000e0000720c */ /* 0x000fc60003f84070 */
[----:B------:R-:W-:Y:S02]  /*113a0*/  IMAD.MOV R19, RZ, RZ, -R19 ;  /* 0x000000ffff137224 */ /* 0x000fe400078e0a13 */
[----:B------:R-:W-:Y:S02]  /*113b0*/  VIADD R5, R28, 0xb6 ;  /* 0x000000b61c057836 */ /* 0x000fe40000000000 */
[----:B------:R-:W-:Y:S02]  /*113c0*/  @!P2 IMAD.IADD R17, R17, 0x1, -R0 ;  /* 0x000000011111a824 */ /* 0x000fe400078e0a00 */
[----:B0-----:R-:W-:Y:S01]  /*113d0*/  IMAD.MOV.U32 R11, RZ, RZ, R12 ;  /* 0x000000ffff0b7224 */ /* 0x001fe200078e000c */
[----:B------:R-:W-:Y:S01]  /*113e0*/  IABS R16, R5 ;  /* 0x0000000500107213 */ /* 0x000fe20000000000 */
[--C-:B------:R-:W-:Y:S02]  /*113f0*/  @!P5 IMAD.IADD R4, R4, 0x1, -R0.reuse ;  /* 0x000000010404d824 */ /* 0x100fe400078e0a00 */
[----:B------:R-:W-:Y:S01]  /*11400*/  @!P1 IMAD.MOV R11, RZ, RZ, -R11 ;  /* 0x000000ffff0b9224 */ /* 0x000fe200078e0a0b */
[----:B------:R-:W-:Y:S01]  /*11410*/  ISETP.GE.AND P1, PT, R2, RZ, PT ;  /* 0x000000ff0200720c */ /* 0x000fe20003f26270 */
[C---:B------:R-:W-:Y:S01]  /*11420*/  IMAD R2, R0.reuse, R19, R13 ;  /* 0x0000001300027224 */ /* 0x040fe200078e020d */
[----:B------:R-:W-:Y:S01]  /*11430*/  ISETP.GT.U32.AND P5, PT, R0, R4, PT ;  /* 0x000000040000720c */ /* 0x000fe20003fa4070 */
[----:B------:R-:W-:Y:S01]  /*11440*/  @!P4 IMAD.IADD R14, R14, 0x1, -R0 ;  /* 0x000000010e0ec824 */ /* 0x000fe200078e0a00 */
[----:B------:R0:W-:Y:S01]  /*11450*/  STL [R1+0x428], R11 ;  /* 0x0004280b01007387 */ /* 0x0001e20000100800 */
[----:B------:R-:W-:Y:S01]  /*11460*/  VIADD R9, R28, 0xb5 ;  /* 0x000000b51c097836 */ /* 0x000fe20000000000 */
[C---:B------:R-:W-:Y:S01]  /*11470*/  ISETP.GT.U32.AND P2, PT, R0.reuse, R2, PT ;  /* 0x000000020000720c */ /* 0x040fe20003f44070 */
[----:B------:R-:W-:Y:S01]  /*11480*/  IMAD.MOV.U32 R12, RZ, RZ, R16 ;  /* 0x000000ffff0c7224 */ /* 0x000fe200078e0010 */
[----:B------:R-:W-:Y:S01]  /*11490*/  ISETP.GT.U32.AND P4, PT, R0, R14, PT ;  /* 0x0000000e0000720c */ /* 0x000fe20003f84070 */
[----:B------:R-:W-:Y:S01]  /*114a0*/  IMAD.HI.U32 R19, R15, R18, RZ ;  /* 0x000000120f137227 */ /* 0x000fe200078e00ff */
[----:B------:R-:W-:-:S03]  /*114b0*/  IABS R7, R9 ;  /* 0x0000000900077213 */ /* 0x000fc60000000000 */
[----:B------:R-:W-:-:S04]  /*114c0*/  IMAD.HI.U32 R13, R15, R12, RZ ;  /* 0x0000000c0f0d7227 */ /* 0x000fc800078e00ff */
[----:B------:R-:W-:Y:S02]  /*114d0*/  IMAD.MOV R13, RZ, RZ, -R13 ;  /* 0x000000ffff0d7224 */ /* 0x000fe400078e0a0d */
[----:B------:R-:W-:Y:S02]  /*114e0*/  @!P2 IMAD.IADD R2, R2, 0x1, -R0 ;  /* 0x000000010202a824 */ /* 0x000fe400078e0a00 */
[----:B------:R-:W-:-:S03]  /*114f0*/  IMAD.HI.U32 R16, R15, R7, RZ ;  /* 0x000000070f107227 */ /* 0x000fc600078e00ff */
[C---:B------:R-:W-:Y:S01]  /*11500*/  ISETP.GT.U32.AND P2, PT, R0.reuse, R2, PT ;  /* 0x000000020000720c */ /* 0x040fe20003f44070 */
[----:B0-----:R-:W-:Y:S02]  /*11510*/  IMAD.MOV.U32 R11, RZ, RZ, R17 ;  /* 0x000000ffff0b7224 */ /* 0x001fe400078e0011 */
[----:B------:R-:W-:Y:S02]  /*11520*/  IMAD.MOV R19, RZ, RZ, -R19 ;  /* 0x000000ffff137224 */ /* 0x000fe400078e0a13 */
[----:B------:R-:W-:Y:S02]  /*11530*/  IMAD R12, R0, R13, R12 ;  /* 0x0000000d000c7224 */ /* 0x000fe400078e020c */
[----:B------:R-:W-:Y:S02]  /*11540*/  IMAD.MOV R16, RZ, RZ, -R16 ;  /* 0x000000ffff107224 */ /* 0x000fe400078e0a10 */
[----:B------:R-:W-:Y:S02]  /*11550*/  VIADD R13, R28, 0xb4 ;  /* 0x000000b41c0d7836 */ /* 0x000fe40000000000 */
[----:B------:R-:W-:Y:S01]  /*11560*/  @!P5 IMAD.IADD R4, R4, 0x1, -R0 ;  /* 0x000000010404d824 */ /* 0x000fe200078e0a00 */
[----:B------:R-:W-:Y:S01]  /*11570*/  ISETP.GE.AND P5, PT, R8, RZ, PT ;  /* 0x000000ff0800720c */ /* 0x000fe20003fa6270 */
[----:B------:R-:W-:-:S02]  /*11580*/  @!P0 IMAD.MOV R11, RZ, RZ, -R11 ;  /* 0x000000ffff0b8224 */ /* 0x000fc400078e0a0b */
[----:B------:R-:W-:Y:S02]  /*11590*/  IMAD R8, R0, R19, R18 ;  /* 0x0000001300087224 */ /* 0x000fe400078e0212 */
[----:B------:R-:W-:Y:S01]  /*115a0*/  @!P4 IMAD.IADD R14, R14, 0x1, -R0 ;  /* 0x000000010e0ec824 */ /* 0x000fe200078e0a00 */
[C---:B------:R-:W-:Y:S01]  /*115b0*/  ISETP.GT.U32.AND P4, PT, R0.reuse, R12, PT ;  /* 0x0000000c0000720c */ /* 0x040fe20003f84070 */
[C---:B------:R-:W-:Y:S01]  /*115c0*/  IMAD R7, R0.reuse, R16, R7 ;  /* 0x0000001000077224 */ /* 0x040fe200078e0207 */
[----:B------:R-:W-:Y:S01]  /*115d0*/  IABS R16, R13 ;  /* 0x0000000d00107213 */ /* 0x000fe20000000000 */
[----:B------:R0:W-:Y:S01]  /*115e0*/  STL [R1+0x414], R11 ;  /* 0x0004140b01007387 */ /* 0x0001e20000100800 */
[----:B------:R-:W-:Y:S01]  /*115f0*/  IMAD.MOV.U32 R17, RZ, RZ, R4 ;  /* 0x000000ffff117224 */ /* 0x000fe200078e0004 */
[----:B------:R-:W-:Y:S01]  /*11600*/  ISETP.GT.U32.AND P0, PT, R0, R8, PT ;  /* 0x000000080000720c */ /* 0x000fe20003f04070 */
[----:B------:R-:W-:Y:S01]  /*11610*/  @!P2 IMAD.IADD R2, R2, 0x1, -R0 ;  /* 0x000000010202a824 */ /* 0x000fe200078e0a00 */
[----:B------:R-:W-:Y:S01]  /*11620*/  ISETP.GE.AND P2, PT, R5, RZ, PT ;  /* 0x000000ff0500720c */ /* 0x000fe20003f46270 */
[----:B------:R-:W-:-:S02]  /*11630*/  IMAD.MOV.U32 R4, RZ, RZ, R16 ;  /* 0x000000ffff047224 */ /* 0x000fc400078e0010 */
[----:B------:R-:W-:Y:S01]  /*11640*/  @!P6 IMAD.MOV R17, RZ, RZ, -R17 ;  /* 0x000000ffff11e224 */ /* 0x000fe200078e0a11 */
[----:B------:R-:W-:Y:S01]  /*11650*/  ISETP.GE.AND P6, PT, R6, RZ, PT ;  /* 0x000000ff0600720c */ /* 0x000fe20003fc6270 */
[----:B------:R-:W-:Y:S02]  /*11660*/  VIADD R6, R28, 0xb3 ;  /* 0x000000b31c067836 */ /* 0x000fe40000000000 */
[----:B0-----:R-:W-:Y:S01]  /*11670*/  IMAD.MOV.U32 R11, RZ, RZ, R14 ;  /* 0x000000ffff0b7224 */ /* 0x001fe200078e000e */
[----:B------:R-:W-:Y:S01]  /*11680*/  STL [R1+0x41c], R17 ;  /* 0x00041c1101007387 */ /* 0x000fe20000100800 */
[----:B------:R-:W-:Y:S01]  /*11690*/  IMAD.HI.U32 R14, R15, R4, RZ ;  /* 0x000000040f0e7227 */ /* 0x000fe200078e00ff */
[----:B------:R-:W-:-:S03]  /*116a0*/  IABS R19, R6 ;  /* 0x0000000600137213 */ /* 0x000fc60000000000 */
[----:B------:R-:W-:Y:S01]  /*116b0*/  @!P1 IMAD.MOV R11, RZ, RZ, -R11 ;  /* 0x000000ffff0b9224 */ /* 0x000fe200078e0a0b */
[----:B------:R-:W-:Y:S01]  /*116c0*/  ISETP.GT.U32.AND P1, PT, R0, R7, PT ;  /* 0x000000070000720c */ /* 0x000fe20003f24070 */
[----:B------:R-:W-:Y:S02]  /*116d0*/  @!P4 IMAD.IADD R12, R12, 0x1, -R0 ;  /* 0x000000010c0cc824 */ /* 0x000fe400078e0a00 */
[----:B------:R-:W-:Y:S01]  /*116e0*/  IMAD.MOV R14, RZ, RZ, -R14 ;  /* 0x000000ffff0e7224 */ /* 0x000fe200078e0a0e */
[----:B------:R0:W-:Y:S01]  /*116f0*/  STL [R1+0x420], R11 ;  /* 0x0004200b01007387 */ /* 0x0001e20000100800 */
[----:B------:R-:W-:Y:S01]  /*11700*/  @!P0 IMAD.IADD R8, R8, 0x1, -R0 ;  /* 0x0000000108088824 */ /* 0x000fe200078e0a00 */
[----:B------:R-:W-:Y:S01]  /*11710*/  ISETP.GE.AND P0, PT, R9, RZ, PT ;  /* 0x000000ff0900720c */ /* 0x000fe20003f06270 */
[C---:B------:R-:W-:Y:S02]  /*11720*/  IMAD R4, R0.reuse, R14, R4 ;  /* 0x0000000e00047224 */ /* 0x040fe400078e0204 */
[----:B------:R-:W-:Y:S01]  /*11730*/  IMAD.HI.U32 R14, R15, R19, RZ ;  /* 0x000000130f0e7227 */ /* 0x000fe200078e00ff */
[----:B------:R-:W-:-:S03]  /*11740*/  ISETP.GT.U32.AND P4, PT, R0, R8, PT ;  /* 0x000000080000720c */ /* 0x000fc60003f84070 */
[----:B------:R-:W-:Y:S02]  /*11750*/  IMAD.MOV R14, RZ, RZ, -R14 ;  /* 0x000000ffff0e7224 */ /* 0x000fe400078e0a0e */
[----:B0-----:R-:W-:Y:S02]  /*11760*/  IMAD.MOV.U32 R11, RZ, RZ, R2 ;  /* 0x000000ffff0b7224 */ /* 0x001fe400078e0002 */
[C---:B------:R-:W-:Y:S02]  /*11770*/  IMAD R19, R0.reuse, R14, R19 ;  /* 0x0000000e00137224 */ /* 0x040fe400078e0213 */
[----:B------:R-:W-:Y:S01]  /*11780*/  @!P5 IMAD.MOV R11, RZ, RZ, -R11 ;  /* 0x000000ffff0bd224 */ /* 0x000fe200078e0a0b */
[----:B------:R-:W-:Y:S01]  /*11790*/  ISETP.GT.U32.AND P5, PT, R0, R12, PT ;  /* 0x0000000c0000720c */ /* 0x000fe20003fa4070 */
[--C-:B------:R-:W-:Y:S02]  /*117a0*/  @!P1 IMAD.IADD R7, R7, 0x1, -R0.reuse ;  /* 0x0000000107079824 */ /* 0x100fe400078e0a00 */
[----:B------:R-:W-:Y:S01]  /*117b0*/  @!P4 IMAD.IADD R8, R8, 0x1, -R0 ;  /* 0x000000010808c824 */ /* 0x000fe200078e0a00 */
[----:B------:R-:W-:Y:S01]  /*117c0*/  ISETP.GT.U32.AND P4, PT, R0, R4, PT ;  /* 0x000000040000720c */ /* 0x000fe20003f84070 */
[----:B------:R-:W-:Y:S01]  /*117d0*/  VIADD R2, R28, 0xb1 ;  /* 0x000000b11c027836 */ /* 0x000fe20000000000 */
[----:B------:R-:W-:Y:S01]  /*117e0*/  ISETP.GT.U32.AND P1, PT, R0, R7, PT ;  /* 0x000000070000720c */ /* 0x000fe20003f24070 */
[C---:B------:R-:W-:Y:S01]  /*117f0*/  VIADD R5, R28.reuse, 0xb2 ;  /* 0x000000b21c057836 */ /* 0x040fe20000000000 */
[----:B------:R0:W-:Y:S01]  /*11800*/  STL [R1+0x424], R11 ;  /* 0x0004240b01007387 */ /* 0x0001e20000100800 */
[----:B------:R-:W-:Y:S01]  /*11810*/  VIADD R9, R28, 0xb0 ;  /* 0x000000b01c097836 */ /* 0x000fe20000000000 */
[----:B------:R-:W-:-:S02]  /*11820*/  IABS R17, R2 ;  /* 0x0000000200117213 */ /* 0x000fc40000000000 */
[----:B------:R-:W-:Y:S01]  /*11830*/  IABS R18, R5 ;  /* 0x0000000500127213 */ /* 0x000fe20000000000 */
[----:B------:R-:W-:Y:S01]  /*11840*/  @!P5 IMAD.IADD R12, R12, 0x1, -R0 ;  /* 0x000000010c0cd824 */ /* 0x000fe200078e0a00 */
[----:B------:R-:W-:Y:S01]  /*11850*/  ISETP.GT.U32.AND P5, PT, R0, R19, PT ;  /* 0x000000130000720c */ /* 0x000fe20003fa4070 */
[----:B------:R-:W-:Y:S01]  /*11860*/  IMAD.HI.U32 R14, R15, R17, RZ ;  /* 0x000000110f0e7227 */ /* 0x000fe200078e00ff */
[----:B------:R-:W-:-:S03]  /*11870*/  IABS R16, R9 ;  /* 0x0000000900107213 */ /* 0x000fc60000000000 */
[----:B0-----:R-:W-:Y:S02]  /*11880*/  IMAD.MOV.U32 R11, RZ, RZ, R8 ;  /* 0x000000ffff0b7224 */ /* 0x001fe400078e0008 */
[--C-:B------:R-:W-:Y:S01]  /*11890*/  @!P1 IMAD.IADD R7, R7, 0x1, -R0.reuse ;  /* 0x0000000107079824 */ /* 0x100fe200078e0a00 */
[----:B------:R-:W-:Y:S01]  /*118a0*/  ISETP.GE.AND P1, PT, R13, RZ, PT ;  /* 0x000000ff0d00720c */ /* 0x000fe20003f26270 */
[--C-:B------:R-:W-:Y:S01]  /*118b0*/  @!P4 IMAD.IADD R4, R4, 0x1, -R0.reuse ;  /* 0x000000010404c824 */ /* 0x100fe200078e0a00 */
[----:B------:R-:W-:Y:S01]  /*118c0*/  ISETP.GE.AND P4, PT, R6, RZ, PT ;  /* 0x000000ff0600720c */ /* 0x000fe20003f86270 */
[----:B------:R-:W-:Y:S02]  /*118d0*/  @!P6 IMAD.MOV R11, RZ, RZ, -R11 ;  /* 0x000000ffff0be224 */ /* 0x000fe400078e0a0b */
[----:B------:R-:W-:Y:S01]  /*118e0*/  @!P5 IMAD.IADD R19, R19, 0x1, -R0 ;  /* 0x000000011313d824 */ /* 0x000fe200078e0a00 */
[C---:B------:R-:W-:Y:S01]  /*118f0*/  ISETP.GT.U32.AND P5, PT, R0.reuse, R4, PT ;  /* 0x000000040000720c */ /* 0x040fe20003fa4070 */
[C---:B------:R-:W-:Y:S01]  /*11900*/  IMAD.HI.U32 R13, R15.reuse, R18, RZ ;  /* 0x000000120f0d7227 */ /* 0x040fe200078e00ff */
[----:B------:R0:W-:Y:S02]  /*11910*/  STL [R1+0x418], R11 ;  /* 0x0004180b01007387 */ /* 0x0001e40000100800 */
[----:B------:R-:W-:Y:S01]  /*11920*/  ISETP.GT.U32.AND P6, PT, R0, R19, PT ;  /* 0x000000130000720c */ /* 0x000fe20003fc4070 */
[----:B------:R-:W-:-:S04]  /*11930*/  IMAD.HI.U32 R6, R15, R16, RZ ;  /* 0x000000100f067227 */ /* 0x000fc800078e00ff */
[----:B------:R-:W-:Y:S02]  /*11940*/  IMAD.MOV R8, RZ, RZ, -R14 ;  /* 0x000000ffff087224 */ /* 0x000fe400078e0a0e */
[----:B------:R-:W-:Y:S02]  /*11950*/  IMAD.MOV R13, RZ, RZ, -R13 ;  /* 0x000000ffff0d7224 */ /* 0x000fe400078e0a0d */
[----:B------:R-:W-:Y:S02]  /*11960*/  IMAD.MOV R6, RZ, RZ, -R6 ;  /* 0x000000ffff067224 */ /* 0x000fe400078e0a06 */
[C---:B------:R-:W-:Y:S02]  /*11970*/  IMAD R17, R0.reuse, R8, R17 ;  /* 0x0000000800117224 */ /* 0x040fe400078e0211 */
[----:B------:R-:W-:Y:S02]  /*11980*/  IMAD R18, R0, R13, R18 ;  /* 0x0000000d00127224 */ /* 0x000fe400078e0212 */
[----:B0-----:R-:W-:-:S02]  /*11990*/  IMAD.MOV.U32 R11, RZ, RZ, R12 ;  /* 0x000000ffff0b7224 */ /* 0x001fc400078e000c */
[C---:B------:R-:W-:Y:S02]  /*119a0*/  IMAD R16, R0.reuse, R6, R16 ;  /* 0x0000000600107224 */ /* 0x040fe400078e0210 */
[----:B------:R-:W-:Y:S01]  /*119b0*/  @!P0 IMAD.MOV R7, RZ, RZ, -R7 ;  /* 0x000000ffff078224 */ /* 0x000fe200078e0a07 */
[C---:B------:R-:W-:Y:S01]  /*119c0*/  ISETP.GT.U32.AND P0, PT, R0.reuse, R17, PT ;  /* 0x000000110000720c */ /* 0x040fe20003f04070 */
[----:B------:R-:W-:Y:S01]  /*119d0*/  @!P2 IMAD.MOV R11, RZ, RZ, -R11 ;  /* 0x000000ffff0ba224 */ /* 0x000fe200078e0a0b */
        /* <DEDUP_REMOVED lines=8> */
[----:B------:R-:W-:Y:S01]  /*11a60*/  VIADD R12, R28, 0xad ;  /* 0x000000ad1c0c7836 */ /* 0x000fe20000000000 */
[----:B------:R-:W-:Y:S01]  /*11a70*/  IABS R6, R5 ;  /* 0x0000000500067213 */ /* 0x000fe20000000000 */
[--C-:B------:R-:W-:Y:S01]  /*11a80*/  @!P0 IMAD.IADD R17, R17, 0x1, -R0.reuse ;  /* 0x0000000111118824 */ /* 0x100fe200078e0a00 */
[----:B------:R1:W-:Y:S01]  /*11a90*/  STL [R1+0x40c], R7 ;  /* 0x00040c0701007387 */ /* 0x0003e20000100800 */
[--C-:B------:R-:W-:Y:S01]  /*11aa0*/  @!P2 IMAD.IADD R18, R18, 0x1, -R0.reuse ;  /* 0x000000011212a824 */ /* 0x100fe200078e0a00 */
[----:B------:R-:W-:Y:S01]  /*11ab0*/  ISETP.GE.AND P2, PT, R2, RZ, PT ;  /* 0x000000ff0200720c */ /* 0x000fe20003f46270 */
[----:B------:R-:W-:Y:S01]  /*11ac0*/  @!P6 IMAD.IADD R16, R16, 0x1, -R0 ;  /* 0x000000011010e824 */ /* 0x000fe200078e0a00 */
[C---:B------:R-:W-:Y:S01]  /*11ad0*/  ISETP.GT.U32.AND P6, PT, R0.reuse, R17, PT ;  /* 0x000000110000720c */ /* 0x040fe20003fc4070 */
[----:B0-----:R-:W-:Y:S01]  /*11ae0*/  IMAD.MOV.U32 R11, RZ, RZ, R4 ;  /* 0x000000ffff0b7224 */ /* 0x001fe200078e0004 */
[----:B------:R-:W-:Y:S01]  /*11af0*/  ISETP.GT.U32.AND P0, PT, R0, R18, PT ;  /* 0x000000120000720c */ /* 0x000fe20003f04070 */
[----:B------:R-:W-:Y:S01]  /*11b00*/  IMAD.HI.U32 R4, R15, R6, RZ ;  /* 0x000000060f047227 */ /* 0x000fe200078e00ff */
[----:B------:R-:W-:-:S02]  /*11b10*/  IABS R20, R12 ;  /* 0x0000000c00147213 */ /* 0x000fc40000000000 */
[----:B-1----:R-:W-:Y:S01]  /*11b20*/  IABS R7, R8 ;  /* 0x0000000800077213 */ /* 0x002fe20000000000 */
[----:B------:R-:W-:Y:S02]  /*11b30*/  IMAD.MOV R4, RZ, RZ, -R4 ;  /* 0x000000ffff047224 */ /* 0x000fe400078e0a04 */
[----:B------:R-:W-:Y:S01]  /*11b40*/  @!P1 IMAD.MOV R11, RZ, RZ, -R11 ;  /* 0x000000ffff0b9224 */ /* 0x000fe200078e0a0b */
[----:B------:R-:W-:Y:S01]  /*11b50*/  ISETP.GT.U32.AND P1, PT, R0, R16, PT ;  /* 0x000000100000720c */ /* 0x000fe20003f24070 */
[----:B------:R-:W-:-:S03]  /*11b60*/  IMAD.HI.U32 R2, R15, R7, RZ ;  /* 0x000000070f027227 */ /* 0x000fc600078e00ff */
[----:B------:R0:W-:Y:S01]  /*11b70*/  STL [R1+0x410], R11 ;  /* 0x0004100b01007387 */ /* 0x0001e20000100800 */
[----:B------:R-:W-:Y:S02]  /*11b80*/  IMAD.MOV R2, RZ, RZ, -R2 ;  /* 0x000000ffff027224 */ /* 0x000fe400078e0a02 */
[C---:B------:R-:W-:Y:S02]  /*11b90*/  IMAD R6, R0.reuse, R4, R6 ;  /* 0x0000000400067224 */ /* 0x040fe400078e0206 */
[C---:B------:R-:W-:Y:S02]  /*11ba0*/  IMAD R7, R0.reuse, R2, R7 ;  /* 0x0000000200077224 */ /* 0x040fe400078e0207 */
[--C-:B------:R-:W-:Y:S01]  /*11bb0*/  @!P6 IMAD.IADD R17, R17, 0x1, -R0.reuse ;  /* 0x000000011111e824 */ /* 0x100fe200078e0a00 */
[----:B------:R-:W-:Y:S01]  /*11bc0*/  ISETP.GT.U32.AND P6, PT, R0, R6, PT ;  /* 0x000000060000720c */ /* 0x000fe20003fc4070 */
[----:B------:R-:W-:Y:S01]  /*11bd0*/  @!P0 IMAD.IADD R18, R18, 0x1, -R0 ;  /* 0x0000000112128824 */ /* 0x000fe200078e0a00 */
[----:B------:R-:W-:Y:S01]  /*11be0*/  ISETP.GT.U32.AND P0, PT, R0, R7, PT ;  /* 0x000000070000720c */ /* 0x000fe20003f04070 */
[----:B------:R-:W-:-:S02]  /*11bf0*/  VIADD R2, R28, 0xac ;  /* 0x000000ac1c027836 */ /* 0x000fc40000000000 */
[----:B------:R-:W-:Y:S01]  /*11c00*/  @!P1 IMAD.IADD R16, R16, 0x1, -R0 ;  /* 0x0000000110109824 */ /* 0x000fe200078e0a00 */
[----:B------:R-:W-:Y:S01]  /*11c10*/  ISETP.GE.AND P1, PT, R9, RZ, PT ;  /* 0x000000ff0900720c */ /* 0x000fe20003f26270 */
[----:B0-----:R-:W-:Y:S01]  /*11c20*/  IMAD.MOV.U32 R11, RZ, RZ, R19 ;  /* 0x000000ffff0b7224 */ /* 0x001fe200078e0013 */
[----:B------:R-:W-:Y:S01]  /*11c30*/  IABS R13, R2 ;  /* 0x00000002000d7213 */ /* 0x000fe20000000000 */
[----:B------:R-:W-:-:S04]  /*11c40*/  IMAD.HI.U32 R21, R15, R20, RZ ;  /* 0x000000140f157227 */ /* 0x000fc800078e00ff */
[--C-:B------:R-:W-:Y:S02]  /*11c50*/  @!P6 IMAD.IADD R6, R6, 0x1, -R0.reuse ;  /* 0x000000010606e824 */ /* 0x100fe400078e0a00 */
[----:B------:R-:W-:Y:S02]  /*11c60*/  @!P4 IMAD.MOV R11, RZ, RZ, -R11 ;  /* 0x000000ffff0bc224 */ /* 0x000fe400078e0a0b */
[----:B------:R-:W-:Y:S01]  /*11c70*/  IMAD.MOV R21, RZ, RZ, -R21 ;  /* 0x000000ffff157224 */ /* 0x000fe200078e0a15 */
[----:B------:R-:W-:Y:S01]  /*11c80*/  ISETP.GT.U32.AND P4, PT, R0, R6, PT ;  /* 0x000000060000720c */ /* 0x000fe20003f84070 */
[----:B------:R-:W-:Y:S01]  /*11c90*/  @!P0 IMAD.IADD R7, R7, 0x1, -R0 ;  /* 0x0000000107078824 */ /* 0x000fe200078e0a00 */
[----:B------:R-:W-:Y:S01]  /*11ca0*/  ISETP.GE.AND P0, PT, R8, RZ, PT ;  /* 0x000000ff0800720c */ /* 0x000fe20003f06270 */
[----:B------:R-:W-:Y:S01]  /*11cb0*/  VIADD R4, R28, 0xab ;  /* 0x000000ab1c047836 */ /* 0x000fe20000000000 */
[----:B------:R0:W-:Y:S01]  /*11cc0*/  STL [R1+0x278], R11 ;  /* 0x0002780b01007387 */ /* 0x0001e20000100800 */
[----:B------:R-:W-:Y:S01]  /*11cd0*/  IMAD.HI.U32 R14, R15, R13, RZ ;  /* 0x0000000d0f0e7227 */ /* 0x000fe200078e00ff */
[----:B------:R-:W-:-:S02]  /*11ce0*/  ISETP.GT.U32.AND P6, PT, R0, R7, PT ;  /* 0x000000070000720c */ /* 0x000fc40003fc4070 */
[----:B------:R-:W-:Y:S01]  /*11cf0*/  IABS R9, R4 ;  /* 0x0000000400097213 */ /* 0x000fe20000000000 */
[C---:B------:R-:W-:Y:S02]  /*11d00*/  IMAD R8, R0.reuse, R21, R20 ;  /* 0x0000001500087224 */ /* 0x040fe400078e0214 */
[----:B------:R-:W-:Y:S02]  /*11d10*/  IMAD.MOV R14, RZ, RZ, -R14 ;  /* 0x000000ffff0e7224 */ /* 0x000fe400078e0a0e */
[----:B------:R-:W-:Y:S01]  /*11d20*/  @!P5 IMAD.MOV R18, RZ, RZ, -R18 ;  /* 0x000000ffff12d224 */ /* 0x000fe200078e0a12 */
[----:B------:R-:W-:Y:S01]  /*11d30*/  ISETP.GT.U32.AND P5, PT, R0, R8, PT ;  /* 0x000000080000720c */ /* 0x000fe20003fa4070 */
[----:B0-----:R-:W-:Y:S02]  /*11d40*/  IMAD.MOV.U32 R11, RZ, RZ, R16 ;  /* 0x000000ffff0b7224 */ /* 0x001fe400078e0010 */
[----:B------:R-:W-:Y:S01]  /*11d50*/  @!P2 IMAD.MOV R17, RZ, RZ, -R17 ;  /* 0x000000ffff11a224 */ /* 0x000fe200078e0a11 */
[----:B------:R-:W-:Y:S01]  /*11d60*/  ISETP.GE.AND P2, PT, R5, RZ, PT ;  /* 0x000000ff0500720c */ /* 0x000fe20003f46270 */
[----:B------:R-:W-:Y:S01]  /*11d70*/  @!P1 IMAD.MOV R11, RZ, RZ, -R11 ;  /* 0x000000ffff0b9224 */ /* 0x000fe200078e0a0b */
[----:B------:R-:W-:Y:S01]  /*11d80*/  ISETP.GE.AND P1, PT, R12, RZ, PT ;  /* 0x000000ff0c00720c */ /* 0x000fe20003f26270 */
[----:B------:R-:W-:Y:S01]  /*11d90*/  IMAD R12, R0, R14, R13 ;  /* 0x0000000e000c7224 */ /* 0x000fe200078e020d */
[----:B------:R-:W-:Y:S01]  /*11da0*/  STL [R1+0x214], R18 ;  /* 0x0002141201007387 */ /* 0x000fe20000100800 */
[----:B------:R-:W-:-:S03]  /*11db0*/  IMAD.HI.U32 R16, R15, R9, RZ ;  /* 0x000000090f107227 */ /* 0x000fc600078e00ff */
[----:B------:R0:W-:Y:S01]  /*11dc0*/  STL [R1+0xe8], R17 ;  /* 0x0000e81101007387 */ /* 0x0001e20000100800 */
[----:B------:R-:W-:Y:S01]  /*11dd0*/  @!P4 IMAD.IADD R6, R6, 0x1, -R0 ;  /* 0x000000010606c824 */ /* 0x000fe200078e0a00 */
[----:B------:R-:W-:Y:S01]  /*11de0*/  ISETP.GT.U32.AND P4, PT, R0, R12, PT ;  /* 0x0000000c0000720c */ /* 0x000fe20003f84070 */
[----:B------:R-:W-:Y:S01]  /*11df0*/  IMAD.MOV R16, RZ, RZ, -R16 ;  /* 0x000000ffff107224 */ /* 0x000fe200078e0a10 */
[----:B------:R1:W-:Y:S01]  /*11e00*/  STL [R1+0x8c], R11 ;  /* 0x00008c0b01007387 */ /* 0x0003e20000100800 */
[--C-:B------:R-:W-:Y:S01]  /*11e10*/  @!P6 IMAD.IADD R7, R7, 0x1, -R0.reuse ;  /* 0x000000010707e824 */ /* 0x100fe200078e0a00 */
[----:B------:R-:W-:Y:S01]  /*11e20*/  ISETP.GE.AND P6, PT, R2, RZ, PT ;  /* 0x000000ff0200720c */ /* 0x000fe20003fc6270 */
[----:B------:R-:W-:Y:S02]  /*11e30*/  IMAD R2, R0, R16, R9 ;  /* 0x0000001000027224 */ /* 0x000fe400078e0209 */
[----:B------:R-:W-:Y:S02]  /*11e40*/  @!P5 IMAD.IADD R8, R8, 0x1, -R0 ;  /* 0x000000010808d824 */ /* 0x000fe400078e0a00 */
[----:B------:R-:W-:-:S02]  /*11e50*/  VIADD R5, R28, 0xaa ;  /* 0x000000aa1c057836 */ /* 0x000fc40000000000 */
[----:B0-----:R-:W-:Y:S01]  /*11e60*/  IMAD.MOV.U32 R17, RZ, RZ, R7 ;  /* 0x000000ffff117224 */ /* 0x001fe200078e0007 */
[----:B------:R-:W-:Y:S01]  /*11e70*/  ISETP.GT.U32.AND P5, PT, R0, R8, PT ;  /* 0x000000080000720c */ /* 0x000fe20003fa4070 */
[----:B-1----:R-:W-:Y:S01]  /*11e80*/  IMAD.MOV.U32 R11, RZ, RZ, R6 ;  /* 0x000000ffff0b7224 */ /* 0x002fe200078e0006 */
[----:B------:R-:W-:Y:S01]  /*11e90*/  IABS R14, R5 ;  /* 0x00000005000e7213 */ /* 0x000fe20000000000 */
[----:B------:R-:W-:Y:S02]  /*11ea0*/  @!P4 IMAD.IADD R12, R12, 0x1, -R0 ;  /* 0x000000010c0cc824 */ /* 0x000fe400078e0a00 */
[----:B------:R-:W-:Y:S01]  /*11eb0*/  @!P2 IMAD.MOV R11, RZ, RZ, -R11 ;  /* 0x000000ffff0ba224 */ /* 0x000fe200078e0a0b */
[C---:B------:R-:W-:Y:S01]  /*11ec0*/  ISETP.GT.U32.AND P2, PT, R0.reuse, R2, PT ;  /* 0x000000020000720c */ /* 0x040fe20003f44070 */
[----:B------:R-:W-:Y:S01]  /*11ed0*/  IMAD.HI.U32 R7, R15, R14, RZ ;  /* 0x0000000e0f077227 */ /* 0x000fe200078e00ff */
[----:B------:R-:W-:-:S03]  /*11ee0*/  ISETP.GT.U32.AND P4, PT, R0, R12, PT ;  /* 0x0000000c0000720c */ /* 0x000fc60003f84070 */
[----:B------:R-:W-:Y:S01]  /*11ef0*/  @!P0 IMAD.MOV R17, RZ, RZ, -R17 ;  /* 0x000000ffff118224 */ /* 0x000fe200078e0a11 */
[----:B------:R-:W-:Y:S01]  /*11f00*/  ISETP.GE.AND P0, PT, R4, RZ, PT ;  /* 0x000000ff0400720c */ /* 0x000fe20003f06270 */
[----:B------:R-:W-:Y:S02]  /*11f10*/  VIADD R13, R28, 0xa9 ;  /* 0x000000a91c0d7836 */ /* 0x000fe40000000000 */
[----:B------:R-:W-:Y:S01]  /*11f20*/  IMAD.MOV R7, RZ, RZ, -R7 ;  /* 0x000000ffff077224 */ /* 0x000fe200078e0a07 */
[----:B------:R-:W-:Y:S01]  /*11f30*/  STL [R1+0x88], R17 ;  /* 0x0000881101007387 */ /* 0x000fe20000100800 */
[--C-:B------:R-:W-:Y:S01]  /*11f40*/  @!P5 IMAD.IADD R8, R8, 0x1, -R0.reuse ;  /* 0x000000010808d824 */ /* 0x100fe200078e0a00 */
[----:B------:R-:W-:Y:S01]  /*11f50*/  IABS R6, R13 ;  /* 0x0000000d00067213 */ /* 0x000fe20000000000 */
[----:B------:R-:W-:Y:S01]  /*11f60*/  @!P2 IMAD.IADD R2, R2, 0x1, -R0 ;  /* 0x000000010202a824 */ /* 0x000fe200078e0a00 */
[----:B------:R0:W-:Y:S01]  /*11f70*/  STL [R1+0x298], R11 ;  /* 0x0002980b01007387 */ /* 0x0001e20000100800 */
[----:B------:R-:W-:Y:S01]  /*11f80*/  VIADD R4, R28, 0xa8 ;  /* 0x000000a81c047836 */ /* 0x000fe20000000000 */
[----:B------:R-:W-:Y:S01]  /*11f90*/  ISETP.GE.AND P5, PT, R5, RZ, PT ;  /* 0x000000ff0500720c */ /* 0x000fe20003fa6270 */
[C---:B------:R-:W-:Y:S01]  /*11fa0*/  IMAD R14, R0.reuse, R7, R14 ;  /* 0x00000007000e7224 */ /* 0x040fe200078e020e */
[----:B------:R-:W-:Y:S01]  /*11fb0*/  ISETP.GT.U32.AND P2, PT, R0, R2, PT ;  /* 0x000000020000720c */ /* 0x000fe20003f44070 */
[----:B------:R-:W-:Y:S01]  /*11fc0*/  @!P4 IMAD.IADD R12, R12, 0x1, -R0 ;  /* 0x000000010c0cc824 */ /* 0x000fe200078e0a00 */
[----:B------:R-:W-:Y:S01]  /*11fd0*/  IABS R5, R4 ;  /* 0x0000000400057213 */ /* 0x000fe20000000000 */
[----:B------:R-:W-:Y:S01]  /*11fe0*/  IMAD.HI.U32 R9, R15, R6, RZ ;  /* 0x000000060f097227 */ /* 0x000fe200078e00ff */
[----:B------:R-:W-:-:S03]  /*11ff0*/  ISETP.GT.U32.AND P4, PT, R0, R14, PT ;  /* 0x0000000e0000720c */ /* 0x000fc60003f84070 */
[----:B0-----:R-:W-:Y:S02]  /*12000*/  IMAD.MOV.U32 R11, RZ, RZ, R8 ;  /* 0x000000ffff0b7224 */ /* 0x001fe400078e0008 */
[----:B------:R-:W-:-:S04]  /*12010*/  IMAD.HI.U32 R8, R15, R5, RZ ;  /* 0x000000050f087227 */ /* 0x000fc800078e00ff */
[----:B------:R-:W-:Y:S01]  /*12020*/  @!P1 IMAD.MOV R11, RZ, RZ, -R11 ;  /* 0x000000ffff0b9224 */ /* 0x000fe200078e0a0b */
[----:B------:R-:W-:Y:S01]  /*12030*/  ISETP.GE.AND P1, PT, R13, RZ, PT ;  /* 0x000000ff0d00720c */ /* 0x000fe20003f26270 */
[----:B------:R-:W-:Y:S02]  /*12040*/  IMAD.MOV R9, RZ, RZ, -R9 ;  /* 0x000000ffff097224 */ /* 0x000fe400078e0a09 */
[----:B------:R-:W-:Y:S01]  /*12050*/  VIADD R17, R28, 0xa7 ;  /* 0x000000a71c117836 */ /* 0x000fe20000000000 */
[----:B------:R0:W-:Y:S01]  /*12060*/  STL [R1+0x404], R11 ;  /* 0x0004040b01007387 */ /* 0x0001e20000100800 */
[----:B------:R-:W-:Y:S02]  /*12070*/  IMAD.MOV R8, RZ, RZ, -R8 ;  /* 0x000000ffff087224 */ /* 0x000fe400078e0a08 */
[----:B------:R-:W-:Y:S01]  /*12080*/  IMAD R6, R0, R9, R6 ;  /* 0x0000000900067224 */ /* 0x000fe200078e0206 */
[----:B------:R-:W-:Y:S01]  /*12090*/  IABS R7, R17 ;  /* 0x0000001100077213 */ /* 0x000fe20000000000 */
[----:B------:R-:W-:-:S02]  /*120a0*/  @!P2 IMAD.IADD R2, R2, 0x1, -R0 ;  /* 0x000000010202a824 */ /* 0x000fc400078e0a00 */
[----:B------:R-:W-:Y:S01]  /*120b0*/  @!P4 IMAD.IADD R14, R14, 0x1, -R0 ;  /* 0x000000010e0ec824 */ /* 0x000fe200078e0a00 */
[C---:B------:R-:W-:Y:S01]  /*120c0*/  ISETP.GT.U32.AND P2, PT, R0.reuse, R6, PT ;  /* 0x000000060000720c */ /* 0x040fe20003f44070 */
[----:B------:R-:W-:Y:S02]  /*120d0*/  IMAD.MOV.U32 R9, RZ, RZ, R2 ;  /* 0x000000ffff097224 */ /* 0x000fe400078e0002 */
[----:B0-----:R-:W-:Y:S01]  /*120e0*/  IMAD.MOV.U32 R11, RZ, RZ, R12 ;  /* 0x000000ffff0b7224 */ /* 0x001fe200078e000c */
[----:B------:R-:W-:Y:S01]  /*120f0*/  ISETP.GT.U32.AND P4, PT, R0, R14, PT ;  /* 0x0000000e0000720c */ /* 0x000fe20003f84070 */
[----:B------:R-:W-:Y:S02]  /*12100*/  @!P0 IMAD.MOV R9, RZ, RZ, -R9 ;  /* 0x000000ffff098224 */ /* 0x000fe400078e0a09 */
[----:B------:R-:W-:Y:S01]  /*12110*/  @!P6 IMAD.MOV R11, RZ, RZ, -R11 ;  /* 0x000000ffff0be224 */ /* 0x000fe200078e0a0b */
[----:B------:R-:W-:Y:S01]  /*12120*/  ISETP.GE.AND P6, PT, R4, RZ, PT ;  /* 0x000000ff0400720c */ /* 0x000fe20003fc6270 */
[----:B------:R-:W-:-:S02]  /*12130*/  IMAD R4, R0, R8, R5 ;  /* 0x0000000800047224 */ /* 0x000fc400078e0205 */
[----:B------:R-:W-:Y:S01]  /*12140*/  IMAD.HI.U32 R5, R15, R7, RZ ;  /* 0x000000070f057227 */ /* 0x000fe200078e00ff */
[----:B------:R0:W-:Y:S02]  /*12150*/  STL [R1+0x3fc], R11 ;  /* 0x0003fc0b01007387 */ /* 0x0001e40000100800 */
[----:B------:R-:W-:Y:S01]  /*12160*/  ISETP.GT.U32.AND P0, PT, R0, R4, PT ;  /* 0x000000040000720c */ /* 0x000fe20003f04070 */
[----:B------:R-:W-:Y:S01]  /*12170*/  IMAD.MOV R2, RZ, RZ, -R5 ;  /* 0x000000ffff027224 */ /* 0x000fe200078e0a05 */
[----:B------:R1:W-:Y:S01]  /*12180*/  STL [R1+0x400], R9 ;  /* 0x0004000901007387 */ /* 0x0003e20000100800 */
[----:B------:R-:W-:Y:S02]  /*12190*/  VIADD R8, R28, 0xa6 ;  /* 0x000000a61c087836 */ /* 0x000fe40000000000 */
[----:B------:R-:W-:Y:S02]  /*121a0*/  IMAD R7, R0, R2, R7 ;  /* 0x0000000200077224 */ /* 0x000fe400078e0207 */
[----:B------:R-:W-:Y:S01]  /*121b0*/  @!P2 IMAD.IADD R6, R6, 0x1, -R0 ;  /* 0x000000010606a824 */ /* 0x000fe200078e0a00 */
[----:B------:R-:W-:Y:S01]  /*121c0*/  IABS R13, R8 ;  /* 0x00000008000d7213 */ /* 0x000fe20000000000 */
[----:B------:R-:W-:-:S02]  /*121d0*/  VIADD R5, R28, 0xa5 ;  /* 0x000000a51c057836 */ /* 0x000fc40000000000 */
[--C-:B------:R-:W-:Y:S01]  /*121e0*/  @!P4 IMAD.IADD R14, R14, 0x1, -R0.reuse ;  /* 0x000000010e0ec824 */ /* 0x100fe200078e0a00 */
[----:B------:R-:W-:Y:S01]  /*121f0*/  ISETP.GT.U32.AND P2, PT, R0, R6, PT ;  /* 0x000000060000720c */ /* 0x000fe20003f44070 */
[----:B------:R-:W-:Y:S01]  /*12200*/  @!P0 IMAD.IADD R4, R4, 0x1, -R0 ;  /* 0x0000000104048824 */ /* 0x000fe200078e0a00 */
[C---:B------:R-:W-:Y:S01]  /*12210*/  ISETP.GT.U32.AND P4, PT, R0.reuse, R7, PT ;  /* 0x000000070000720c */ /* 0x040fe20003f84070 */
[C---:B------:R-:W-:Y:S01]  /*12220*/  IMAD.HI.U32 R16, R15.reuse, R13, RZ ;  /* 0x0000000d0f107227 */ /* 0x040fe200078e00ff */
[----:B------:R-:W-:Y:S02]  /*12230*/  IABS R12, R5 ;  /* 0x00000005000c7213 */ /* 0x000fe40000000000 */
[----:B------:R-:W-:Y:S01]  /*12240*/  ISETP.GT.U32.AND P0, PT, R0, R4, PT ;  /* 0x000000040000720c */ /* 0x000fe20003f04070 */
[----:B0-----:R-:W-:Y:S02]  /*12250*/  IMAD.MOV.U32 R11, RZ, RZ, R14 ;  /* 0x000000ffff0b7224 */ /* 0x001fe400078e000e */
[----:B------:R-:W-:-:S04]  /*12260*/  IMAD.HI.U32 R14, R15, R12, RZ ;  /* 0x0000000c0f0e7227 */ /* 0x000fc800078e00ff */
[----:B------:R-:W-:Y:S02]  /*12270*/  IMAD.MOV R16, RZ, RZ, -R16 ;  /* 0x000000ffff107224 */ /* 0x000fe400078e0a10 */
[----:B------:R-:W-:Y:S02]  /*12280*/  VIADD R2, R28, 0xa4 ;  /* 0x000000a41c027836 */ /* 0x000fe40000000000 */
[----:B------:R-:W-:Y:S02]  /*12290*/  IMAD.MOV R14, RZ, RZ, -R14 ;  /* 0x000000ffff0e7224 */ /* 0x000fe400078e0a0e */
[--C-:B------:R-:W-:Y:S01]  /*122a0*/  @!P2 IMAD.IADD R6, R6, 0x1, -R0.reuse ;  /* 0x000000010606a824 */ /* 0x100fe200078e0a00 */
[----:B-1----:R-:W-:Y:S01]  /*122b0*/  IABS R9, R2 ;  /* 0x0000000200097213 */ /* 0x002fe20000000000 */
[----:B------:R-:W-:Y:S01]  /*122c0*/  @!P4 IMAD.IADD R7, R7, 0x1, -R0 ;  /* 0x000000010707c824 */ /* 0x000fe200078e0a00 */
[----:B------:R-:W-:Y:S01]  /*122d0*/  ISETP.GE.AND P2, PT, R8, RZ, PT ;  /* 0x000000ff0800720c */ /* 0x000fe20003f46270 */
[----:B------:R-:W-:-:S02]  /*122e0*/  IMAD R13, R0, R16, R13 ;  /* 0x00000010000d7224 */ /* 0x000fc400078e020d */
[C---:B------:R-:W-:Y:S01]  /*122f0*/  IMAD R12, R0.reuse, R14, R12 ;  /* 0x0000000e000c7224 */ /* 0x040fe200078e020c */
[----:B------:R-:W-:Y:S01]  /*12300*/  ISETP.GT.U32.AND P4, PT, R0, R7, PT ;  /* 0x000000070000720c */ /* 0x000fe20003f84070 */
[----:B------:R-:W-:Y:S01]  /*12310*/  @!P0 IMAD.IADD R4, R4, 0x1, -R0 ;  /* 0x0000000104048824 */ /* 0x000fe200078e0a00 */
[C---:B------:R-:W-:Y:S01]  /*12320*/  ISETP.GT.U32.AND P0, PT, R0.reuse, R13, PT ;  /* 0x0000000d0000720c */ /* 0x040fe20003f04070 */
[----:B------:R-:W-:Y:S02]  /*12330*/  IMAD.MOV.U32 R18, RZ, RZ, R6 ;  /* 0x000000ffff127224 */ /* 0x000fe400078e0006 */
[----:B------:R-:W-:Y:S01]  /*12340*/  @!P5 IMAD.MOV R11, RZ, RZ, -R11 ;  /* 0x000000ffff0bd224 */ /* 0x000fe200078e0a0b */
[----:B------:R-:W-:Y:S01]  /*12350*/  ISETP.GE.AND P5, PT, R17, RZ, PT ;  /* 0x000000ff1100720c */ /* 0x000fe20003fa6270 */
[----:B------:R-:W-:Y:S01]  /*12360*/  @!P1 IMAD.MOV R18, RZ, RZ, -R18 ;  /* 0x000000ffff129224 */ /* 0x000fe200078e0a12 */
[----:B------:R-:W-:Y:S01]  /*12370*/  ISETP.GT.U32.AND P1, PT, R0, R12, PT ;  /* 0x0000000c0000720c */ /* 0x000fe20003f24070 */
[----:B------:R-:W-:Y:S01]  /*12380*/  IMAD.HI.U32 R17, R15, R9, RZ ;  /* 0x000000090f117227 */ /* 0x000fe200078e00ff */
[----:B------:R0:W-:Y:S03]  /*12390*/  STL [R1+0x3f8], R11 ;  /* 0x0003f80b01007387 */ /* 0x0001e60000100800 */
[----:B------:R-:W-:Y:S01]  /*123a0*/  IMAD.MOV R8, RZ, RZ, -R17 ;  /* 0x000000ffff087224 */ /* 0x000fe200078e0a11 */
[----:B------:R-:W-:Y:S01]  /*123b0*/  STL [R1+0x3cc], R18 ;  /* 0x0003cc1201007387 */ /* 0x000fe20000100800 */
[----:B------:R-:W-:-:S02]  /*123c0*/  VIADD R14, R28, 0xa2 ;  /* 0x000000a21c0e7836 */ /* 0x000fc40000000000 */
[C---:B------:R-:W-:Y:S02]  /*123d0*/  IMAD R9, R0.reuse, R8, R9 ;  /* 0x0000000800097224 */ /* 0x040fe400078e0209 */
[----:B------:R-:W-:Y:S01]  /*123e0*/  @!P4 IMAD.IADD R7, R7, 0x1, -R0 ;  /* 0x000000010707c824 */ /* 0x000fe200078e0a00 */
[----:B------:R-:W-:Y:S01]  /*123f0*/  IABS R8, R14 ;  /* 0x0000000e00087213 */ /* 0x000fe20000000000 */
[----:B0-----:R-:W-:Y:S01]  /*12400*/  IMAD.MOV.U32 R11, RZ, RZ, R4 ;  /* 0x000000ffff0b7224 */ /* 0x001fe200078e0004 */
[----:B------:R-:W-:Y:S01]  /*12410*/  ISETP.GT.U32.AND P4, PT, R0, R9, PT ;  /* 0x000000090000720c */ /* 0x000fe20003f84070 */
[----:B------:R-:W-:Y:S02]  /*12420*/  VIADD R4, R28, 0xa3 ;  /* 0x000000a31c047836 */ /* 0x000fe40000000000 */
[----:B------:R-:W-:Y:S01]  /*12430*/  @!P6 IMAD.MOV R11, RZ, RZ, -R11 ;  /* 0x000000ffff0be224 */ /* 0x000fe200078e0a0b */
[----:B------:R-:W-:Y:S01]  /*12440*/  ISETP.GE.AND P6, PT, R5, RZ, PT ;  /* 0x000000ff0500720c */ /* 0x000fe20003fc6270 */
[--C-:B------:R-:W-:Y:S01]  /*12450*/  @!P0 IMAD.IADD R13, R13, 0x1, -R0.reuse ;  /* 0x000000010d0d8824 */ /* 0x100fe200078e0a00 */
[----:B------:R-:W-:Y:S01]  /*12460*/  IABS R6, R4 ;  /* 0x0000000400067213 */ /* 0x000fe20000000000 */
        /* <DEDUP_REMOVED lines=9> */
[----:B------:R-:W-:-:S04]  /*12500*/  IMAD.HI.U32 R7, R15, R8, RZ ;  /* 0x000000080f077227 */ /* 0x000fc800078e00ff */
[----:B------:R-:W-:Y:S01]  /*12510*/  @!P5 IMAD.MOV R11, RZ, RZ, -R11 ;  /* 0x000000ffff0bd224 */ /* 0x000fe200078e0a0b */
[C---:B------:R-:W-:Y:S01]  /*12520*/  ISETP.GT.U32.AND P5, PT, R0.reuse, R12, PT ;  /* 0x0000000c0000720c */ /* 0x040fe20003fa4070 */
[C---:B------:R-:W-:Y:S02]  /*12530*/  IMAD R6, R0.reuse, R5, R6 ;  /* 0x0000000500067224 */ /* 0x040fe400078e0206 */
[----:B------:R-:W-:Y:S01]  /*12540*/  IMAD.MOV R7, RZ, RZ, -R7 ;  /* 0x000000ffff077224 */ /* 0x000fe200078e0a07 */
[----:B------:R0:W-:Y:S01]  /*12550*/  STL [R1+0x3f4], R11 ;  /* 0x0003f40b01007387 */ /* 0x0001e20000100800 */
[--C-:B------:R-:W-:Y:S02]  /*12560*/  @!P4 IMAD.IADD R9, R9, 0x1, -R0.reuse ;  /* 0x000000010909c824 */ /* 0x100fe400078e0a00 */
[----:B------:R-:W-:Y:S01]  /*12570*/  @!P1 IMAD.IADD R13, R13, 0x1, -R0 ;  /* 0x000000010d0d9824 */ /* 0x000fe200078e0a00 */
[C---:B------:R-:W-:Y:S01]  /*12580*/  ISETP.GT.U32.AND P1, PT, R0.reuse, R6, PT ;  /* 0x000000060000720c */ /* 0x040fe20003f24070 */
[C---:B------:R-:W-:Y:S01]  /*12590*/  IMAD R8, R0.reuse, R7, R8 ;  /* 0x0000000700087224 */ /* 0x040fe200078e0208 */
[----:B------:R-:W-:Y:S01]  /*125a0*/  ISETP.GT.U32.AND P4, PT, R0, R9, PT ;  /* 0x000000090000720c */ /* 0x000fe20003f84070 */
[----:B------:R-:W-:-:S02]  /*125b0*/  VIADD R5, R28, 0xa0 ;  /* 0x000000a01c057836 */ /* 0x000fc40000000000 */
[----:B------:R-:W-:Y:S01]  /*125c0*/  @!P5 IMAD.IADD R12, R12, 0x1, -R0 ;  /* 0x000000010c0cd824 */ /* 0x000fe200078e0a00 */
[----:B------:R-:W-:Y:S01]  /*125d0*/  ISETP.GT.U32.AND P5, PT, R0, R8, PT ;  /* 0x000000080000720c */ /* 0x000fe20003fa4070 */
[----:B------:R-:W-:Y:S01]  /*125e0*/  VIADD R7, R28, 0x9f ;  /* 0x0000009f1c077836 */ /* 0x000fe20000000000 */
[----:B------:R-:W-:Y:S01]  /*125f0*/  IABS R21, R5 ;  /* 0x0000000500157213 */ /* 0x000fe20000000000 */
[----:B0-----:R-:W-:Y:S02]  /*12600*/  IMAD.MOV.U32 R11, RZ, RZ, R13 ;  /* 0x000000ffff0b7224 */ /* 0x001fe400078e000d */
[----:B------:R-:W-:Y:S01]  /*12610*/  IMAD.HI.U32 R17, R15, R16, RZ ;  /* 0x000000100f117227 */ /* 0x000fe200078e00ff */
[----:B------:R-:W-:-:S03]  /*12620*/  IABS R20, R7 ;  /* 0x0000000700147213 */ /* 0x000fc60000000000 */
[--C-:B------:R-:W-:Y:S01]  /*12630*/  @!P1 IMAD.IADD R6, R6, 0x1, -R0.reuse ;  /* 0x0000000106069824 */ /* 0x100fe200078e0a00 */
[----:B------:R-:W-:Y:S01]  /*12640*/  ISETP.GE.AND P1, PT, R14, RZ, PT ;  /* 0x000000ff0e00720c */ /* 0x000fe20003f26270 */
[--C-:B------:R-:W-:Y:S01]  /*12650*/  @!P4 IMAD.IADD R9, R9, 0x1, -R0.reuse ;  /* 0x000000010909c824 */ /* 0x100fe200078e0a00 */
[----:B------:R-:W-:Y:S01]  /*12660*/  ISETP.GE.AND P4, PT, R4, RZ, PT ;  /* 0x000000ff0400720c */ /* 0x000fe20003f86270 */
[----:B------:R-:W-:Y:S01]  /*12670*/  @!P5 IMAD.IADD R8, R8, 0x1, -R0 ;  /* 0x000000010808d824 */ /* 0x000fe200078e0a00 */
[----:B------:R-:W-:Y:S01]  /*12680*/  ISETP.GT.U32.AND P5, PT, R0, R6, PT ;  /* 0x000000060000720c */ /* 0x000fe20003fa4070 */
[----:B------:R-:W-:-:S04]  /*12690*/  IMAD.HI.U32 R4, R15, R21, RZ ;  /* 0x000000150f047227 */ /* 0x000fc800078e00ff */
[----:B------:R-:W-:Y:S01]  /*126a0*/  @!P2 IMAD.MOV R11, RZ, RZ, -R11 ;  /* 0x000000ffff0ba224 */ /* 0x000fe200078e0a0b */
[----:B------:R-:W-:Y:S01]  /*126b0*/  ISETP.GT.U32.AND P2, PT, R0, R8, PT ;  /* 0x000000080000720c */ /* 0x000fe20003f44070 */
[----:B------:R-:W-:Y:S02]  /*126c0*/  IMAD.MOV R13, RZ, RZ, -R4 ;  /* 0x000000ffff0d7224 */ /* 0x000fe400078e0a04 */
[----:B------:R-:W-:Y:S01]  /*126d0*/  IMAD.MOV R17, RZ, RZ, -R17 ;  /* 0x000000ffff117224 */ /* 0x000fe200078e0a11 */
[----:B------:R0:W-:Y:S01]  /*126e0*/  STL [R1+0x3d4], R11 ;  /* 0x0003d40b01007387 */ /* 0x0001e20000100800 */
[----:B------:R-:W-:-:S04]  /*126f0*/  IMAD.HI.U32 R4, R15, R20, RZ ;  /* 0x000000140f047227 */ /* 0x000fc800078e00ff */
[C---:B------:R-:W-:Y:S02]  /*12700*/  IMAD R16, R0.reuse, R17, R16 ;  /* 0x0000001100107224 */ /* 0x040fe400078e0210 */
[C---:B------:R-:W-:Y:S02]  /*12710*/  IMAD R21, R0.reuse, R13, R21 ;  /* 0x0000000d00157224 */ /* 0x040fe400078e0215 */
[----:B------:R-:W-:Y:S02]  /*12720*/  IMAD.MOV R4, RZ, RZ, -R4 ;  /* 0x000000ffff047224 */ /* 0x000fe400078e0a04 */
[----:B0-----:R-:W-:Y:S02]  /*12730*/  IMAD.MOV.U32 R11, RZ, RZ, R12 ;  /* 0x000000ffff0b7224 */ /* 0x001fe400078e000c */
[C---:B------:R-:W-:Y:S02]  /*12740*/  IMAD R20, R0.reuse, R4, R20 ;  /* 0x0000000400147224 */ /* 0x040fe400078e0214 */
[----:B------:R-:W-:Y:S01]  /*12750*/  @!P6 IMAD.MOV R11, RZ, RZ, -R11 ;  /* 0x000000ffff0be224 */ /* 0x000fe200078e0a0b */
[----:B------:R-:W-:Y:S01]  /*12760*/  ISETP.GT.U32.AND P6, PT, R0, R16, PT ;  /* 0x000000100000720c */ /* 0x000fe20003fc4070 */
[--C-:B------:R-:W-:Y:S01]  /*12770*/  @!P5 IMAD.IADD R6, R6, 0x1, -R0.reuse ;  /* 0x000000010606d824 */ /* 0x100fe200078e0a00 */
[----:B------:R-:W-:Y:S01]  /*12780*/  ISETP.GT.U32.AND P5, PT, R0, R21, PT ;  /* 0x000000150000720c */ /* 0x000fe20003fa4070 */
[--C-:B------:R-:W-:Y:S01]  /*12790*/  @!P2 IMAD.IADD R8, R8, 0x1, -R0.reuse ;  /* 0x000000010808a824 */ /* 0x100fe200078e0a00 */
[----:B------:R-:W-:Y:S01]  /*127a0*/  ISETP.GT.U32.AND P2, PT, R0, R20, PT ;  /* 0x000000140000720c */ /* 0x000fe20003f44070 */
[----:B------:R-:W-:Y:S01]  /*127b0*/  VIADD R4, R28, 0x9e ;  /* 0x0000009e1c047836 */ /* 0x000fe20000000000 */
[----:B------:R-:W-:Y:S01]  /*127c0*/  STL [R1+0x3d8], R11 ;  /* 0x0003d80b01007387 */ /* 0x000fe20000100800 */
[----:B------:R-:W-:Y:S01]  /*127d0*/  @!P0 IMAD.MOV R9, RZ, RZ, -R9 ;  /* 0x000000ffff098224 */ /* 0x000fe200078e0a09 */
[----:B------:R-:W-:Y:S01]  /*127e0*/  ISETP.GE.AND P0, PT, R2, RZ, PT ;  /* 0x000000ff0200720c */ /* 0x000fe20003f06270 */
[C---:B------:R-:W-:Y:S01]  /*127f0*/  VIADD R13, R28.reuse, 0x9d ;  /* 0x0000009d1c0d7836 */ /* 0x040fe20000000000 */
[----:B------:R-:W-:Y:S01]  /*12800*/  IABS R19, R4 ;  /* 0x0000000400137213 */ /* 0x000fe20000000000 */
        /* <DEDUP_REMOVED lines=8> */
[----:B------:R-:W-:Y:S01]  /*12890*/  IMAD.HI.U32 R5, R15, R19, RZ ;  /* 0x000000130f057227 */ /* 0x000fe200078e00ff */
[----:B------:R-:W-:-:S02]  /*128a0*/  ISETP.GT.U32.AND P2, PT, R0, R21, PT ;  /* 0x000000150000720c */ /* 0x000fc40003f44070 */
[----:B------:R-:W-:Y:S01]  /*128b0*/  IABS R17, R2 ;  /* 0x0000000200117213 */ /* 0x000fe20000000000 */
[----:B0-----:R-:W-:Y:S02]  /*128c0*/  IMAD.MOV.U32 R9, RZ, RZ, R8 ;  /* 0x000000ffff097224 */ /* 0x001fe400078e0008 */
[----:B------:R-:W-:Y:S02]  /*128d0*/  IMAD.MOV.U32 R11, RZ, RZ, R6 ;  /* 0x000000ffff0b7224 */ /* 0x000fe400078e0006 */
[----:B------:R-:W-:Y:S01]  /*128e0*/  @!P1 IMAD.MOV R9, RZ, RZ, -R9 ;  /* 0x000000ffff099224 */ /* 0x000fe200078e0a09 */
[----:B------:R-:W-:Y:S01]  /*128f0*/  ISETP.GE.AND P1, PT, R7, RZ, PT ;  /* 0x000000ff0700720c */ /* 0x000fe20003f26270 */
[----:B------:R-:W-:Y:S02]  /*12900*/  IMAD.MOV R7, RZ, RZ, -R5 ;  /* 0x000000ffff077224 */ /* 0x000fe400078e0a05 */
[----:B------:R-:W-:Y:S01]  /*12910*/  @!P4 IMAD.MOV R11, RZ, RZ, -R11 ;  /* 0x000000ffff0bc224 */ /* 0x000fe200078e0a0b */
[C---:B------:R-:W-:Y:S01]  /*12920*/  ISETP.GT.U32.AND P4, PT, R0.reuse, R20, PT ;  /* 0x000000140000720c */ /* 0x040fe20003f84070 */
[----:B------:R-:W-:-:S02]  /*12930*/  IMAD R19, R0, R7, R19 ;  /* 0x0000000700137224 */ /* 0x000fc400078e0213 */
[----:B------:R-:W-:Y:S01]  /*12940*/  IMAD.HI.U32 R6, R15, R18, RZ ;  /* 0x000000120f067227 */ /* 0x000fe200078e00ff */
[----:B------:R0:W-:Y:S03]  /*12950*/  STL [R1+0x3e0], R11 ;  /* 0x0003e00b01007387 */ /* 0x0001e60000100800 */
[--C-:B------:R-:W-:Y:S01]  /*12960*/  @!P5 IMAD.IADD R16, R16, 0x1, -R0.reuse ;  /* 0x000000011010d824 */ /* 0x100fe200078e0a00 */
[----:B------:R-:W-:Y:S01]  /*12970*/  ISETP.GE.AND P5, PT, R4, RZ, PT ;  /* 0x000000ff0400720c */ /* 0x000fe20003fa6270 */
[----:B------:R-:W-:Y:S01]  /*12980*/  @!P2 IMAD.IADD R21, R21, 0x1, -R0 ;  /* 0x000000011515a824 */ /* 0x000fe200078e0a00 */
[----:B------:R-:W-:Y:S01]  /*12990*/  ISETP.GT.U32.AND P2, PT, R0, R19, PT ;  /* 0x000000130000720c */ /* 0x000fe20003f44070 */
[----:B------:R-:W-:Y:S01]  /*129a0*/  IMAD.MOV R5, RZ, RZ, -R6 ;  /* 0x000000ffff057224 */ /* 0x000fe200078e0a06 */
[----:B------:R1:W-:Y:S01]  /*129b0*/  STL [R1+0x3dc], R9 ;  /* 0x0003dc0901007387 */ /* 0x0003e20000100800 */
        /* <DEDUP_REMOVED lines=9> */
[----:B------:R-:W-:-:S02]  /*12a50*/  VIADD R8, R28, 0x99 ;  /* 0x000000991c087836 */ /* 0x000fc40000000000 */
[----:B------:R-:W-:Y:S01]  /*12a60*/  VIADD R14, R28, 0x9a ;  /* 0x0000009a1c0e7836 */ /* 0x000fe20000000000 */
[----:B------:R-:W-:Y:S01]  /*12a70*/  IABS R6, R7 ;  /* 0x0000000700067213 */ /* 0x000fe20000000000 */
[----:B------:R-:W-:Y:S01]  /*12a80*/  IMAD.MOV.U32 R23, RZ, RZ, R16 ;  /* 0x000000ffff177224 */ /* 0x000fe200078e0010 */
[----:B------:R-:W-:Y:S01]  /*12a90*/  IABS R4, R8 ;  /* 0x0000000800047213 */ /* 0x000fe20000000000 */
[----:B0-----:R-:W-:Y:S01]  /*12aa0*/  IMAD.MOV.U32 R11, RZ, RZ, R21 ;  /* 0x000000ffff0b7224 */ /* 0x001fe200078e0015 */
[----:B------:R-:W-:Y:S01]  /*12ab0*/  IABS R5, R14 ;  /* 0x0000000e00057213 */ /* 0x000fe20000000000 */
[----:B------:R-:W-:Y:S01]  /*12ac0*/  @!P4 IMAD.IADD R18, R18, 0x1, -R0 ;  /* 0x000000011212c824 */ /* 0x000fe200078e0a00 */
[----:B------:R-:W-:Y:S01]  /*12ad0*/  ISETP.GE.AND P4, PT, R13, RZ, PT ;  /* 0x000000ff0d00720c */ /* 0x000fe20003f86270 */
[----:B------:R-:W-:Y:S01]  /*12ae0*/  @!P0 IMAD.MOV R23, RZ, RZ, -R23 ;  /* 0x000000ffff178224 */ /* 0x000fe200078e0a17 */
[----:B------:R-:W-:Y:S01]  /*12af0*/  ISETP.GT.U32.AND P0, PT, R0, R19, PT ;  /* 0x000000130000720c */ /* 0x000fe20003f04070 */
[----:B------:R-:W-:-:S02]  /*12b00*/  @!P6 IMAD.MOV R11, RZ, RZ, -R11 ;  /* 0x000000ffff0be224 */ /* 0x000fc400078e0a0b */
[----:B------:R-:W-:Y:S01]  /*12b10*/  IMAD.HI.U32 R12, R15, R6, RZ ;  /* 0x000000060f0c7227 */ /* 0x000fe200078e00ff */
[----:B------:R-:W-:Y:S03]  /*12b20*/  STL [R1+0x3d0], R23 ;  /* 0x0003d01701007387 */ /* 0x000fe60000100800 */
[----:B------:R-:W-:Y:S01]  /*12b30*/  @!P2 IMAD.IADD R17, R17, 0x1, -R0 ;  /* 0x000000011111a824 */ /* 0x000fe200078e0a00 */
[C---:B------:R-:W-:Y:S01]  /*12b40*/  ISETP.GT.U32.AND P2, PT, R0.reuse, R18, PT ;  /* 0x000000120000720c */ /* 0x040fe20003f44070 */
[----:B------:R-:W-:Y:S01]  /*12b50*/  IMAD.HI.U32 R13, R15, R4, RZ ;  /* 0x000000040f0d7227 */ /* 0x000fe200078e00ff */
[----:B------:R0:W-:Y:S02]  /*12b60*/  STL [R1+0x3c8], R11 ;  /* 0x0003c80b01007387 */ /* 0x0001e40000100800 */
[----:B------:R-:W-:Y:S01]  /*12b70*/  ISETP.GT.U32.AND P6, PT, R0, R17, PT ;  /* 0x000000110000720c */ /* 0x000fe20003fc4070 */
[----:B------:R-:W-:-:S02]  /*12b80*/  IMAD.MOV R12, RZ, RZ, -R12 ;  /* 0x000000ffff0c7224 */ /* 0x000fc400078e0a0c */
[----:B------:R-:W-:-:S04]  /*12b90*/  IMAD.HI.U32 R22, R15, R5, RZ ;  /* 0x000000050f167227 */ /* 0x000fc800078e00ff */
[----:B-1----:R-:W-:Y:S02]  /*12ba0*/  VIADD R9, R28, 0x98 ;  /* 0x000000981c097836 */ /* 0x002fe40000000000 */
[----:B0-----:R-:W-:Y:S02]  /*12bb0*/  IMAD.MOV.U32 R11, RZ, RZ, R20 ;  /* 0x000000ffff0b7224 */ /* 0x001fe400078e0014 */
[----:B------:R-:W-:Y:S02]  /*12bc0*/  IMAD.MOV R20, RZ, RZ, -R13 ;  /* 0x000000ffff147224 */ /* 0x000fe400078e0a0d */
[C---:B------:R-:W-:Y:S01]  /*12bd0*/  IMAD R6, R0.reuse, R12, R6 ;  /* 0x0000000c00067224 */ /* 0x040fe200078e0206 */
[----:B------:R-:W-:Y:S01]  /*12be0*/  IABS R12, R9 ;  /* 0x00000009000c7213 */ /* 0x000fe20000000000 */
[----:B------:R-:W-:Y:S02]  /*12bf0*/  IMAD.MOV R16, RZ, RZ, -R22 ;  /* 0x000000ffff107224 */ /* 0x000fe400078e0a16 */
[----:B------:R-:W-:-:S02]  /*12c00*/  IMAD R4, R0, R20, R4 ;  /* 0x0000001400047224 */ /* 0x000fc400078e0204 */
[C---:B------:R-:W-:Y:S02]  /*12c10*/  IMAD R5, R0.reuse, R16, R5 ;  /* 0x0000001000057224 */ /* 0x040fe400078e0205 */
[----:B------:R-:W-:Y:S01]  /*12c20*/  @!P1 IMAD.MOV R11, RZ, RZ, -R11 ;  /* 0x000000ffff0b9224 */ /* 0x000fe200078e0a0b */
[----:B------:R-:W-:Y:S01]  /*12c30*/  ISETP.GT.U32.AND P1, PT, R0, R6, PT ;  /* 0x000000060000720c */ /* 0x000fe20003f24070 */
[----:B------:R-:W-:Y:S01]  /*12c40*/  @!P2 IMAD.IADD R18, R18, 0x1, -R0 ;  /* 0x000000011212a824 */ /* 0x000fe200078e0a00 */
[C---:B------:R-:W-:Y:S01]  /*12c50*/  ISETP.GT.U32.AND P2, PT, R0.reuse, R4, PT ;  /* 0x000000040000720c */ /* 0x040fe20003f44070 */
[----:B------:R-:W-:Y:S01]  /*12c60*/  IMAD.MOV.U32 R13, RZ, RZ, R12 ;  /* 0x000000ffff0d7224 */ /* 0x000fe200078e000c */
[----:B------:R0:W-:Y:S01]  /*12c70*/  STL [R1+0x358], R11 ;  /* 0x0003580b01007387 */ /* 0x0001e20000100800 */
[----:B------:R-:W-:Y:S01]  /*12c80*/  @!P0 IMAD.IADD R19, R19, 0x1, -R0 ;  /* 0x0000000113138824 */ /* 0x000fe200078e0a00 */
[----:B------:R-:W-:Y:S01]  /*12c90*/  ISETP.GT.U32.AND P0, PT, R0, R5, PT ;  /* 0x000000050000720c */ /* 0x000fe20003f04070 */
[----:B------:R-:W-:-:S04]  /*12ca0*/  IMAD.HI.U32 R16, R15, R13, RZ ;  /* 0x0000000d0f107227 */ /* 0x000fc800078e00ff */
[----:B------:R-:W-:Y:S02]  /*12cb0*/  IMAD.MOV R16, RZ, RZ, -R16 ;  /* 0x000000ffff107224 */ /* 0x000fe400078e0a10 */
[----:B------:R-:W-:Y:S02]  /*12cc0*/  VIADD R12, R28, 0x97 ;  /* 0x000000971c0c7836 */ /* 0x000fe40000000000 */
[--C-:B------:R-:W-:Y:S01]  /*12cd0*/  @!P1 IMAD.IADD R6, R6, 0x1, -R0.reuse ;  /* 0x0000000106069824 */ /* 0x100fe200078e0a00 */
[----:B------:R-:W-:Y:S01]  /*12ce0*/  ISETP.GE.AND P1, PT, R7, RZ, PT ;  /* 0x000000ff0700720c */ /* 0x000fe20003f26270 */
[----:B------:R-:W-:Y:S01]  /*12cf0*/  IMAD R7, R0, R16, R13 ;  /* 0x0000001000077224 */ /* 0x000fe200078e020d */
[----:B------:R-:W-:Y:S01]  /*12d00*/  IABS R20, R12 ;  /* 0x0000000c00147213 */ /* 0x000fe20000000000 */
[----:B0-----:R-:W-:Y:S02]  /*12d10*/  IMAD.MOV.U32 R11, RZ, RZ, R19 ;  /* 0x000000ffff0b7224 */ /* 0x001fe400078e0013 */
[----:B------:R-:W-:-:S02]  /*12d20*/  @!P2 IMAD.IADD R4, R4, 0x1, -R0 ;  /* 0x000000010404a824 */ /* 0x000fc400078e0a00 */
[----:B------:R-:W-:Y:S01]  /*12d30*/  @!P0 IMAD.IADD R5, R5, 0x1, -R0 ;  /* 0x0000000105058824 */ /* 0x000fe200078e0a00 */
[C---:B------:R-:W-:Y:S01]  /*12d40*/  ISETP.GT.U32.AND P0, PT, R0.reuse, R6, PT ;  /* 0x000000060000720c */ /* 0x040fe20003f04070 */
[----:B------:R-:W-:Y:S01]  /*12d50*/  @!P5 IMAD.MOV R11, RZ, RZ, -R11 ;  /* 0x000000ffff0bd224 */ /* 0x000fe200078e0a0b */
[C---:B------:R-:W-:Y:S01]  /*12d60*/  ISETP.GT.U32.AND P5, PT, R0.reuse, R4, PT ;  /* 0x000000040000720c */ /* 0x040fe20003fa4070 */
[----:B------:R-:W-:Y:S01]  /*12d70*/  @!P4 IMAD.MOV R18, RZ, RZ, -R18 ;  /* 0x000000ffff12c224 */ /* 0x000fe200078e0a12 */
[C---:B------:R-:W-:Y:S01]  /*12d80*/  ISETP.GT.U32.AND P4, PT, R0.reuse, R7, PT ;  /* 0x000000070000720c */ /* 0x040fe20003f84070 */
[----:B------:R-:W-:Y:S01]  /*12d90*/  @!P6 IMAD.IADD R17, R17, 0x1, -R0 ;  /* 0x000000011111e824 */ /* 0x000fe200078e0a00 */
[----:B------:R-:W-:Y:S01]  /*12da0*/  ISETP.GT.U32.AND P2, PT, R0, R5, PT ;  /* 0x000000050000720c */ /* 0x000fe20003f44070 */
[----:B------:R-:W-:Y:S01]  /*12db0*/  IMAD.MOV.U32 R13, RZ, RZ, R20 ;  /* 0x000000ffff0d7224 */ /* 0x000fe200078e0014 */
[----:B------:R0:W-:Y:S01]  /*12dc0*/  STL [R1+0x368], R11 ;  /* 0x0003680b01007387 */ /* 0x0001e20000100800 */
[----:B------:R-:W-:Y:S01]  /*12dd0*/  ISETP.GE.AND P6, PT, R2, RZ, PT ;  /* 0x000000ff0200720c */ /* 0x000fe20003fc6270 */
[----:B------:R-:W-:-:S02]  /*12de0*/  VIADD R2, R28, 0x96 ;  /* 0x000000961c027836 */ /* 0x000fc40000000000 */
[----:B------:R1:W-:Y:S01]  /*12df0*/  STL [R1+0x36c], R18 ;  /* 0x00036c1201007387 */ /* 0x0003e20000100800 */
[--C-:B------:R-:W-:Y:S01]  /*12e00*/  @!P0 IMAD.IADD R6, R6, 0x1, -R0.reuse ;  /* 0x0000000106068824 */ /* 0x100fe200078e0a00 */
[----:B------:R-:W-:Y:S01]  /*12e10*/  ISETP.GE.AND P0, PT, R8, RZ, PT ;  /* 0x000000ff0800720c */ /* 0x000fe20003f06270 */
[--C-:B------:R-:W-:Y:S01]  /*12e20*/  @!P5 IMAD.IADD R4, R4, 0x1, -R0.reuse ;  /* 0x000000010404d824 */ /* 0x100fe200078e0a00 */
[----:B------:R-:W-:Y:S01]  /*12e30*/  IABS R16, R2 ;  /* 0x0000000200107213 */ /* 0x000fe20000000000 */
[----:B------:R-:W-:Y:S01]  /*12e40*/  @!P4 IMAD.IADD R7, R7, 0x1, -R0 ;  /* 0x000000010707c824 */ /* 0x000fe200078e0a00 */
[----:B------:R-:W-:Y:S01]  /*12e50*/  ISETP.GE.AND P5, PT, R12, RZ, PT ;  /* 0x000000ff0c00720c */ /* 0x000fe20003fa6270 */
[----:B0-----:R-:W-:Y:S02]  /*12e60*/  IMAD.MOV.U32 R11, RZ, RZ, R17 ;  /* 0x000000ffff0b7224 */ /* 0x001fe400078e0011 */
[----:B------:R-:W-:Y:S01]  /*12e70*/  IMAD.HI.U32 R17, R15, R13, RZ ;  /* 0x0000000d0f117227 */ /* 0x000fe200078e00ff */
[----:B------:R-:W-:-:S03]  /*12e80*/  ISETP.GT.U32.AND P4, PT, R0, R7, PT ;  /* 0x000000070000720c */ /* 0x000fc60003f84070 */
[----:B------:R-:W-:Y:S02]  /*12e90*/  IMAD.MOV R17, RZ, RZ, -R17 ;  /* 0x000000ffff117224 */ /* 0x000fe400078e0a11 */
[----:B------:R-:W-:Y:S02]  /*12ea0*/  IMAD.MOV.U32 R19, RZ, RZ, R6 ;  /* 0x000000ffff137224 */ /* 0x000fe400078e0006 */
[----:B------:R-:W-:Y:S02]  /*12eb0*/  IMAD R12, R0, R17, R13 ;  /* 0x00000011000c7224 */ /* 0x000fe400078e020d */
[----:B------:R-:W-:Y:S01]  /*12ec0*/  @!P2 IMAD.IADD R5, R5, 0x1, -R0 ;  /* 0x000000010505a824 */ /* 0x000fe200078e0a00 */
[----:B------:R-:W-:Y:S01]  /*12ed0*/  ISETP.GE.AND P2, PT, R9, RZ, PT ;  /* 0x000000ff0900720c */ /* 0x000fe20003f46270 */
[----:B------:R-:W-:-:S04]  /*12ee0*/  IMAD.HI.U32 R9, R15, R16, RZ ;  /* 0x000000100f097227 */ /* 0x000fc800078e00ff */
[----:B------:R-:W-:Y:S01]  /*12ef0*/  @!P1 IMAD.MOV R19, RZ, RZ, -R19 ;  /* 0x000000ffff139224 */ /* 0x000fe200078e0a13 */
[----:B------:R-:W-:Y:S01]  /*12f00*/  ISETP.GT.U32.AND P1, PT, R0, R12, PT ;  /* 0x0000000c0000720c */ /* 0x000fe20003f24070 */
[----:B------:R-:W-:Y:S01]  /*12f10*/  @!P6 IMAD.MOV R11, RZ, RZ, -R11 ;  /* 0x000000ffff0be224 */ /* 0x000fe200078e0a0b */
[----:B------:R-:W-:Y:S01]  /*12f20*/  ISETP.GE.AND P6, PT, R14, RZ, PT ;  /* 0x000000ff0e00720c */ /* 0x000fe20003fc6270 */
[----:B------:R-:W-:Y:S02]  /*12f30*/  IMAD.MOV R9, RZ, RZ, -R9 ;  /* 0x000000ffff097224 */ /* 0x000fe400078e0a09 */
[----:B------:R-:W-:Y:S01]  /*12f40*/  VIADD R8, R28, 0x95 ;  /* 0x000000951c087836 */ /* 0x000fe20000000000 */
[----:B------:R0:W-:Y:S01]  /*12f50*/  STL [R1+0x370], R11 ;  /* 0x0003700b01007387 */ /* 0x0001e20000100800 */
[C---:B------:R-:W-:Y:S02]  /*12f60*/  IMAD R16, R0.reuse, R9, R16 ;  /* 0x0000000900107224 */ /* 0x040fe400078e0210 */
[----:B-1----:R-:W-:Y:S01]  /*12f70*/  IMAD.MOV.U32 R18, RZ, RZ, R5 ;  /* 0x000000ffff127224 */ /* 0x002fe200078e0005 */
[----:B------:R-:W-:Y:S01]  /*12f80*/  IABS R14, R8 ;  /* 0x00000008000e7213 */ /* 0x000fe20000000000 */
[--C-:B------:R-:W-:Y:S01]  /*12f90*/  @!P4 IMAD.IADD R7, R7, 0x1, -R0.reuse ;  /* 0x000000010707c824 */ /* 0x100fe200078e0a00 */
[----:B------:R-:W-:Y:S01]  /*12fa0*/  ISETP.GT.U32.AND P4, PT, R0, R16, PT ;  /* 0x000000100000720c */ /* 0x000fe20003f84070 */
[----:B------:R-:W-:Y:S01]  /*12fb0*/  @!P1 IMAD.IADD R12, R12, 0x1, -R0 ;  /* 0x000000010c0c9824 */ /* 0x000fe200078e0a00 */
[----:B------:R-:W-:Y:S01]  /*12fc0*/  STL [R1+0x374], R19 ;  /* 0x0003741301007387 */ /* 0x000fe20000100800 */
[----:B------:R-:W-:Y:S01]  /*12fd0*/  @!P6 IMAD.MOV R18, RZ, RZ, -R18 ;  /* 0x000000ffff12e224 */ /* 0x000fe200078e0a12 */
[----:B------:R-:W-:Y:S01]  /*12fe0*/  ISETP.GE.AND P6, PT, R2, RZ, PT ;  /* 0x000000ff0200720c */ /* 0x000fe20003fc6270 */
[----:B0-----:R-:W-:Y:S01]  /*12ff0*/  IMAD.MOV.U32 R11, RZ, RZ, R4 ;  /* 0x000000ffff0b7224 */ /* 0x001fe200078e0004 */
[----:B------:R-:W-:Y:S01]  /*13000*/  ISETP.GT.U32.AND P1, PT, R0, R12, PT ;  /* 0x0000000c0000720c */ /* 0x000fe20003f24070 */
[----:B------:R-:W-:Y:S01]  /*13010*/  IMAD.HI.U32 R2, R15, R14, RZ ;  /* 0x0000000e0f027227 */ /* 0x000fe200078e00ff */
[----:B------:R-:W-:Y:S03]  /*13020*/  STL [R1+0x3b8], R18 ;  /* 0x0003b81201007387 */ /* 0x000fe60000100800 */
[----:B------:R-:W-:Y:S01]  /*13030*/  @!P0 IMAD.MOV R11, RZ, RZ, -R11 ;  /* 0x000000ffff0b8224 */ /* 0x000fe200078e0a0b */
[----:B------:R-:W-:Y:S01]  /*13040*/  ISETP.GE.AND P0, PT, R8, RZ, PT ;  /* 0x000000ff0800720c */ /* 0x000fe20003f06270 */
[----:B------:R-:W-:-:S02]  /*13050*/  VIADD R6, R28, 0x94 ;  /* 0x000000941c067836 */ /* 0x000fc40000000000 */
[--C-:B------:R-:W-:Y:S01]  /*13060*/  @!P4 IMAD.IADD R16, R16, 0x1, -R0.reuse ;  /* 0x000000011010c824 */ /* 0x100fe200078e0a00 */
[----:B------:R0:W-:Y:S01]  /*13070*/  STL [R1+0x3c0], R11 ;  /* 0x0003c00b01007387 */ /* 0x0001e20000100800 */
[----:B------:R-:W-:Y:S01]  /*13080*/  VIADD R5, R28, 0x93 ;  /* 0x000000931c057836 */ /* 0x000fe20000000000 */
[----:B------:R-:W-:Y:S01]  /*13090*/  IABS R4, R6 ;  /* 0x0000000600047213 */ /* 0x000fe20000000000 */
[----:B------:R-:W-:Y:S01]  /*130a0*/  @!P1 IMAD.IADD R12, R12, 0x1, -R0 ;  /* 0x000000010c0c9824 */ /* 0x000fe200078e0a00 */
[----:B------:R-:W-:Y:S01]  /*130b0*/  ISETP.GT.U32.AND P4, PT, R0, R16, PT ;  /* 0x000000100000720c */ /* 0x000fe20003f84070 */
[C---:B------:R-:W-:Y:S01]  /*130c0*/  VIADD R13, R28.reuse, 0x91 ;  /* 0x000000911c0d7836 */ /* 0x040fe20000000000 */
[----:B------:R-:W-:Y:S01]  /*130d0*/  IABS R9, R5 ;  /* 0x0000000500097213 */ /* 0x000fe20000000000 */
[C---:B------:R-:W-:Y:S02]  /*130e0*/  VIADD R21, R28.reuse, 0x89 ;  /* 0x000000891c157836 */ /* 0x040fe40000000000 */
[----:B------:R-:W-:Y:S01]  /*130f0*/  VIADD R20, R28, 0x87 ;  /* 0x000000871c147836 */ /* 0x000fe20000000000 */
[----:B------:R-:W-:Y:S01]  /*13100*/  IABS R17, R13 ;  /* 0x0000000d00117213 */ /* 0x000fe20000000000 */
[----:B0-----:R-:W-:-:S02]  /*13110*/  IMAD.MOV.U32 R11, RZ, RZ, R7 ;  /* 0x000000ffff0b7224 */ /* 0x001fc400078e0007 */
[----:B------:R-:W-:Y:S02]  /*13120*/  IMAD.MOV R7, RZ, RZ, -R2 ;  /* 0x000000ffff077224 */ /* 0x000fe400078e0a02 */
[----:B------:R-:W-:-:S04]  /*13130*/  IMAD.HI.U32 R2, R15, R4, RZ ;  /* 0x000000040f027227 */ /* 0x000fc800078e00ff */
[C---:B------:R-:W-:Y:S02]  /*13140*/  IMAD R14, R0.reuse, R7, R14 ;  /* 0x00000007000e7224 */ /* 0x040fe400078e020e */
[----:B------:R-:W-:Y:S02]  /*13150*/  IMAD.MOV R2, RZ, RZ, -R2 ;  /* 0x000000ffff027224 */ /* 0x000fe400078e0a02 */
[----:B------:R-:W-:Y:S01]  /*13160*/  @!P2 IMAD.MOV R11, RZ, RZ, -R11 ;  /* 0x000000ffff0ba224 */ /* 0x000fe200078e0a0b */
[C---:B------:R-:W-:Y:S01]  /*13170*/  ISETP.GT.U32.AND P1, PT, R0.reuse, R14, PT ;  /* 0x0000000e0000720c */ /* 0x040fe20003f24070 */
[----:B------:R-:W-:Y:S01]  /*13180*/  IMAD R4, R0, R2, R4 ;  /* 0x0000000200047224 */ /* 0x000fe200078e0204 */
[----:B------:R-:W-:Y:S01]  /*13190*/  ISETP.GE.AND P2, PT, R6, RZ, PT ;  /* 0x000000ff0600720c */ /* 0x000fe20003f46270 */
[----:B------:R-:W-:Y:S01]  /*131a0*/  IMAD.HI.U32 R8, R15, R9, RZ ;  /* 0x000000090f087227 */ /* 0x000fe200078e00ff */
[----:B------:R0:W-:Y:S03]  /*131b0*/  STL [R1+0x3c4], R11 ;  /* 0x0003c40b01007387 */ /* 0x0001e60000100800 */
[----:B------:R-:W-:-:S02]  /*131c0*/  VIADD R6, R28, 0x92 ;  /* 0x000000921c067836 */ /* 0x000fc40000000000 */
[----:B------:R-:W-:Y:S01]  /*131d0*/  @!P4 IMAD.IADD R16, R16, 0x1, -R0 ;  /* 0x000000011010c824 */ /* 0x000fe200078e0a00 */
[----:B------:R-:W-:Y:S01]  /*131e0*/  ISETP.GT.U32.AND P4, PT, R0, R4, PT ;  /* 0x000000040000720c */ /* 0x000fe20003f84070 */
[----:B------:R-:W-:Y:S01]  /*131f0*/  IMAD.MOV R8, RZ, RZ, -R8 ;  /* 0x000000ffff087224 */ /* 0x000fe200078e0a08 */
[----:B------:R-:W-:Y:S01]  /*13200*/  IABS R7, R6 ;  /* 0x0000000600077213 */ /* 0x000fe20000000000 */
[----:B------:R-:W-:Y:S02]  /*13210*/  @!P1 IMAD.IADD R14, R14, 0x1, -R0 ;  /* 0x000000010e0e9824 */ /* 0x000fe400078e0a00 */
[----:B0-----:R-:W-:Y:S02]  /*13220*/  IMAD.MOV.U32 R11, RZ, RZ, R12 ;  /* 0x000000ffff0b7224 */ /* 0x001fe400078e000c */
[C---:B------:R-:W-:Y:S02]  /*13230*/  IMAD R9, R0.reuse, R8, R9 ;  /* 0x0000000800097224 */ /* 0x040fe400078e0209 */
[----:B------:R-:W-:Y:S01]  /*13240*/  @!P5 IMAD.MOV R11, RZ, RZ, -R11 ;  /* 0x000000ffff0bd224 */ /* 0x000fe200078e0a0b */
[C---:B------:R-:W-:Y:S01]  /*13250*/  ISETP.GT.U32.AND P5, PT, R0.reuse, R14, PT ;  /* 0x0000000e0000720c */ /* 0x040fe20003fa4070 */
[----:B------:R-:W-:Y:S01]  /*13260*/  IMAD.MOV.U32 R12, RZ, RZ, R17 ;  /* 0x000000ffff0c7224 */ /* 0x000fe200078e0011 */
[----:B------:R-:W-:Y:S01]  /*13270*/  ISETP.GT.U32.AND P1, PT, R0, R9, PT ;  /* 0x000000090000720c */ /* 0x000fe20003f24070 */
[----:B------:R-:W-:Y:S01]  /*13280*/  IMAD.HI.U32 R17, R15, R7, RZ ;  /* 0x000000070f117227 */ /* 0x000fe200078e00ff */
[----:B------:R0:W-:Y:S03]  /*13290*/  STL [R1+0x3bc], R11 ;  /* 0x0003bc0b01007387 */ /* 0x0001e60000100800 */
[----:B------:R-:W-:-:S02]  /*132a0*/  IMAD.MOV R17, RZ, RZ, -R17 ;  /* 0x000000ffff117224 */ /* 0x000fc400078e0a11 */
[----:B------:R-:W-:Y:S02]  /*132b0*/  @!P4 IMAD.IADD R4, R4, 0x1, -R0 ;  /* 0x000000010404c824 */ /* 0x000fe400078e0a00 */
[----:B------:R-:W-:Y:S02]  /*132c0*/  IMAD R7, R0, R17, R7 ;  /* 0x0000001100077224 */ /* 0x000fe400078e0207 */
[----:B------:R-:W-:Y:S01]  /*132d0*/  VIADD R2, R28, 0x90 ;  /* 0x000000901c027836 */ /* 0x000fe20000000000 */
[----:B------:R-:W-:Y:S01]  /*132e0*/  ISETP.GT.U32.AND P4, PT, R0, R4, PT ;  /* 0x000000040000720c */ /* 0x000fe20003f84070 */
[----:B0-----:R-:W-:Y:S02]  /*132f0*/  IMAD.MOV.U32 R11, RZ, RZ, R16 ;  /* 0x000000ffff0b7224 */ /* 0x001fe400078e0010 */
[--C-:B------:R-:W-:Y:S01]  /*13300*/  @!P5 IMAD.IADD R14, R14, 0x1, -R0.reuse ;  /* 0x000000010e0ed824 */ /* 0x100fe200078e0a00 */
[C---:B------:R-:W-:Y:S01]  /*13310*/  ISETP.GT.U32.AND P5, PT, R0.reuse, R7, PT ;  /* 0x000000070000720c */ /* 0x040fe20003fa4070 */
[----:B------:R-:W-:Y:S01]  /*13320*/  @!P6 IMAD.MOV R11, RZ, RZ, -R11 ;  /* 0x000000ffff0be224 */ /* 0x000fe200078e0a0b */
[----:B------:R-:W-:Y:S01]  /*13330*/  IABS R8, R2 ;  /* 0x0000000200087213 */ /* 0x000fe20000000000 */
[----:B------:R-:W-:Y:S01]  /*13340*/  @!P1 IMAD.IADD R9, R9, 0x1, -R0 ;  /* 0x0000000109099824 */ /* 0x000fe200078e0a00 */
[----:B------:R-:W-:Y:S01]  /*13350*/  ISETP.GE.AND P6, PT, R5, RZ, PT ;  /* 0x000000ff0500720c */ /* 0x000fe20003fc6270 */
[C---:B------:R-:W-:Y:S01]  /*13360*/  IMAD.HI.U32 R16, R15.reuse, R12, RZ ;  /* 0x0000000c0f107227 */ /* 0x040fe200078e00ff */
[----:B------:R0:W-:Y:S02]  /*13370*/  STL [R1+0x3b4], R11 ;  /* 0x0003b40b01007387 */ /* 0x0001e40000100800 */
[----:B------:R-:W-:Y:S01]  /*13380*/  ISETP.GT.U32.AND P1, PT, R0, R9, PT ;  /* 0x000000090000720c */ /* 0x000fe20003f24070 */
[----:B------:R-:W-:-:S04]  /*13390*/  IMAD.HI.U32 R5, R15, R8, RZ ;  /* 0x000000080f057227 */ /* 0x000fc800078e00ff */
[----:B------:R-:W-:Y:S02]  /*133a0*/  IMAD.MOV R16, RZ, RZ, -R16 ;  /* 0x000000ffff107224 */ /* 0x000fe400078e0a10 */
[----:B------:R-:W-:Y:S02]  /*133b0*/  @!P4 IMAD.IADD R4, R4, 0x1, -R0 ;  /* 0x000000010404c824 */ /* 0x000fe400078e0a00 */
[----:B0-----:R-:W-:Y:S02]  /*133c0*/  IMAD.MOV.U32 R11, RZ, RZ, R14 ;  /* 0x000000ffff0b7224 */ /* 0x001fe400078e000e */
[----:B------:R-:W-:Y:S02]  /*133d0*/  IMAD.MOV R14, RZ, RZ, -R5 ;  /* 0x000000ffff0e7224 */ /* 0x000fe400078e0a05 */
[----:B------:R-:W-:Y:S01]  /*133e0*/  @!P0 IMAD.MOV R11, RZ, RZ, -R11 ;  /* 0x000000ffff0b8224 */ /* 0x000fe200078e0a0b */
[----:B------:R-:W-:Y:S01]  /*133f0*/  ISETP.GE.AND P0, PT, R6, RZ, PT ;  /* 0x000000ff0600720c */ /* 0x000fe20003f06270 */
[----:B------:R-:W-:-:S02]  /*13400*/  VIADD R5, R28, 0x8f ;  /* 0x0000008f1c057836 */ /* 0x000fc40000000000 */
[----:B------:R-:W-:Y:S01]  /*13410*/  @!P5 IMAD.IADD R7, R7, 0x1, -R0 ;  /* 0x000000010707d824 */ /* 0x000fe200078e0a00 */
[----:B------:R0:W-:Y:S01]  /*13420*/  STL [R1+0x37c], R11 ;  /* 0x00037c0b01007387 */ /* 0x0001e20000100800 */
[C---:B------:R-:W-:Y:S02]  /*13430*/  IMAD R12, R0.reuse, R16, R12 ;  /* 0x00000010000c7224 */ /* 0x040fe400078e020c */
[C---:B------:R-:W-:Y:S01]  /*13440*/  IMAD R6, R0.reuse, R14, R8 ;  /* 0x0000000e00067224 */ /* 0x040fe200078e0208 */
[----:B------:R-:W-:Y:S01]  /*13450*/  IABS R14, R5 ;  /* 0x00000005000e7213 */ /* 0x000fe20000000000 */
[----:B------:R-:W-:Y:S01]  /*13460*/  @!P1 IMAD.IADD R9, R9, 0x1, -R0 ;  /* 0x0000000109099824 */ /* 0x000fe200078e0a00 */
[----:B------:R-:W-:Y:S01]  /*13470*/  ISETP.GT.U32.AND P5, PT, R0, R7, PT ;  /* 0x000000070000720c */ /* 0x000fe20003fa4070 */
[----:B------:R-:W-:Y:S01]  /*13480*/  VIADD R8, R28, 0x8e ;  /* 0x0000008e1c087836 */ /* 0x000fe20000000000 */
[----:B------:R-:W-:Y:S01]  /*13490*/  ISETP.GT.U32.AND P4, PT, R0, R12, PT ;  /* 0x0000000c0000720c */ /* 0x000fe20003f84070 */
[----:B------:R-:W-:Y:S01]  /*134a0*/  VIADD R17, R28, 0x88 ;  /* 0x000000881c117836 */ /* 0x000fe20000000000 */
[----:B------:R-:W-:Y:S01]  /*134b0*/  ISETP.GT.U32.AND P1, PT, R0, R6, PT ;  /* 0x000000060000720c */ /* 0x000fe20003f24070 */
[----:B0-----:R-:W-:-:S02]  /*134c0*/  IMAD.MOV.U32 R11, RZ, RZ, R4 ;  /* 0x000000ffff0b7224 */ /* 0x001fc400078e0004 */
[----:B------:R-:W-:Y:S02]  /*134d0*/  IMAD.MOV.U32 R4, RZ, RZ, R14 ;  /* 0x000000ffff047224 */ /* 0x000fe400078e000e */
[----:B------:R-:W-:Y:S01]  /*134e0*/  @!P2 IMAD.MOV R11, RZ, RZ, -R11 ;  /* 0x000000ffff0ba224 */ /* 0x000fe200078e0a0b */
[----:B------:R-:W-:Y:S01]  /*134f0*/  ISETP.GE.AND P2, PT, R13, RZ, PT ;  /* 0x000000ff0d00720c */ /* 0x000fe20003f46270 */
[----:B------:R-:W-:Y:S01]  /*13500*/  VIADD R18, R28, 0x84 ;  /* 0x000000841c127836 */ /* 0x000fe20000000000 */
[----:B------:R-:W-:Y:S01]  /*13510*/  IABS R13, R8 ;  /* 0x00000008000d7213 */ /* 0x000fe20000000000 */
[--C-:B------:R-:W-:Y:S01]  /*13520*/  @!P5 IMAD.IADD R7, R7, 0x1, -R0.reuse ;  /* 0x000000010707d824 */ /* 0x100fe200078e0a00 */
[----:B------:R0:W-:Y:S01]  /*13530*/  STL [R1+0x380], R11 ;  /* 0x0003800b01007387 */ /* 0x0001e20000100800 */
[--C-:B------:R-:W-:Y:S01]  /*13540*/  @!P4 IMAD.IADD R12, R12, 0x1, -R0.reuse ;  /* 0x000000010c0cc824 */ /* 0x100fe200078e0a00 */
[----:B------:R-:W-:Y:S01]  /*13550*/  ISETP.GE.AND P5, PT, R5, RZ, PT ;  /* 0x000000ff0500720c */ /* 0x000fe20003fa6270 */
[----:B------:R-:W-:-:S03]  /*13560*/  @!P1 IMAD.IADD R6, R6, 0x1, -R0 ;  /* 0x0000000106069824 */ /* 0x000fc600078e0a00 */
[C---:B------:R-:W-:Y:S02]  /*13570*/  ISETP.GT.U32.AND P4, PT, R0.reuse, R12, PT ;  /* 0x0000000c0000720c */ /* 0x040fe40003f84070 */
[----:B------:R-:W-:Y:S01]  /*13580*/  ISETP.GT.U32.AND P1, PT, R0, R6, PT ;  /* 0x000000060000720c */ /* 0x000fe20003f24070 */
[----:B0-----:R-:W-:Y:S02]  /*13590*/  IMAD.MOV.U32 R11, RZ, RZ, R9 ;  /* 0x000000ffff0b7224 */ /* 0x001fe400078e0009 */
[----:B------:R-:W-:-:S04]  /*135a0*/  IMAD.HI.U32 R9, R15, R4, RZ ;  /* 0x000000040f097227 */ /* 0x000fc800078e00ff */
[----:B------:R-:W-:Y:S01]  /*135b0*/  @!P6 IMAD.MOV R11, RZ, RZ, -R11 ;  /* 0x000000ffff0be224 */ /* 0x000fe200078e0a0b */
[----:B------:R-:W-:Y:S01]  /*135c0*/  ISETP.GE.AND P6, PT, R2, RZ, PT ;  /* 0x000000ff0200720c */ /* 0x000fe20003fc6270 */
[----:B------:R-:W-:Y:S02]  /*135d0*/  IMAD.MOV R9, RZ, RZ, -R9 ;  /* 0x000000ffff097224 */ /* 0x000fe400078e0a09 */
[----:B------:R-:W-:Y:S01]  /*135e0*/  IMAD.MOV.U32 R2, RZ, RZ, R13 ;  /* 0x000000ffff027224 */ /* 0x000fe200078e000d */
[----:B------:R0:W-:Y:S01]  /*135f0*/  STL [R1+0x3ac], R11 ;  /* 0x0003ac0b01007387 */ /* 0x0001e20000100800 */
[----:B------:R-:W-:Y:S01]  /*13600*/  IMAD R4, R0, R9, R4 ;  /* 0x0000000900047224 */ /* 0x000fe200078e0204 */
[----:B------:R-:W-:Y:S01]  /*13610*/  IABS R13, R20 ;  /* 0x00000014000d7213 */ /* 0x000fe20000000000 */
[----:B------:R-:W-:-:S04]  /*13620*/  IMAD.HI.U32 R5, R15, R2, RZ ;  /* 0x000000020f057227 */ /* 0x000fc800078e00ff */
[----:B------:R-:W-:Y:S01]  /*13630*/  @!P4 IMAD.IADD R12, R12, 0x1, -R0 ;  /* 0x000000010c0cc824 */ /* 0x000fe200078e0a00 */
[----:B------:R-:W-:Y:S01]  /*13640*/  ISETP.GE.AND P4, PT, R8, RZ, PT ;  /* 0x000000ff0800720c */ /* 0x000fe20003f86270 */
[----:B------:R-:W-:Y:S02]  /*13650*/  IMAD.MOV R5, RZ, RZ, -R5 ;  /* 0x000000ffff057224 */ /* 0x000fe400078e0a05 */
[----:B0-----:R-:W-:Y:S02]  /*13660*/  IMAD.MOV.U32 R11, RZ, RZ, R7 ;  /* 0x000000ffff0b7224 */ /* 0x001fe400078e0007 */
[----:B------:R-:W-:Y:S02]  /*13670*/  VIADD R7, R28, 0x8d ;  /* 0x0000008d1c077836 */ /* 0x000fe40000000000 */
[----:B------:R-:W-:Y:S01]  /*13680*/  @!P0 IMAD.MOV R11, RZ, RZ, -R11 ;  /* 0x000000ffff0b8224 */ /* 0x000fe200078e0a0b */
[C---:B------:R-:W-:Y:S01]  /*13690*/  ISETP.GT.U32.AND P0, PT, R0.reuse, R4, PT ;  /* 0x000000040000720c */ /* 0x040fe20003f04070 */
[----:B------:R-:W-:Y:S01]  /*136a0*/  IMAD R2, R0, R5, R2 ;  /* 0x0000000500027224 */ /* 0x000fe200078e0202 */
[----:B------:R-:W-:Y:S01]  /*136b0*/  IABS R16, R7 ;  /* 0x0000000700107213 */ /* 0x000fe20000000000 */
[----:B------:R-:W-:Y:S01]  /*136c0*/  @!P1 IMAD.IADD R6, R6, 0x1, -R0 ;  /* 0x0000000106069824 */ /* 0x000fe200078e0a00 */
[----:B------:R0:W-:Y:S01]  /*136d0*/  STL [R1+0x3b0], R11 ;  /* 0x0003b00b01007387 */ /* 0x0001e20000100800 */
[----:B------:R-:W-:Y:S01]  /*136e0*/  VIADD R9, R28, 0x8c ;  /* 0x0000008c1c097836 */ /* 0x000fe20000000000 */
[----:B------:R-:W-:Y:S01]  /*136f0*/  ISETP.GT.U32.AND P1, PT, R0, R2, PT ;  /* 0x000000020000720c */ /* 0x000fe20003f24070 */
[----:B------:R-:W-:-:S03]  /*13700*/  VIADD R8, R28, 0x8b ;  /* 0x0000008b1c087836 */ /* 0x000fc60000000000 */
[----:B------:R-:W-:Y:S02]  /*13710*/  IABS R22, R9 ;  /* 0x0000000900167213 */ /* 0x000fe40000000000 */
[----:B------:R-:W-:Y:S01]  /*13720*/  IABS R5, R8 ;  /* 0x0000000800057213 */ /* 0x000fe20000000000 */
[----:B------:R-:W-:Y:S02]  /*13730*/  @!P0 IMAD.IADD R4, R4, 0x1, -R0 ;  /* 0x0000000104048824 */ /* 0x000fe400078e0a00 */
[----:B0-----:R-:W-:Y:S02]  /*13740*/  IMAD.MOV.U32 R11, RZ, RZ, R12 ;  /* 0x000000ffff0b7224 */ /* 0x001fe400078e000c */
[----:B------:R-:W-:Y:S01]  /*13750*/  IMAD.HI.U32 R12, R15, R16, RZ ;  /* 0x000000100f0c7227 */ /* 0x000fe200078e00ff */
[----:B------:R-:W-:-:S03]  /*13760*/  ISETP.GT.U32.AND P0, PT, R0, R4, PT ;  /* 0x000000040000720c */ /* 0x000fc60003f04070 */
[----:B------:R-:W-:Y:S01]  /*13770*/  @!P2 IMAD.MOV R11, RZ, RZ, -R11 ;  /* 0x000000ffff0ba224 */ /* 0x000fe200078e0a0b */
[----:B------:R-:W-:Y:S01]  /*13780*/  ISETP.GE.AND P2, PT, R7, RZ, PT ;  /* 0x000000ff0700720c */ /* 0x000fe20003f46270 */
[--C-:B------:R-:W-:Y:S02]  /*13790*/  @!P1 IMAD.IADD R2, R2, 0x1, -R0.reuse ;  /* 0x0000000102029824 */ /* 0x100fe400078e0a00 */
[----:B------:R-:W-:Y:S01]  /*137a0*/  IMAD.HI.U32 R7, R15, R22, RZ ;  /* 0x000000160f077227 */ /* 0x000fe200078e00ff */
[----:B------:R0:W-:Y:S02]  /*137b0*/  STL [R1+0x394], R11 ;  /* 0x0003940b01007387 */ /* 0x0001e40000100800 */
[----:B------:R-:W-:Y:S01]  /*137c0*/  ISETP.GT.U32.AND P1, PT, R0, R2, PT ;  /* 0x000000020000720c */ /* 0x000fe20003f24070 */
[----:B------:R-:W-:Y:S02]  /*137d0*/  IMAD.MOV R7, RZ, RZ, -R7 ;  /* 0x000000ffff077224 */ /* 0x000fe400078e0a07 */
[----:B------:R-:W-:Y:S01]  /*137e0*/  @!P0 IMAD.IADD R4, R4, 0x1, -R0 ;  /* 0x0000000104048824 */ /* 0x000fe200078e0a00 */
[----:B------:R-:W-:Y:S01]  /*137f0*/  ISETP.GE.AND P0, PT, R8, RZ, PT ;  /* 0x000000ff0800720c */ /* 0x000fe20003f06270 */
[----:B------:R-:W-:Y:S01]  /*13800*/  IMAD R22, R0, R7, R22 ;  /* 0x0000000700167224 */ /* 0x000fe200078e0216 */
[----:B------:R-:W-:Y:S01]  /*13810*/  IABS R7, R21 ;  /* 0x0000001500077213 */ /* 0x000fe20000000000 */
[----:B------:R-:W-:-:S02]  /*13820*/  VIADD R8, R28, 0x86 ;  /* 0x000000861c087836 */ /* 0x000fc40000000000 */
[----:B0-----:R-:W-:Y:S02]  /*13830*/  IMAD.MOV.U32 R11, RZ, RZ, R6 ;  /* 0x000000ffff0b7224 */ /* 0x001fe400078e0006 */
[----:B------:R-:W-:Y:S01]  /*13840*/  IMAD.HI.U32 R6, R15, R5, RZ ;  /* 0x000000050f067227 */ /* 0x000fe200078e00ff */
[----:B------:R-:W-:-:S03]  /*13850*/  IABS R19, R8 ;  /* 0x0000000800137213 */ /* 0x000fc60000000000 */
[----:B------:R-:W-:Y:S01]  /*13860*/  @!P6 IMAD.MOV R11, RZ, RZ, -R11 ;  /* 0x000000ffff0be224 */ /* 0x000fe200078e0a0b */
[----:B------:R-:W-:Y:S01]  /*13870*/  ISETP.GE.AND P6, PT, R9, RZ, PT ;  /* 0x000000ff0900720c */ /* 0x000fe20003fc6270 */
[----:B------:R-:W-:Y:S02]  /*13880*/  IMAD.MOV R9, RZ, RZ, -R12 ;  /* 0x000000ffff097224 */ /* 0x000fe400078e0a0c */
[----:B------:R-:W-:Y:S01]  /*13890*/  IMAD.MOV R6, RZ, RZ, -R6 ;  /* 0x000000ffff067224 */ /* 0x000fe200078e0a06 */
[----:B------:R0:W-:Y:S01]  /*138a0*/  STL [R1+0x3a8], R11 ;  /* 0x0003a80b01007387 */ /* 0x0001e20000100800 */
[----:B------:R-:W-:Y:S01]  /*138b0*/  IMAD R16, R0, R9, R16 ;  /* 0x0000000900107224 */ /* 0x000fe200078e0210 */
[----:B------:R-:W-:Y:S01]  /*138c0*/  IABS R9, R17 ;  /* 0x0000001100097213 */ /* 0x000fe20000000000 */
[----:B------:R-:W-:Y:S02]  /*138d0*/  @!P1 IMAD.IADD R2, R2, 0x1, -R0 ;  /* 0x0000000102029824 */ /* 0x000fe400078e0a00 */
[----:B------:R-:W-:-:S02]  /*138e0*/  IMAD R5, R0, R6, R5 ;  /* 0x0000000600057224 */ /* 0x000fc400078e0205 */
[----:B------:R-:W-:Y:S02]  /*138f0*/  IMAD.MOV.U32 R6, RZ, RZ, R2 ;  /* 0x000000ffff067224 */ /* 0x000fe400078e0002 */
[----:B------:R-:W-:-:S04]  /*13900*/  IMAD.HI.U32 R14, R15, R7, RZ ;  /* 0x000000070f0e7227 */ /* 0x000fc800078e00ff */
[----:B0-----:R-:W-:Y:S02]  /*13910*/  IMAD.MOV.U32 R11, RZ, RZ, R4 ;  /* 0x000000ffff0b7224 */ /* 0x001fe400078e0004 */
[----:B------:R-:W-:Y:S01]  /*13920*/  @!P4 IMAD.MOV R6, RZ, RZ, -R6 ;  /* 0x000000ffff06c224 */ /* 0x000fe200078e0a06 */
[C---:B------:R-:W-:Y:S01]  /*13930*/  ISETP.GT.U32.AND P4, PT, R0.reuse, R22, PT ;  /* 0x000000160000720c */ /* 0x040fe20003f84070 */
[----:B------:R-:W-:Y:S01]  /*13940*/  @!P5 IMAD.MOV R11, RZ, RZ, -R11 ;  /* 0x000000ffff0bd224 */ /* 0x000fe200078e0a0b */
[----:B------:R-:W-:Y:S01]  /*13950*/  ISETP.GT.U32.AND P5, PT, R0, R16, PT ;  /* 0x000000100000720c */ /* 0x000fe20003fa4070 */
[----:B------:R-:W-:Y:S02]  /*13960*/  VIADD R4, R28, 0x8a ;  /* 0x0000008a1c047836 */ /* 0x000fe40000000000 */
[----:B------:R-:W-:Y:S01]  /*13970*/  IMAD.MOV R14, RZ, RZ, -R14 ;  /* 0x000000ffff0e7224 */ /* 0x000fe200078e0a0e */
[----:B------:R-:W-:Y:S01]  /*13980*/  STL [R1+0x38c], R11 ;  /* 0x00038c0b01007387 */ /* 0x000fe20000100800 */
[----:B------:R-:W-:Y:S01]  /*13990*/  IMAD.HI.U32 R12, R15, R9, RZ ;  /* 0x000000090f0c7227 */ /* 0x000fe200078e00ff */
[----:B------:R-:W-:-:S02]  /*139a0*/  ISETP.GE.AND P1, PT, R4, RZ, PT ;  /* 0x000000ff0400720c */ /* 0x000fc40003f26270 */
[----:B------:R-:W-:Y:S01]  /*139b0*/  IABS R4, R4 ;  /* 0x0000000400047213 */ /* 0x000fe20000000000 */
[----:B------:R0:W-:Y:S01]  /*139c0*/  STL [R1+0x384], R6 ;  /* 0x0003840601007387 */ /* 0x0001e20000100800 */
[----:B------:R-:W-:Y:S02]  /*139d0*/  IMAD R7, R0, R14, R7 ;  /* 0x0000000e00077224 */ /* 0x000fe400078e0207 */
[--C-:B------:R-:W-:Y:S02]  /*139e0*/  @!P4 IMAD.IADD R22, R22, 0x1, -R0.reuse ;  /* 0x000000011616c824 */ /* 0x100fe400078e0a00 */
[----:B------:R-:W-:Y:S02]  /*139f0*/  @!P5 IMAD.IADD R16, R16, 0x1, -R0 ;  /* 0x000000011010d824 */ /* 0x000fe400078e0a00 */
[----:B------:R-:W-:Y:S01]  /*13a00*/  IMAD.HI.U32 R2, R15, R4, RZ ;  /* 0x000000040f027227 */ /* 0x000fe200078e00ff */
[C---:B------:R-:W-:Y:S02]  /*13a10*/  ISETP.GT.U32.AND P4, PT, R0.reuse, R22, PT ;  /* 0x000000160000720c */ /* 0x040fe40003f84070 */
[----:B------:R-:W-:Y:S01]  /*13a20*/  ISETP.GT.U32.AND P5, PT, R0, R16, PT ;  /* 0x000000100000720c */ /* 0x000fe20003fa4070 */
[----:B------:R-:W-:-:S02]  /*13a30*/  IMAD.MOV R2, RZ, RZ, -R2 ;  /* 0x000000ffff027224 */ /* 0x000fc400078e0a02 */
[----:B0-----:R-:W-:-:S04]  /*13a40*/  IMAD.HI.U32 R6, R15, R13, RZ ;  /* 0x0000000d0f067227 */ /* 0x001fc800078e00ff */
[----:B------:R-:W-:Y:S02]  /*13a50*/  IMAD R4, R0, R2, R4 ;  /* 0x0000000200047224 */ /* 0x000fe400078e0204 */
[----:B------:R-:W-:Y:S02]  /*13a60*/  IMAD.MOV R6, RZ, RZ, -R6 ;  /* 0x000000ffff067224 */ /* 0x000fe400078e0a06 */
[--C-:B------:R-:W-:Y:S01]  /*13a70*/  @!P4 IMAD.IADD R22, R22, 0x1, -R0.reuse ;  /* 0x000000011616c824 */ /* 0x100fe200078e0a00 */
[----:B------:R-:W-:Y:S01]  /*13a80*/  ISETP.GT.U32.AND P4, PT, R0, R4, PT ;  /* 0x000000040000720c */ /* 0x000fe20003f84070 */
[----:B------:R-:W-:Y:S01]  /*13a90*/  @!P5 IMAD.IADD R16, R16, 0x1, -R0 ;  /* 0x000000011010d824 */ /* 0x000fe200078e0a00 */
[----:B------:R-:W-:Y:S01]  /*13aa0*/  ISETP.GT.U32.AND P5, PT, R0, R5, PT ;  /* 0x000000050000720c */ /* 0x000fe20003fa4070 */
[----:B------:R-:W-:-:S04]  /*13ab0*/  IMAD.HI.U32 R2, R15, R19, RZ ;  /* 0x000000130f027227 */ /* 0x000fc800078e00ff */
[C---:B------:R-:W-:Y:S01]  /*13ac0*/  IMAD R13, R0.reuse, R6, R13 ;  /* 0x00000006000d7224 */ /* 0x040fe200078e020d */
[----:B------:R-:W-:Y:S01]  /*13ad0*/  IABS R6, R18 ;  /* 0x0000001200067213 */ /* 0x000fe20000000000 */
[----:B------:R-:W-:Y:S02]  /*13ae0*/  IMAD.MOV.U32 R24, RZ, RZ, R16 ;  /* 0x000000ffff187224 */ /* 0x000fe400078e0010 */
[----:B------:R-:W-:Y:S02]  /*13af0*/  IMAD.MOV R2, RZ, RZ, -R2 ;  /* 0x000000ffff027224 */ /* 0x000fe400078e0a02 */
[----:B------:R-:W-:Y:S02]  /*13b00*/  IMAD.MOV R12, RZ, RZ, -R12 ;  /* 0x000000ffff0c7224 */ /* 0x000fe400078e0a0c */
[----:B------:R-:W-:Y:S02]  /*13b10*/  @!P5 IMAD.IADD R5, R5, 0x1, -R0 ;  /* 0x000000010505d824 */ /* 0x000fe400078e0a00 */
[----:B------:R-:W-:Y:S01]  /*13b20*/  @!P2 IMAD.MOV R24, RZ, RZ, -R24 ;  /* 0x000000ffff18a224 */ /* 0x000fe200078e0a18 */
[C---:B------:R-:W-:Y:S01]  /*13b30*/  ISETP.GT.U32.AND P2, PT, R0.reuse, R7, PT ;  /* 0x000000070000720c */ /* 0x040fe20003f44070 */
[C---:B------:R-:W-:Y:S01]  /*13b40*/  IMAD R19, R0.reuse, R2, R19 ;  /* 0x0000000200137224 */ /* 0x040fe200078e0213 */
[C---:B------:R-:W-:Y:S01]  /*13b50*/  ISETP.GT.U32.AND P5, PT, R0.reuse, R5, PT ;  /* 0x000000050000720c */ /* 0x040fe20003fa4070 */
[----:B------:R-:W-:Y:S01]  /*13b60*/  IMAD R9, R0, R12, R9 ;  /* 0x0000000c00097224 */ /* 0x000fe200078e0209 */
[----:B------:R0:W-:Y:S01]  /*13b70*/  STL [R1+0x364], R24 ;  /* 0x0003641801007387 */ /* 0x0001e20000100800 */
[----:B------:R-:W-:-:S02]  /*13b80*/  IMAD.MOV.U32 R11, RZ, RZ, R22 ;  /* 0x000000ffff0b7224 */ /* 0x000fc400078e0016 */
[C---:B------:R-:W-:Y:S02]  /*13b90*/  VIADD R14, R28.reuse, 0x83 ;  /* 0x000000831c0e7836 */ /* 0x040fe40000000000 */
[----:B------:R-:W-:Y:S02]  /*13ba0*/  VIADD R12, R28, 0x85 ;  /* 0x000000851c0c7836 */ /* 0x000fe40000000000 */
[--C-:B------:R-:W-:Y:S01]  /*13bb0*/  @!P4 IMAD.IADD R4, R4, 0x1, -R0.reuse ;  /* 0x000000010404c824 */ /* 0x100fe200078e0a00 */
[C---:B------:R-:W-:Y:S01]  /*13bc0*/  ISETP.GT.U32.AND P4, PT, R0.reuse, R19, PT ;  /* 0x000000130000720c */ /* 0x040fe20003f84070 */
[----:B------:R-:W-:Y:S01]  /*13bd0*/  @!P6 IMAD.MOV R11, RZ, RZ, -R11 ;  /* 0x000000ffff0be224 */ /* 0x000fe200078e0a0b */
[C---:B------:R-:W-:Y:S01]  /*13be0*/  ISETP.GT.U32.AND P6, PT, R0.reuse, R9, PT ;  /* 0x000000090000720c */ /* 0x040fe20003fc4070 */
[--C-:B------:R-:W-:Y:S01]  /*13bf0*/  @!P5 IMAD.IADD R5, R5, 0x1, -R0.reuse ;  /* 0x000000010505d824 */ /* 0x100fe200078e0a00 */
[C---:B------:R-:W-:Y:S01]  /*13c00*/  ISETP.GT.U32.AND P5, PT, R0.reuse, R13, PT ;  /* 0x0000000d0000720c */ /* 0x040fe20003fa4070 */
[----:B------:R-:W-:Y:S01]  /*13c10*/  @!P2 IMAD.IADD R7, R7, 0x1, -R0 ;  /* 0x000000010707a824 */ /* 0x000fe200078e0a00 */
[----:B------:R-:W-:Y:S01]  /*13c20*/  IABS R23, R14 ;  /* 0x0000000e00177213 */ /* 0x000fe20000000000 */
[----:B------:R1:W-:Y:S01]  /*13c30*/  STL [R1+0x360], R11 ;  /* 0x0003600b01007387 */ /* 0x0003e20000100800 */
[----:B------:R-:W-:Y:S01]  /*13c40*/  IABS R2, R12 ;  /* 0x0000000c00027213 */ /* 0x000fe20000000000 */
[----:B0-----:R-:W-:Y:S01]  /*13c50*/  IMAD.HI.U32 R24, R15, R6, RZ ;  /* 0x000000060f187227 */ /* 0x001fe200078e00ff */
[----:B------:R-:W-:-:S03]  /*13c60*/  ISETP.GT.U32.AND P2, PT, R0, R4, PT ;  /* 0x000000040000720c */ /* 0x000fc60003f44070 */
[----:B------:R-:W-:Y:S02]  /*13c70*/  IMAD.MOV.U32 R16, RZ, RZ, R23 ;  /* 0x000000ffff107224 */ /* 0x000fe400078e0017 */
[----:B------:R-:W-:-:S04]  /*13c80*/  IMAD.HI.U32 R23, R15, R2, RZ ;  /* 0x000000020f177227 */ /* 0x000fc800078e00ff */
[----:B-1----:R-:W-:Y:S02]  /*13c90*/  IMAD.MOV.U32 R11, RZ, RZ, R5 ;  /* 0x000000ffff0b7224 */ /* 0x002fe400078e0005 */
[--C-:B------:R-:W-:Y:S02]  /*13ca0*/  @!P5 IMAD.IADD R13, R13, 0x1, -R0.reuse ;  /* 0x000000010d0dd824 */ /* 0x100fe400078e0a00 */
[----:B------:R-:W-:Y:S02]  /*13cb0*/  @!P0 IMAD.MOV R11, RZ, RZ, -R11 ;  /* 0x000000ffff0b8224 */ /* 0x000fe400078e0a0b */
[----:B------:R-:W-:Y:S01]  /*13cc0*/  IMAD.MOV R23, RZ, RZ, -R23 ;  /* 0x000000ffff177224 */ /* 0x000fe200078e0a17 */
[----:B------:R-:W-:Y:S01]  /*13cd0*/  ISETP.GT.U32.AND P0, PT, R0, R13, PT ;  /* 0x0000000d0000720c */ /* 0x000fe20003f04070 */
[----:B------:R-:W-:Y:S01]  /*13ce0*/  IMAD.HI.U32 R22, R15, R16, RZ ;  /* 0x000000100f167227 */ /* 0x000fe200078e00ff */
[----:B------:R0:W-:Y:S03]  /*13cf0*/  STL [R1+0x35c], R11 ;  /* 0x00035c0b01007387 */ /* 0x0001e60000100800 */
[----:B------:R-:W-:-:S02]  /*13d00*/  @!P4 IMAD.IADD R19, R19, 0x1, -R0 ;  /* 0x000000011313c824 */ /* 0x000fc400078e0a00 */
[----:B------:R-:W-:Y:S01]  /*13d10*/  @!P6 IMAD.IADD R9, R9, 0x1, -R0 ;  /* 0x000000010909e824 */ /* 0x000fe200078e0a00 */
[C---:B------:R-:W-:Y:S01]  /*13d20*/  ISETP.GT.U32.AND P6, PT, R0.reuse, R7, PT ;  /* 0x000000070000720c */ /* 0x040fe20003fc4070 */
[C---:B------:R-:W-:Y:S01]  /*13d30*/  IMAD R2, R0.reuse, R23, R2 ;  /* 0x0000001700027224 */ /* 0x040fe200078e0202 */
[C---:B------:R-:W-:Y:S01]  /*13d40*/  ISETP.GT.U32.AND P4, PT, R0.reuse, R19, PT ;  /* 0x000000130000720c */ /* 0x040fe20003f84070 */
[----:B------:R-:W-:Y:S01]  /*13d50*/  IMAD.MOV R22, RZ, RZ, -R22 ;  /* 0x000000ffff167224 */ /* 0x000fe200078e0a16 */
[C---:B------:R-:W-:Y:S01]  /*13d60*/  ISETP.GT.U32.AND P5, PT, R0.reuse, R9, PT ;  /* 0x000000090000720c */ /* 0x040fe20003fa4070 */
[----:B------:R-:W-:Y:S02]  /*13d70*/  IMAD.MOV R24, RZ, RZ, -R24 ;  /* 0x000000ffff187224 */ /* 0x000fe400078e0a18 */
[----:B------:R-:W-:Y:S02]  /*13d80*/  IMAD R16, R0, R22, R16 ;  /* 0x0000001600107224 */ /* 0x000fe400078e0210 */
[----:B------:R-:W-:Y:S01]  /*13d90*/  @!P2 IMAD.IADD R4, R4, 0x1, -R0 ;  /* 0x000000010404a824 */ /* 0x000fe200078e0a00 */
[C---:B------:R-:W-:Y:S01]  /*13da0*/  ISETP.GT.U32.AND P2, PT, R0.reuse, R2, PT ;  /* 0x000000020000720c */ /* 0x040fe20003f44070 */
[----:B------:R-:W-:-:S02]  /*13db0*/  IMAD R6, R0, R24, R6 ;  /* 0x0000001800067224 */ /* 0x000fc400078e0206 */
[--C-:B------:R-:W-:Y:S01]  /*13dc0*/  @!P0 IMAD.IADD R13, R13, 0x1, -R0.reuse ;  /* 0x000000010d0d8824 */ /* 0x100fe200078e0a00 */
[----:B------:R-:W-:Y:S01]  /*13dd0*/  ISETP.GT.U32.AND P0, PT, R0, R16, PT ;  /* 0x000000100000720c */ /* 0x000fe20003f04070 */
[----:B------:R-:W-:Y:S02]  /*13de0*/  VIADD R23, R28, 0x82 ;  /* 0x000000821c177836 */ /* 0x000fe40000000000 */
[--C-:B------:R-:W-:Y:S01]  /*13df0*/  @!P6 IMAD.IADD R7, R7, 0x1, -R0.reuse ;  /* 0x000000010707e824 */ /* 0x100fe200078e0a00 */
[----:B------:R-:W-:Y:S01]  /*13e00*/  ISETP.GT.U32.AND P6, PT, R0, R6, PT ;  /* 0x000000060000720c */ /* 0x000fe20003fc4070 */
[--C-:B------:R-:W-:Y:S01]  /*13e10*/  @!P4 IMAD.IADD R19, R19, 0x1, -R0.reuse ;  /* 0x000000011313c824 */ /* 0x100fe200078e0a00 */
[----:B------:R-:W-:Y:S01]  /*13e20*/  IABS R5, R23 ;  /* 0x0000001700057213 */ /* 0x000fe20000000000 */
[--C-:B------:R-:W-:Y:S01]  /*13e30*/  @!P5 IMAD.IADD R9, R9, 0x1, -R0.reuse ;  /* 0x000000010909d824 */ /* 0x100fe200078e0a00 */
[----:B------:R-:W-:Y:S01]  /*13e40*/  ISETP.GE.AND P4, PT, R17, RZ, PT ;  /* 0x000000ff1100720c */ /* 0x000fe20003f86270 */
[----:B------:R-:W-:Y:S01]  /*13e50*/  @!P2 IMAD.IADD R2, R2, 0x1, -R0 ;  /* 0x000000010202a824 */ /* 0x000fe200078e0a00 */
[----:B------:R-:W-:Y:S01]  /*13e60*/  ISETP.GE.AND P5, PT, R21, RZ, PT ;  /* 0x000000ff1500720c */ /* 0x000fe20003fa6270 */
[----:B------:R-:W-:Y:S01]  /*13e70*/  IMAD.HI.U32 R21, R15, R5, RZ ;  /* 0x000000050f157227 */ /* 0x000fe200078e00ff */
[----:B------:R-:W-:-:S03]  /*13e80*/  ISETP.GE.AND P2, PT, R20, RZ, PT ;  /* 0x000000ff1400720c */ /* 0x000fc60003f46270 */
[--C-:B------:R-:W-:Y:S01]  /*13e90*/  @!P0 IMAD.IADD R16, R16, 0x1, -R0.reuse ;  /* 0x0000000110108824 */ /* 0x100fe200078e0a00 */
[----:B------:R-:W-:Y:S01]  /*13ea0*/  ISETP.GT.U32.AND P0, PT, R0, R2, PT ;  /* 0x000000020000720c */ /* 0x000fe20003f04070 */
[----:B------:R-:W-:Y:S02]  /*13eb0*/  IMAD.MOV R21, RZ, RZ, -R21 ;  /* 0x000000ffff157224 */ /* 0x000fe400078e0a15 */
[----:B0-----:R-:W-:Y:S02]  /*13ec0*/  IMAD.MOV.U32 R11, RZ, RZ, R9 ;  /* 0x000000ffff0b7224 */ /* 0x001fe400078e0009 */
[----:B------:R-:W-:Y:S01]  /*13ed0*/  @!P6 IMAD.IADD R6, R6, 0x1, -R0 ;  /* 0x000000010606e824 */ /* 0x000fe200078e0a00 */
[----:B------:R-:W-:Y:S01]  /*13ee0*/  ISETP.GE.AND P6, PT, R8, RZ, PT ;  /* 0x000000ff0800720c */ /* 0x000fe20003fc6270 */
[----:B------:R-:W-:Y:S02]  /*13ef0*/  VIADD R17, R28, 0x81 ;  /* 0x000000811c117836 */ /* 0x000fe40000000000 */
[----:B------:R-:W-:-:S02]  /*13f00*/  IMAD R5, R0, R21, R5 ;  /* 0x0000001500057224 */ /* 0x000fc400078e0205 */
[----:B------:R-:W-:Y:S01]  /*13f10*/  IMAD.MOV.U32 R26, RZ, RZ, R4 ;  /* 0x000000ffff1a7224 */ /* 0x000fe200078e0004 */
[----:B------:R-:W-:Y:S01]  /*13f20*/  IABS R20, R17 ;  /* 0x0000001100147213 */ /* 0x000fe20000000000 */
[----:B------:R-:W-:Y:S01]  /*13f30*/  @!P4 IMAD.MOV R11, RZ, RZ, -R11 ;  /* 0x000000ffff0bc224 */ /* 0x000fe200078e0a0b */
[C---:B------:R-:W-:Y:S01]  /*13f40*/  ISETP.GT.U32.AND P4, PT, R0.reuse, R16, PT ;  /* 0x000000100000720c */ /* 0x040fe20003f84070 */
[----:B------:R-:W-:Y:S02]  /*13f50*/  IMAD.MOV.U32 R8, RZ, RZ, R13 ;  /* 0x000000ffff087224 */ /* 0x000fe400078e000d */
[----:B------:R-:W-:Y:S01]  /*13f60*/  @!P1 IMAD.MOV R26, RZ, RZ, -R26 ;  /* 0x000000ffff1a9224 */ /* 0x000fe200078e0a1a */
[C---:B------:R-:W-:Y:S01]  /*13f70*/  ISETP.GT.U32.AND P1, PT, R0.reuse, R6, PT ;  /* 0x000000060000720c */ /* 0x040fe20003f24070 */
[----:B------:R-:W-:Y:S01]  /*13f80*/  @!P2 IMAD.MOV R8, RZ, RZ, -R8 ;  /* 0x000000ffff08a224 */ /* 0x000fe200078e0a08 */
[----:B------:R-:W-:Y:S01]  /*13f90*/  ISETP.GT.U32.AND P2, PT, R0, R5, PT ;  /* 0x000000050000720c */ /* 0x000fe20003f44070 */
[----:B------:R-:W-:Y:S01]  /*13fa0*/  IMAD.MOV.U32 R25, RZ, RZ, R7 ;  /* 0x000000ffff197224 */ /* 0x000fe200078e0007 */
[----:B------:R-:W-:Y:S01]  /*13fb0*/  STL [R1+0x350], R26 ;  /* 0x0003501a01007387 */ /* 0x000fe20000100800 */
[----:B------:R-:W-:-:S02]  /*13fc0*/  IMAD.MOV.U32 R7, RZ, RZ, R19 ;  /* 0x000000ffff077224 */ /* 0x000fc400078e0013 */
[----:B------:R-:W-:Y:S01]  /*13fd0*/  @!P0 IMAD.IADD R2, R2, 0x1, -R0 ;  /* 0x0000000102028824 */ /* 0x000fe200078e0a00 */
[----:B------:R-:W-:Y:S01]  /*13fe0*/  ISETP.GE.AND P0, PT, R14, RZ, PT ;  /* 0x000000ff0e00720c */ /* 0x000fe20003f06270 */
[----:B------:R-:W-:Y:S01]  /*13ff0*/  @!P5 IMAD.MOV R25, RZ, RZ, -R25 ;  /* 0x000000ffff19d224 */ /* 0x000fe200078e0a19 */
[----:B------:R-:W-:Y:S01]  /*14000*/  ISETP.GE.AND P5, PT, R12, RZ, PT ;  /* 0x000000ff0c00720c */ /* 0x000fe20003fa6270 */
[----:B------:R-:W-:-:S03]  /*14010*/  IMAD.HI.U32 R4, R15, R20, RZ ;  /* 0x000000140f047227 */ /* 0x000fc600078e00ff */
[----:B------:R-:W-:Y:S01]  /*14020*/  STL [R1+0x34c], R25 ;  /* 0x00034c1901007387 */ /* 0x000fe20000100800 */
[----:B------:R-:W-:Y:S01]  /*14030*/  @!P6 IMAD.MOV R7, RZ, RZ, -R7 ;  /* 0x000000ffff07e224 */ /* 0x000fe200078e0a07 */
[----:B------:R-:W-:Y:S01]  /*14040*/  ISETP.GE.AND P6, PT, R18, RZ, PT ;  /* 0x000000ff1200720c */ /* 0x000fe20003fc6270 */
[----:B------:R-:W-:Y:S01]  /*14050*/  IMAD.MOV R4, RZ, RZ, -R4 ;  /* 0x000000ffff047224 */ /* 0x000fe200078e0a04 */
[----:B------:R-:W-:Y:S01]  /*14060*/  STL [R1+0x33c], R11 ;  /* 0x00033c0b01007387 */ /* 0x000fe20000100800 */
[--C-:B------:R-:W-:Y:S01]  /*14070*/  @!P4 IMAD.IADD R16, R16, 0x1, -R0.reuse ;  /* 0x000000011010c824 */ /* 0x100fe200078e0a00 */
[----:B------:R-:W-:Y:S01]  /*14080*/  ISETP.GE.AND P4, PT, R17, RZ, PT ;  /* 0x000000ff1100720c */ /* 0x000fe20003f86270 */
[--C-:B------:R-:W-:Y:S01]  /*14090*/  @!P1 IMAD.IADD R6, R6, 0x1, -R0.reuse ;  /* 0x0000000106069824 */ /* 0x100fe200078e0a00 */
[----:B------:R0:W-:Y:S01]  /*140a0*/  STL [R1+0x338], R8 ;  /* 0x0003380801007387 */ /* 0x0001e20000100800 */
[----:B------:R-:W-:Y:S01]  /*140b0*/  @!P2 IMAD.IADD R5, R5, 0x1, -R0 ;  /* 0x000000010505a824 */ /* 0x000fe200078e0a00 */
[----:B------:R-:W-:Y:S01]  /*140c0*/  ISETP.GE.AND P1, PT, R23, RZ, PT ;  /* 0x000000ff1700720c */ /* 0x000fe20003f26270 */
[C---:B------:R-:W-:Y:S01]  /*140d0*/  VIADD R12, R28.reuse, 0x80 ;  /* 0x000000801c0c7836 */ /* 0x040fe20000000000 */
[----:B------:R1:W-:Y:S01]  /*140e0*/  STL [R1+0x334], R7 ;  /* 0x0003340701007387 */ /* 0x0003e20000100800 */
[----:B------:R-:W-:Y:S01]  /*140f0*/  VIADD R17, R28, 0x7e ;  /* 0x0000007e1c117836 */ /* 0x000fe20000000000 */
[----:B------:R-:W-:Y:S01]  /*14100*/  ISETP.GT.U32.AND P2, PT, R0, R5, PT ;  /* 0x000000050000720c */ /* 0x000fe20003f44070 */
[----:B------:R-:W-:-:S02]  /*14110*/  VIADD R21, R28, 0x7d ;  /* 0x0000007d1c157836 */ /* 0x000fc40000000000 */
[----:B------:R-:W-:Y:S02]  /*14120*/  VIADD R18, R28, 0x7a ;  /* 0x0000007a1c127836 */ /* 0x000fe40000000000 */
[----:B0-----:R-:W-:Y:S02]  /*14130*/  IMAD.MOV.U32 R8, RZ, RZ, R2 ;  /* 0x000000ffff087224 */ /* 0x001fe400078e0002 */
[----:B------:R-:W-:Y:S02]  /*14140*/  IMAD.MOV.U32 R2, RZ, RZ, R16 ;  /* 0x000000ffff027224 */ /* 0x000fe400078e0010 */
[C---:B-1----:R-:W-:Y:S02]  /*14150*/  IMAD R7, R0.reuse, R4, R20 ;  /* 0x0000000400077224 */ /* 0x042fe400078e0214 */
[----:B------:R-:W-:Y:S01]  /*14160*/  IMAD.MOV.U32 R4, RZ, RZ, R6 ;  /* 0x000000ffff047224 */ /* 0x000fe200078e0006 */
[----:B------:R-:W-:Y:S01]  /*14170*/  IABS R6, R21 ;  /* 0x0000001500067213 */ /* 0x000fe20000000000 */
[----:B------:R-:W-:Y:S01]  /*14180*/  @!P0 IMAD.MOV R2, RZ, RZ, -R2 ;  /* 0x000000ffff028224 */ /* 0x000fe200078e0a02 */
[----:B------:R-:W-:Y:S01]  /*14190*/  ISETP.GT.U32.AND P0, PT, R0, R7, PT ;  /* 0x000000070000720c */ /* 0x000fe20003f04070 */
[----:B------:R-:W-:Y:S01]  /*141a0*/  @!P5 IMAD.MOV R8, RZ, RZ, -R8 ;  /* 0x000000ffff08d224 */ /* 0x000fe200078e0a08 */
[----:B------:R-:W-:Y:S01]  /*141b0*/  ISETP.GE.AND P5, PT, R12, RZ, PT ;  /* 0x000000ff0c00720c */ /* 0x000fe20003fa6270 */
[----:B------:R-:W-:Y:S01]  /*141c0*/  @!P6 IMAD.MOV R4, RZ, RZ, -R4 ;  /* 0x000000ffff04e224 */ /* 0x000fe200078e0a04 */
[----:B------:R-:W-:Y:S01]  /*141d0*/  IABS R12, R12 ;  /* 0x0000000c000c7213 */ /* 0x000fe20000000000 */
[----:B------:R-:W-:Y:S01]  /*141e0*/  VIADD R20, R28, 0x7f ;  /* 0x0000007f1c147836 */ /* 0x000fe20000000000 */
[----:B------:R-:W-:Y:S01]  /*141f0*/  STL [R1+0x330], R8 ;  /* 0x0003300801007387 */ /* 0x000fe20000100800 */
[----:B------:R-:W-:Y:S01]  /*14200*/  @!P2 IMAD.IADD R5, R5, 0x1, -R0 ;  /* 0x000000010505a824 */ /* 0x000fe200078e0a00 */
[----:B------:R-:W-:-:S02]  /*14210*/  ISETP.GE.AND P2, PT, R17, RZ, PT ;  /* 0x000000ff1100720c */ /* 0x000fc40003f46270 */
[----:B------:R0:W-:Y:S01]  /*14220*/  STL [R1+0x310], R4 ;  /* 0x0003100401007387 */ /* 0x0001e20000100800 */
[----:B------:R-:W-:Y:S01]  /*14230*/  ISETP.GE.AND P6, PT, R20, RZ, PT ;  /* 0x000000ff1400720c */ /* 0x000fe20003fc6270 */
[----:B------:R-:W-:Y:S01]  /*14240*/  IMAD.MOV.U32 R11, RZ, RZ, R5 ;  /* 0x000000ffff0b7224 */ /* 0x000fe200078e0005 */
[----:B------:R-:W-:Y:S01]  /*14250*/  IABS R20, R20 ;  /* 0x0000001400147213 */ /* 0x000fe20000000000 */
[----:B------:R-:W-:Y:S01]  /*14260*/  @!P0 IMAD.IADD R7, R7, 0x1, -R0 ;  /* 0x0000000107078824 */ /* 0x000fe200078e0a00 */
[----:B------:R-:W-:Y:S01]  /*14270*/  IABS R17, R17 ;  /* 0x0000001100117213 */ /* 0x000fe20000000000 */
[----:B------:R-:W-:Y:S01]  /*14280*/  @!P1 IMAD.MOV R11, RZ, RZ, -R11 ;  /* 0x000000ffff0b9224 */ /* 0x000fe200078e0a0b */
[----:B------:R1:W-:Y:S01]  /*14290*/  STL [R1+0x2c8], R2 ;  /* 0x0002c80201007387 */ /* 0x0003e20000100800 */
[C---:B------:R-:W-:Y:S01]  /*142a0*/  IMAD.HI.U32 R9, R15.reuse, R20, RZ ;  /* 0x000000140f097227 */ /* 0x040fe200078e00ff */
[----:B------:R-:W-:Y:S02]  /*142b0*/  ISETP.GT.U32.AND P0, PT, R0, R7, PT ;  /* 0x000000070000720c */ /* 0x000fe40003f04070 */
[----:B------:R2:W-:Y:S01]  /*142c0*/  STL [R1+0x2b0], R11 ;  /* 0x0002b00b01007387 */ /* 0x0005e20000100800 */
[----:B0-----:R-:W-:-:S04]  /*142d0*/  IMAD.HI.U32 R4, R15, R12, RZ ;  /* 0x0000000c0f047227 */ /* 0x001fc800078e00ff */
[----:B------:R-:W-:Y:S02]  /*142e0*/  IMAD.MOV R4, RZ, RZ, -R4 ;  /* 0x000000ffff047224 */ /* 0x000fe400078e0a04 */
[----:B------:R-:W-:-:S04]  /*142f0*/  IMAD.HI.U32 R13, R15, R17, RZ ;  /* 0x000000110f0d7227 */ /* 0x000fc800078e00ff */
[----:B------:R-:W-:Y:S02]  /*14300*/  IMAD R12, R0, R4, R12 ;  /* 0x00000004000c7224 */ /* 0x000fe400078e020c */
[----:B------:R-:W-:Y:S02]  /*14310*/  IMAD.MOV R9, RZ, RZ, -R9 ;  /* 0x000000ffff097224 */ /* 0x000fe400078e0a09 */
[----:B------:R-:W-:Y:S01]  /*14320*/  VIADD R8, R28, 0x7c ;  /* 0x0000007c1c087836 */ /* 0x000fe20000000000 */
[C---:B------:R-:W-:Y:S01]  /*14330*/  ISETP.GT.U32.AND P1, PT, R0.reuse, R12, PT ;  /* 0x0000000c0000720c */ /* 0x040fe20003f24070 */
[----:B------:R-:W-:Y:S02]  /*14340*/  IMAD.MOV R13, RZ, RZ, -R13 ;  /* 0x000000ffff0d7224 */ /* 0x000fe400078e0a0d */
[C---:B------:R-:W-:Y:S01]  /*14350*/  IMAD R20, R0.reuse, R9, R20 ;  /* 0x0000000900147224 */ /* 0x040fe200078e0214 */
[----:B-1----:R-:W-:Y:S01]  /*14360*/  IABS R2, R8 ;  /* 0x0000000800027213 */ /* 0x002fe20000000000 */
[C---:B------:R-:W-:Y:S01]  /*14370*/  IMAD R17, R0.reuse, R13, R17 ;  /* 0x0000000d00117224 */ /* 0x040fe200078e0211 */
[----:B------:R-:W-:Y:S01]  /*14380*/  IABS R9, R18 ;  /* 0x0000001200097213 */ /* 0x000fe20000000000 */
[----:B------:R-:W-:Y:S01]  /*14390*/  @!P0 IMAD.IADD R7, R7, 0x1, -R0 ;  /* 0x0000000107078824 */ /* 0x000fe200078e0a00 */
[----:B------:R-:W-:Y:S01]  /*143a0*/  ISETP.GT.U32.AND P0, PT, R0, R20, PT ;  /* 0x000000140000720c */ /* 0x000fe20003f04070 */
[----:B------:R-:W-:-:S04]  /*143b0*/  IMAD.HI.U32 R14, R15, R2, RZ ;  /* 0x000000020f0e7227 */ /* 0x000fc800078e00ff */
[----:B------:R-:W-:Y:S01]  /*143c0*/  @!P1 IMAD.IADD R12, R12, 0x1, -R0 ;  /* 0x000000010c0c9824 */ /* 0x000fe200078e0a00 */
[C---:B------:R-:W-:Y:S01]  /*143d0*/  ISETP.GT.U32.AND P1, PT, R0.reuse, R17, PT ;  /* 0x000000110000720c */ /* 0x040fe20003f24070 */
[----:B--2---:R-:W-:Y:S02]  /*143e0*/  IMAD.MOV.U32 R11, RZ, RZ, R7 ;  /* 0x000000ffff0b7224 */ /* 0x004fe400078e0007 */
[----:B------:R-:W-:Y:S02]  /*143f0*/  IMAD.MOV R5, RZ, RZ, -R14 ;  /* 0x000000ffff057224 */ /* 0x000fe400078e0a0e */
[----:B------:R-:W-:Y:S01]  /*14400*/  @!P4 IMAD.MOV R11, RZ, RZ, -R11 ;  /* 0x000000ffff0bc224 */ /* 0x000fe200078e0a0b */
[----:B------:R-:W-:Y:S01]  /*14410*/  ISETP.GT.U32.AND P4, PT, R0, R12, PT ;  /* 0x0000000c0000720c */ /* 0x000fe20003f84070 */
[----:B------:R-:W-:Y:S02]  /*14420*/  VIADD R14, R28, 0x7b ;  /* 0x0000007b1c0e7836 */ /* 0x000fe40000000000 */
[----:B------:R-:W-:Y:S01]  /*14430*/  IMAD.HI.U32 R4, R15, R6, RZ ;  /* 0x000000060f047227 */ /* 0x000fe200078e00ff */
[----:B------:R0:W-:Y:S02]  /*14440*/  STL [R1+0x2a4], R11 ;  /* 0x0002a40b01007387 */ /* 0x0001e40000100800 */
[----:B------:R-:W-:Y:S01]  /*14450*/  IABS R19, R14 ;  /* 0x0000000e00137213 */ /* 0x000fe20000000000 */
[----:B------:R-:W-:-:S02]  /*14460*/  @!P0 IMAD.IADD R20, R20, 0x1, -R0 ;  /* 0x0000000114148824 */ /* 0x000fc400078e0a00 */
[----:B------:R-:W-:Y:S02]  /*14470*/  IMAD.MOV R4, RZ, RZ, -R4 ;  /* 0x000000ffff047224 */ /* 0x000fe400078e0a04 */
[----:B------:R-:W-:Y:S01]  /*14480*/  @!P1 IMAD.IADD R17, R17, 0x1, -R0 ;  /* 0x0000000111119824 */ /* 0x000fe200078e0a00 */
[C---:B------:R-:W-:Y:S01]  /*14490*/  ISETP.GT.U32.AND P0, PT, R0.reuse, R20, PT ;  /* 0x000000140000720c */ /* 0x040fe20003f04070 */
[C---:B------:R-:W-:Y:S02]  /*144a0*/  IMAD R6, R0.reuse, R4, R6 ;  /* 0x0000000400067224 */ /* 0x040fe400078e0206 */
[----:B------:R-:W-:Y:S01]  /*144b0*/  IMAD.MOV.U32 R7, RZ, RZ, R19 ;  /* 0x000000ffff077224 */ /* 0x000fe200078e0013 */
[----:B------:R-:W-:Y:S01]  /*144c0*/  ISETP.GT.U32.AND P1, PT, R0, R17, PT ;  /* 0x000000110000720c */ /* 0x000fe20003f24070 */
[----:B------:R-:W-:Y:S01]  /*144d0*/  @!P4 IMAD.IADD R12, R12, 0x1, -R0 ;  /* 0x000000010c0cc824 */ /* 0x000fe200078e0a00 */
[----:B------:R-:W-:Y:S01]  /*144e0*/  ISETP.GT.U32.AND P4, PT, R0, R6, PT ;  /* 0x000000060000720c */ /* 0x000fe20003f84070 */
[----:B------:R-:W-:-:S04]  /*144f0*/  IMAD.HI.U32 R24, R15, R7, RZ ;  /* 0x000000070f187227 */ /* 0x000fc800078e00ff */
[----:B------:R-:W-:-:S04]  /*14500*/  IMAD.HI.U32 R22, R15, R9, RZ ;  /* 0x000000090f167227 */ /* 0x000fc800078e00ff */
[----:B0-----:R-:W-:Y:S02]  /*14510*/  IMAD.MOV.U32 R11, RZ, RZ, R12 ;  /* 0x000000ffff0b7224 */ /* 0x001fe400078e000c */
[----:B------:R-:W-:Y:S02]  /*14520*/  IMAD R5, R0, R5, R2 ;  /* 0x0000000500057224 */ /* 0x000fe400078e0202 */
[----:B------:R-:W-:Y:S02]  /*14530*/  VIADD R13, R28, 0x79 ;  /* 0x000000791c0d7836 */ /* 0x000fe40000000000 */
[----:B------:R-:W-:Y:S02]  /*14540*/  IMAD.MOV R24, RZ, RZ, -R24 ;  /* 0x000000ffff187224 */ /* 0x000fe400078e0a18 */
[----:B------:R-:W-:Y:S01]  /*14550*/  IMAD.MOV R22, RZ, RZ, -R22 ;  /* 0x000000ffff167224 */ /* 0x000fe200078e0a16 */
[----:B------:R-:W-:Y:S01]  /*14560*/  IABS R23, R13 ;  /* 0x0000000d00177213 */ /* 0x000fe20000000000 */
[----:B------:R-:W-:-:S02]  /*14570*/  @!P5 IMAD.MOV R11, RZ, RZ, -R11 ;  /* 0x000000ffff0bd224 */ /* 0x000fc400078e0a0b */
[--C-:B------:R-:W-:Y:S01]  /*14580*/  @!P0 IMAD.IADD R20, R20, 0x1, -R0.reuse ;  /* 0x0000000114148824 */ /* 0x100fe200078e0a00 */
[C---:B------:R-:W-:Y:S01]  /*14590*/  ISETP.GT.U32.AND P0, PT, R0.reuse, R5, PT ;  /* 0x000000050000720c */ /* 0x040fe20003f04070 */
[C---:B------:R-:W-:Y:S01]  /*145a0*/  IMAD R7, R0.reuse, R24, R7 ;  /* 0x0000001800077224 */ /* 0x040fe200078e0207 */
[----:B------:R0:W-:Y:S01]  /*145b0*/  STL [R1+0x294], R11 ;  /* 0x0002940b01007387 */ /* 0x0001e20000100800 */
[C---:B------:R-:W-:Y:S02]  /*145c0*/  IMAD R9, R0.reuse, R22, R9 ;  /* 0x0000001600097224 */ /* 0x040fe400078e0209 */
[----:B------:R-:W-:Y:S01]  /*145d0*/  @!P1 IMAD.IADD R17, R17, 0x1, -R0 ;  /* 0x0000000111119824 */ /* 0x000fe200078e0a00 */
[----:B------:R-:W-:Y:S01]  /*145e0*/  ISETP.GT.U32.AND P1, PT, R0, R7, PT ;  /* 0x000000070000720c */ /* 0x000fe20003f24070 */
[----:B------:R-:W-:-:S04]  /*145f0*/  IMAD.HI.U32 R22, R15, R23, RZ ;  /* 0x000000170f167227 */ /* 0x000fc800078e00ff */
[----:B------:R-:W-:Y:S01]  /*14600*/  @!P4 IMAD.IADD R6, R6, 0x1, -R0 ;  /* 0x000000010606c824 */ /* 0x000fe200078e0a00 */
[----:B------:R-:W-:Y:S01]  /*14610*/  ISETP.GT.U32.AND P4, PT, R0, R9, PT ;  /* 0x000000090000720c */ /* 0x000fe20003f84070 */
[----:B0-----:R-:W-:Y:S02]  /*14620*/  IMAD.MOV.U32 R11, RZ, RZ, R20 ;  /* 0x000000ffff0b7224 */ /* 0x001fe400078e0014 */
[----:B------:R-:W-:Y:S01]  /*14630*/  VIADD R4, R28, 0x78 ;  /* 0x000000781c047836 */ /* 0x000fe20000000000 */
[C---:B------:R-:W-:Y:S01]  /*14640*/  ISETP.GT.U32.AND P5, PT, R0.reuse, R6, PT ;  /* 0x000000060000720c */ /* 0x040fe20003fa4070 */
[----:B------:R-:W-:Y:S02]  /*14650*/  @!P6 IMAD.MOV R11, RZ, RZ, -R11 ;  /* 0x000000ffff0be224 */ /* 0x000fe400078e0a0b */
[----:B------:R-:W-:Y:S01]  /*14660*/  IMAD.MOV R22, RZ, RZ, -R22 ;  /* 0x000000ffff167224 */ /* 0x000fe200078e0a16 */
[----:B------:R-:W-:Y:S01]  /*14670*/  IABS R16, R4 ;  /* 0x0000000400107213 */ /* 0x000fe20000000000 */
[----:B------:R-:W-:Y:S01]  /*14680*/  @!P0 IMAD.IADD R5, R5, 0x1, -R0 ;  /* 0x0000000105058824 */ /* 0x000fe200078e0a00 */
[----:B------:R0:W-:Y:S01]  /*14690*/  STL [R1+0x280], R11 ;  /* 0x0002800b01007387 */ /* 0x0001e20000100800 */
[----:B------:R-:W-:Y:S01]  /*146a0*/  IMAD R22, R0, R22, R23 ;  /* 0x0000001600167224 */ /* 0x000fe200078e0217 */
[----:B------:R-:W-:Y:S01]  /*146b0*/  ISETP.GE.AND P0, PT, R21, RZ, PT ;  /* 0x000000ff1500720c */ /* 0x000fe20003f06270 */
[----:B------:R-:W-:-:S04]  /*146c0*/  IMAD.HI.U32 R25, R15, R16, RZ ;  /* 0x000000100f197227 */ /* 0x000fc800078e00ff */
[--C-:B------:R-:W-:Y:S01]  /*146d0*/  @!P1 IMAD.IADD R7, R7, 0x1, -R0.reuse ;  /* 0x0000000107079824 */ /* 0x100fe200078e0a00 */
[C---:B------:R-:W-:Y:S01]  /*146e0*/  ISETP.GT.U32.AND P1, PT, R0.reuse, R5, PT ;  /* 0x000000050000720c */ /* 0x040fe20003f24070 */
[----:B------:R-:W-:Y:S02]  /*146f0*/  @!P4 IMAD.IADD R9, R9, 0x1, -R0 ;  /* 0x000000010909c824 */ /* 0x000fe400078e0a00 */
[----:B0-----:R-:W-:Y:S01]  /*14700*/  IMAD.MOV.U32 R11, RZ, RZ, R17 ;  /* 0x000000ffff0b7224 */ /* 0x001fe200078e0011 */
[C---:B------:R-:W-:Y:S01]  /*14710*/  ISETP.GT.U32.AND P6, PT, R0.reuse, R7, PT ;  /* 0x000000070000720c */ /* 0x040fe20003fc4070 */
[----:B------:R-:W-:Y:S01]  /*14720*/  IMAD.MOV R25, RZ, RZ, -R25 ;  /* 0x000000ffff197224 */ /* 0x000fe200078e0a19 */
[C---:B------:R-:W-:Y:S01]  /*14730*/  ISETP.GT.U32.AND P4, PT, R0.reuse, R9, PT ;  /* 0x000000090000720c */ /* 0x040fe20003f84070 */
[----:B------:R-:W-:Y:S01]  /*14740*/  @!P2 IMAD.MOV R11, RZ, RZ, -R11 ;  /* 0x000000ffff0ba224 */ /* 0x000fe200078e0a0b */
[----:B------:R-:W-:Y:S01]  /*14750*/  ISETP.GT.U32.AND P2, PT, R0, R22, PT ;  /* 0x000000160000720c */ /* 0x000fe20003f44070 */
[----:B------:R-:W-:-:S02]  /*14760*/  VIADD R2, R28, 0x77 ;  /* 0x000000771c027836 */ /* 0x000fc40000000000 */
[----:B------:R-:W-:Y:S01]  /*14770*/  VIADD R12, R28, 0x76 ;  /* 0x000000761c0c7836 */ /* 0x000fe20000000000 */
[----:B------:R0:W-:Y:S01]  /*14780*/  STL [R1+0x27c], R11 ;  /* 0x00027c0b01007387 */ /* 0x0001e20000100800 */
[----:B------:R-:W-:Y:S01]  /*14790*/  IMAD R16, R0, R25, R16 ;  /* 0x0000001900107224 */ /* 0x000fe200078e0210 */
[----:B------:R-:W-:Y:S01]  /*147a0*/  IABS R19, R2 ;  /* 0x0000000200137213 */ /* 0x000fe20000000000 */
[--C-:B------:R-:W-:Y:S01]  /*147b0*/  @!P5 IMAD.IADD R6, R6, 0x1, -R0.reuse ;  /* 0x000000010606d824 */ /* 0x100fe200078e0a00 */
[----:B------:R-:W-:Y:S01]  /*147c0*/  IABS R21, R12 ;  /* 0x0000000c00157213 */ /* 0x000fe20000000000 */
[----:B------:R-:W-:Y:S01]  /*147d0*/  @!P1 IMAD.IADD R5, R5, 0x1, -R0 ;  /* 0x0000000105059824 */ /* 0x000fe200078e0a00 */
[----:B------:R-:W-:Y:S01]  /*147e0*/  ISETP.GT.U32.AND P5, PT, R0, R16, PT ;  /* 0x000000100000720c */ /* 0x000fe20003fa4070 */
[----:B------:R-:W-:Y:S01]  /*147f0*/  IMAD.HI.U32 R24, R15, R19, RZ ;  /* 0x000000130f187227 */ /* 0x000fe200078e00ff */
[----:B------:R-:W-:-:S03]  /*14800*/  ISETP.GE.AND P1, PT, R8, RZ, PT ;  /* 0x000000ff0800720c */ /* 0x000fc60003f26270 */
[----:B------:R-:W-:Y:S01]  /*14810*/  @!P2 IMAD.IADD R22, R22, 0x1, -R0 ;  /* 0x000000011616a824 */ /* 0x000fe200078e0a00 */
[----:B------:R-:W-:Y:S01]  /*14820*/  ISETP.GE.AND P2, PT, R18, RZ, PT ;  /* 0x000000ff1200720c */ /* 0x000fe20003f46270 */
[----:B------:R-:W-:-:S04]  /*14830*/  IMAD.HI.U32 R8, R15, R21, RZ ;  /* 0x000000150f087227 */ /* 0x000fc800078e00ff */
[----:B------:R-:W-:Y:S02]  /*14840*/  IMAD.MOV R24, RZ, RZ, -R24 ;  /* 0x000000ffff187224 */ /* 0x000fe400078e0a18 */
[----:B------:R-:W-:Y:S01]  /*14850*/  @!P4 IMAD.IADD R9, R9, 0x1, -R0 ;  /* 0x000000010909c824 */ /* 0x000fe200078e0a00 */
[----:B------:R-:W-:Y:S01]  /*14860*/  ISETP.GE.AND P4, PT, R14, RZ, PT ;  /* 0x000000ff0e00720c */ /* 0x000fe20003f86270 */
[----:B------:R-:W-:Y:S02]  /*14870*/  IMAD.MOV R8, RZ, RZ, -R8 ;  /* 0x000000ffff087224 */ /* 0x000fe400078e0a08 */
[----:B------:R-:W-:Y:S02]  /*14880*/  IMAD.MOV.U32 R23, RZ, RZ, R6 ;  /* 0x000000ffff177224 */ /* 0x000fe400078e0006 */
[----:B------:R-:W-:Y:S02]  /*14890*/  VIADD R17, R28, 0x75 ;  /* 0x000000751c117836 */ /* 0x000fe40000000000 */
[----:B0-----:R-:W-:-:S02]  /*148a0*/  IMAD.MOV.U32 R11, RZ, RZ, R5 ;  /* 0x000000ffff0b7224 */ /* 0x001fc400078e0005 */
[C---:B------:R-:W-:Y:S01]  /*148b0*/  IMAD R19, R0.reuse, R24, R19 ;  /* 0x0000001800137224 */ /* 0x040fe200078e0213 */
[----:B------:R-:W-:Y:S01]  /*148c0*/  IABS R20, R17 ;  /* 0x0000001100147213 */ /* 0x000fe20000000000 */
[C---:B------:R-:W-:Y:S02]  /*148d0*/  IMAD R8, R0.reuse, R8, R21 ;  /* 0x0000000800087224 */ /* 0x040fe400078e0215 */
[----:B------:R-:W-:Y:S01]  /*148e0*/  @!P0 IMAD.MOV R23, RZ, RZ, -R23 ;  /* 0x000000ffff178224 */ /* 0x000fe200078e0a17 */
[----:B------:R-:W-:Y:S01]  /*148f0*/  ISETP.GT.U32.AND P0, PT, R0, R22, PT ;  /* 0x000000160000720c */ /* 0x000fe20003f04070 */
[----:B------:R-:W-:Y:S02]  /*14900*/  IMAD.MOV.U32 R5, RZ, RZ, R9 ;  /* 0x000000ffff057224 */ /* 0x000fe400078e0009 */
[--C-:B------:R-:W-:Y:S01]  /*14910*/  @!P5 IMAD.IADD R16, R16, 0x1, -R0.reuse ;  /* 0x000000011010d824 */ /* 0x100fe200078e0a00 */
[----:B------:R-:W-:Y:S01]  /*14920*/  ISETP.GE.AND P5, PT, R13, RZ, PT ;  /* 0x000000ff0d00720c */ /* 0x000fe20003fa6270 */
[----:B------:R-:W-:Y:S01]  /*14930*/  @!P6 IMAD.IADD R7, R7, 0x1, -R0 ;  /* 0x000000010707e824 */ /* 0x000fe200078e0a00 */
[C---:B------:R-:W-:Y:S01]  /*14940*/  ISETP.GT.U32.AND P6, PT, R0.reuse, R19, PT ;  /* 0x000000130000720c */ /* 0x040fe20003fc4070 */
[----:B------:R-:W-:Y:S01]  /*14950*/  @!P2 IMAD.MOV R5, RZ, RZ, -R5 ;  /* 0x000000ffff05a224 */ /* 0x000fe200078e0a05 */
[C---:B------:R-:W-:Y:S01]  /*14960*/  ISETP.GT.U32.AND P2, PT, R0.reuse, R8, PT ;  /* 0x000000080000720c */ /* 0x040fe20003f44070 */
[----:B------:R-:W-:Y:S01]  /*14970*/  @!P1 IMAD.MOV R11, RZ, RZ, -R11 ;  /* 0x000000ffff0b9224 */ /* 0x000fe200078e0a0b */
[----:B------:R-:W-:Y:S01]  /*14980*/  ISETP.GT.U32.AND P1, PT, R0, R16, PT ;  /* 0x000000100000720c */ /* 0x000fe20003f24070 */
[----:B------:R-:W-:Y:S01]  /*14990*/  IMAD.HI.U32 R14, R15, R20, RZ ;  /* 0x000000140f0e7227 */ /* 0x000fe200078e00ff */
[----:B------:R-:W-:Y:S03]  /*149a0*/  STL [R1+0x274], R23 ;  /* 0x0002741701007387 */ /* 0x000fe60000100800 */
[----:B------:R-:W-:Y:S01]  /*149b0*/  IMAD.MOV R6, RZ, RZ, -R14 ;  /* 0x000000ffff067224 */ /* 0x000fe200078e0a0e */
[----:B------:R-:W-:Y:S01]  /*149c0*/  STL [R1+0x270], R11 ;  /* 0x0002700b01007387 */ /* 0x000fe20000100800 */
[----:B------:R-:W-:Y:S01]  /*149d0*/  @!P4 IMAD.MOV R7, RZ, RZ, -R7 ;  /* 0x000000ffff07c224 */ /* 0x000fe200078e0a07 */
[----:B------:R-:W-:Y:S01]  /*149e0*/  ISETP.GE.AND P4, PT, R4, RZ, PT ;  /* 0x000000ff0400720c */ /* 0x000fe20003f86270 */
[----:B------:R-:W-:-:S02]  /*149f0*/  VIADD R4, R28, 0x74 ;  /* 0x000000741c047836 */ /* 0x000fc40000000000 */
[----:B------:R-:W-:Y:S01]  /*14a00*/  @!P0 IMAD.IADD R22, R22, 0x1, -R0 ;  /* 0x0000000116168824 */ /* 0x000fe200078e0a00 */
[----:B------:R-:W-:Y:S01]  /*14a10*/  STL [R1+0x24c], R7 ;  /* 0x00024c0701007387 */ /* 0x000fe20000100800 */
[----:B------:R-:W-:Y:S01]  /*14a20*/  IMAD R20, R0, R6, R20 ;  /* 0x0000000600147224 */ /* 0x000fe200078e0214 */
[----:B------:R-:W-:Y:S01]  /*14a30*/  ISETP.GE.AND P0, PT, R2, RZ, PT ;  /* 0x000000ff0200720c */ /* 0x000fe20003f06270 */
[----:B------:R-:W-:Y:S01]  /*14a40*/  @!P6 IMAD.IADD R19, R19, 0x1, -R0 ;  /* 0x000000011313e824 */ /* 0x000fe200078e0a00 */
[----:B------:R0:W-:Y:S01]  /*14a50*/  STL [R1+0x80], R5 ;  /* 0x0000800501007387 */ /* 0x0001e20000100800 */
[----:B------:R-:W-:Y:S02]  /*14a60*/  IMAD.MOV.U32 R9, RZ, RZ, R22 ;  /* 0x000000ffff097224 */ /* 0x000fe400078e0016 */
[--C-:B------:R-:W-:Y:S01]  /*14a70*/  @!P2 IMAD.IADD R8, R8, 0x1, -R0.reuse ;  /* 0x000000010808a824 */ /* 0x100fe200078e0a00 */
[----:B------:R-:W-:Y:S01]  /*14a80*/  ISETP.GT.U32.AND P6, PT, R0, R19, PT ;  /* 0x000000130000720c */ /* 0x000fe20003fc4070 */
[----:B------:R-:W-:Y:S01]  /*14a90*/  @!P1 IMAD.IADD R16, R16, 0x1, -R0 ;  /* 0x0000000110109824 */ /* 0x000fe200078e0a00 */
[C---:B------:R-:W-:Y:S01]  /*14aa0*/  ISETP.GT.U32.AND P1, PT, R0.reuse, R20, PT ;  /* 0x000000140000720c */ /* 0x040fe20003f24070 */
[----:B------:R-:W-:Y:S01]  /*14ab0*/  @!P5 IMAD.MOV R9, RZ, RZ, -R9 ;  /* 0x000000ffff09d224 */ /* 0x000fe200078e0a09 */
[----:B------:R-:W-:Y:S01]  /*14ac0*/  ISETP.GT.U32.AND P5, PT, R0, R8, PT ;  /* 0x000000080000720c */ /* 0x000fe20003fa4070 */
[----:B------:R-:W-:Y:S01]  /*14ad0*/  VIADD R2, R28, 0x73 ;  /* 0x000000731c027836 */ /* 0x000fe20000000000 */
[----:B0-----:R-:W-:-:S02]  /*14ae0*/  IABS R5, R4 ;  /* 0x0000000400057213 */ /* 0x001fc40000000000 */
[----:B------:R0:W-:Y:S01]  /*14af0*/  STL [R1+0x78], R9 ;  /* 0x0000780901007387 */ /* 0x0001e20000100800 */
[----:B------:R-:W-:Y:S02]  /*14b00*/  ISETP.GE.AND P2, PT, R17, RZ, PT ;  /* 0x000000ff1100720c */ /* 0x000fe40003f46270 */
[----:B------:R-:W-:Y:S01]  /*14b10*/  IMAD.HI.U32 R7, R15, R5, RZ ;  /* 0x000000050f077227 */ /* 0x000fe200078e00ff */
[----:B------:R-:W-:-:S03]  /*14b20*/  IABS R6, R2 ;  /* 0x0000000200067213 */ /* 0x000fc60000000000 */
[----:B------:R-:W-:Y:S02]  /*14b30*/  IMAD.MOV R7, RZ, RZ, -R7 ;  /* 0x000000ffff077224 */ /* 0x000fe400078e0a07 */
[----:B------:R-:W-:Y:S02]  /*14b40*/  @!P1 IMAD.IADD R20, R20, 0x1, -R0 ;  /* 0x0000000114149824 */ /* 0x000fe400078e0a00 */
[----:B0-----:R-:W-:Y:S02]  /*14b50*/  IMAD.MOV.U32 R9, RZ, RZ, R16 ;  /* 0x000000ffff097224 */ /* 0x001fe400078e0010 */
[C---:B------:R-:W-:Y:S01]  /*14b60*/  IMAD R16, R0.reuse, R7, R5 ;  /* 0x0000000700107224 */ /* 0x040fe200078e0205 */
[----:B------:R-:W-:Y:S01]  /*14b70*/  ISETP.GT.U32.AND P1, PT, R0, R20, PT ;  /* 0x000000140000720c */ /* 0x000fe20003f24070 */
[--C-:B------:R-:W-:Y:S01]  /*14b80*/  @!P6 IMAD.IADD R19, R19, 0x1, -R0.reuse ;  /* 0x000000011313e824 */ /* 0x100fe200078e0a00 */
[----:B------:R-:W-:Y:S01]  /*14b90*/  ISETP.GE.AND P6, PT, R12, RZ, PT ;  /* 0x000000ff0c00720c */ /* 0x000fe20003fc6270 */
[----:B------:R-:W-:Y:S01]  /*14ba0*/  @!P5 IMAD.IADD R8, R8, 0x1, -R0 ;  /* 0x000000010808d824 */ /* 0x000fe200078e0a00 */
[----:B------:R-:W-:Y:S01]  /*14bb0*/  ISETP.GT.U32.AND P5, PT, R0, R16, PT ;  /* 0x000000100000720c */ /* 0x000fe20003fa4070 */
[----:B------:R-:W-:Y:S01]  /*14bc0*/  @!P4 IMAD.MOV R9, RZ, RZ, -R9 ;  /* 0x000000ffff09c224 */ /* 0x000fe200078e0a09 */
[----:B------:R-:W-:Y:S01]  /*14bd0*/  ISETP.GE.AND P4, PT, R4, RZ, PT ;  /* 0x000000ff0400720c */ /* 0x000fe20003f86270 */
[----:B------:R-:W-:-:S03]  /*14be0*/  IMAD.HI.U32 R4, R15, R6, RZ ;  /* 0x000000060f047227 */ /* 0x000fc600078e00ff */
[----:B------:R0:W-:Y:S01]  /*14bf0*/  STL [R1+0x70], R9 ;  /* 0x0000700901007387 */ /* 0x0001e20000100800 */
[----:B------:R-:W-:Y:S02]  /*14c00*/  VIADD R5, R28, 0x72 ;  /* 0x000000721c057836 */ /* 0x000fe40000000000 */
[----:B------:R-:W-:Y:S02]  /*14c10*/  IMAD.MOV.U32 R7, RZ, RZ, R8 ;  /* 0x000000ffff077224 */ /* 0x000fe400078e0008 */
[--C-:B------:R-:W-:Y:S01]  /*14c20*/  @!P1 IMAD.IADD R20, R20, 0x1, -R0.reuse ;  /* 0x0000000114149824 */ /* 0x100fe200078e0a00 */
[----:B------:R-:W-:Y:S01]  /*14c30*/  IABS R17, R5 ;  /* 0x0000000500117213 */ /* 0x000fe20000000000 */
[----:B------:R-:W-:Y:S02]  /*14c40*/  @!P5 IMAD.IADD R16, R16, 0x1, -R0 ;  /* 0x000000011010d824 */ /* 0x000fe400078e0a00 */
[----:B------:R-:W-:Y:S01]  /*14c50*/  @!P6 IMAD.MOV R7, RZ, RZ, -R7 ;  /* 0x000000ffff07e224 */ /* 0x000fe200078e0a07 */
[----:B------:R-:W-:Y:S01]  /*14c60*/  ISETP.GE.AND P6, PT, R5, RZ, PT ;  /* 0x000000ff0500720c */ /* 0x000fe20003fc6270 */
[----:B0-----:R-:W-:Y:S01]  /*14c70*/  IMAD.MOV.U32 R9, RZ, RZ, R19 ;  /* 0x000000ffff097224 */ /* 0x001fe200078e0013 */
[----:B------:R-:W-:Y:S01]  /*14c80*/  ISETP.GT.U32.AND P5, PT, R0, R16, PT ;  /* 0x000000100000720c */ /* 0x000fe20003fa4070 */
[----:B------:R-:W-:-:S02]  /*14c90*/  IMAD.MOV R19, RZ, RZ, -R4 ;  /* 0x000000ffff137224 */ /* 0x000fc400078e0a04 */
[----:B------:R-:W-:Y:S01]  /*14ca0*/  @!P0 IMAD.MOV R9, RZ, RZ, -R9 ;  /* 0x000000ffff098224 */ /* 0x000fe200078e0a09 */
[----:B------:R-:W-:Y:S01]  /*14cb0*/  ISETP.GE.AND P0, PT, R2, RZ, PT ;  /* 0x000000ff0200720c */ /* 0x000fe20003f06270 */
[----:B------:R-:W-:Y:S02]  /*14cc0*/  IMAD R19, R0, R19, R6 ;  /* 0x0000001300137224 */ /* 0x000fe400078e0206 */
[C---:B------:R-:W-:Y:S01]  /*14cd0*/  VIADD R2, R28.reuse, 0x70 ;  /* 0x000000701c027836 */ /* 0x040fe20000000000 */
[----:B------:R-:W-:Y:S01]  /*14ce0*/  STL [R1+0x68], R9 ;  /* 0x0000680901007387 */ /* 0x000fe20000100800 */
[----:B------:R-:W-:Y:S01]  /*14cf0*/  VIADD R4, R28, 0x71 ;  /* 0x000000711c047836 */ /* 0x000fe20000000000 */
[----:B------:R-:W-:Y:S01]  /*14d00*/  ISETP.GT.U32.AND P1, PT, R0, R19, PT ;  /* 0x000000130000720c */ /* 0x000fe20003f24070 */
[----:B------:R-:W-:Y:S01]  /*14d10*/  VIADD R12, R28, 0x6f ;  /* 0x0000006f1c0c7836 */ /* 0x000fe20000000000 */
[----:B------:R0:W-:Y:S01]  /*14d20*/  STL [R1+0x19c], R7 ;  /* 0x00019c0701007387 */ /* 0x0001e20000100800 */
[----:B------:R-:W-:Y:S01]  /*14d30*/  IABS R6, R2 ;  /* 0x0000000200067213 */ /* 0x000fe20000000000 */
[----:B------:R-:W-:Y:S01]  /*14d40*/  @!P5 IMAD.IADD R16, R16, 0x1, -R0 ;  /* 0x000000011010d824 */ /* 0x000fe200078e0a00 */
[----:B------:R-:W-:-:S03]  /*14d50*/  IABS R13, R4 ;  /* 0x00000004000d7213 */ /* 0x000fc60000000000 */
[----:B------:R-:W-:Y:S02]  /*14d60*/  IMAD.MOV.U32 R8, RZ, RZ, R6 ;  /* 0x000000ffff087224 */ /* 0x000fe400078e0006 */
[----:B------:R-:W-:-:S04]  /*14d70*/  IMAD.HI.U32 R6, R15, R13, RZ ;  /* 0x0000000d0f067227 */ /* 0x000fc800078e00ff */
[----:B0-----:R-:W-:-:S04]  /*14d80*/  IMAD.HI.U32 R7, R15, R17, RZ ;  /* 0x000000110f077227 */ /* 0x001fc800078e00ff */
[----:B------:R-:W-:Y:S02]  /*14d90*/  IMAD.MOV R7, RZ, RZ, -R7 ;  /* 0x000000ffff077224 */ /* 0x000fe400078e0a07 */
[----:B------:R-:W-:Y:S02]  /*14da0*/  @!P1 IMAD.IADD R19, R19, 0x1, -R0 ;  /* 0x0000000113139824 */ /* 0x000fe400078e0a00 */
[C---:B------:R-:W-:Y:S02]  /*14db0*/  IMAD R17, R0.reuse, R7, R17 ;  /* 0x0000000700117224 */ /* 0x040fe400078e0211 */
[----:B------:R-:W-:Y:S01]  /*14dc0*/  IMAD.HI.U32 R5, R15, R8, RZ ;  /* 0x000000080f057227 */ /* 0x000fe200078e00ff */
[C---:B------:R-:W-:Y:S02]  /*14dd0*/  ISETP.GT.U32.AND P1, PT, R0.reuse, R19, PT ;  /* 0x000000130000720c */ /* 0x040fe40003f24070 */
[----:B------:R-:W-:Y:S01]  /*14de0*/  ISETP.GT.U32.AND P5, PT, R0, R17, PT ;  /* 0x000000110000720c */ /* 0x000fe20003fa4070 */
[----:B------:R-:W-:-:S02]  /*14df0*/  IMAD.MOV R6, RZ, RZ, -R6 ;  /* 0x000000ffff067224 */ /* 0x000fc400078e0a06 */
[----:B------:R-:W-:Y:S02]  /*14e00*/  IMAD.MOV R5, RZ, RZ, -R5 ;  /* 0x000000ffff057224 */ /* 0x000fe400078e0a05 */
[----:B------:R-:W-:Y:S02]  /*14e10*/  IMAD.MOV.U32 R9, RZ, RZ, R20 ;  /* 0x000000ffff097224 */ /* 0x000fe400078e0014 */
[C---:B------:R-:W-:Y:S02]  /*14e20*/  IMAD R13, R0.reuse, R6, R13 ;  /* 0x00000006000d7224 */ /* 0x040fe400078e020d */
[----:B------:R-:W-:Y:S02]  /*14e30*/  IMAD.MOV.U32 R11, RZ, RZ, R16 ;  /* 0x000000ffff0b7224 */ /* 0x000fe400078e0010 */
[----:B------:R-:W-:Y:S01]  /*14e40*/  IMAD R8, R0, R5, R8 ;  /* 0x0000000500087224 */ /* 0x000fe200078e0208 */
[----:B------:R-:W-:Y:S01]  /*14e50*/  IABS R5, R12 ;  /* 0x0000000c00057213 */ /* 0x000fe20000000000 */
[----:B------:R-:W-:-:S02]  /*14e60*/  @!P5 IMAD.IADD R17, R17, 0x1, -R0 ;  /* 0x000000011111d824 */ /* 0x000fc400078e0a00 */
[----:B------:R-:W-:Y:S01]  /*14e70*/  @!P2 IMAD.MOV R9, RZ, RZ, -R9 ;  /* 0x000000ffff09a224 */ /* 0x000fe200078e0a09 */
[C---:B------:R-:W-:Y:S01]  /*14e80*/  ISETP.GT.U32.AND P5, PT, R0.reuse, R8, PT ;  /* 0x000000080000720c */ /* 0x040fe20003fa4070 */
[----:B------:R-:W-:Y:S01]  /*14e90*/  @!P1 IMAD.IADD R19, R19, 0x1, -R0 ;  /* 0x0000000113139824 */ /* 0x000fe200078e0a00 */
[C---:B------:R-:W-:Y:S01]  /*14ea0*/  ISETP.GT.U32.AND P1, PT, R0.reuse, R13, PT ;  /* 0x0000000d0000720c */ /* 0x040fe20003f24070 */
[----:B------:R-:W-:Y:S01]  /*14eb0*/  @!P4 IMAD.MOV R11, RZ, RZ, -R11 ;  /* 0x000000ffff0bc224 */ /* 0x000fe200078e0a0b */
[----:B------:R-:W-:Y:S01]  /*14ec0*/  ISETP.GT.U32.AND P4, PT, R0, R17, PT ;  /* 0x000000110000720c */ /* 0x000fe20003f84070 */
[----:B------:R-:W-:Y:S01]  /*14ed0*/  STL [R1+0x26c], R9 ;  /* 0x00026c0901007387 */ /* 0x000fe20000100800 */
[----:B------:R-:W-:Y:S01]  /*14ee0*/  IMAD.HI.U32 R16, R15, R5, RZ ;  /* 0x000000050f107227 */ /* 0x000fe200078e00ff */
[----:B------:R-:W-:Y:S02]  /*14ef0*/  ISETP.GE.AND P2, PT, R4, RZ, PT ;  /* 0x000000ff0400720c */ /* 0x000fe40003f46270 */
[----:B------:R0:W-:Y:S01]  /*14f00*/  STL [R1+0x268], R11 ;  /* 0x0002680b01007387 */ /* 0x0001e20000100800 */
[----:B------:R-:W-:-:S02]  /*14f10*/  IMAD.MOV R16, RZ, RZ, -R16 ;  /* 0x000000ffff107224 */ /* 0x000fc400078e0a10 */
[C---:B------:R-:W-:Y:S02]  /*14f20*/  VIADD R4, R28.reuse, 0x6e ;  /* 0x0000006e1c047836 */ /* 0x040fe40000000000 */
[----:B------:R-:W-:Y:S02]  /*14f30*/  VIADD R6, R28, 0x6d ;  /* 0x0000006d1c067836 */ /* 0x000fe40000000000 */
[--C-:B------:R-:W-:Y:S01]  /*14f40*/  @!P1 IMAD.IADD R13, R13, 0x1, -R0.reuse ;  /* 0x000000010d0d9824 */ /* 0x100fe200078e0a00 */
[----:B------:R-:W-:Y:S01]  /*14f50*/  IABS R18, R4 ;  /* 0x0000000400127213 */ /* 0x000fe20000000000 */
[--C-:B------:R-:W-:Y:S01]  /*14f60*/  @!P4 IMAD.IADD R17, R17, 0x1, -R0.reuse ;  /* 0x000000011111c824 */ /* 0x100fe200078e0a00 */
[----:B------:R-:W-:Y:S01]  /*14f70*/  IABS R14, R6 ;  /* 0x00000006000e7213 */ /* 0x000fe20000000000 */
[----:B0-----:R-:W-:Y:S01]  /*14f80*/  IMAD.MOV.U32 R11, RZ, RZ, R19 ;  /* 0x000000ffff0b7224 */ /* 0x001fe200078e0013 */
[----:B------:R-:W-:Y:S01]  /*14f90*/  ISETP.GT.U32.AND P1, PT, R0, R13, PT ;  /* 0x0000000d0000720c */ /* 0x000fe20003f24070 */
[----:B------:R-:W-:-:S02]  /*14fa0*/  @!P5 IMAD.IADD R8, R8, 0x1, -R0 ;  /* 0x000000010808d824 */ /* 0x000fc400078e0a00 */
[----:B------:R-:W-:Y:S01]  /*14fb0*/  @!P0 IMAD.MOV R11, RZ, RZ, -R11 ;  /* 0x000000ffff0b8224 */ /* 0x000fe200078e0a0b */
[----:B------:R-:W-:Y:S01]  /*14fc0*/  ISETP.GE.AND P0, PT, R2, RZ, PT ;  /* 0x000000ff0200720c */ /* 0x000fe20003f06270 */
[C---:B------:R-:W-:Y:S01]  /*14fd0*/  IMAD R2, R0.reuse, R16, R5 ;  /* 0x0000001000027224 */ /* 0x040fe200078e0205 */
[----:B------:R-:W-:Y:S01]  /*14fe0*/  ISETP.GT.U32.AND P5, PT, R0, R8, PT ;  /* 0x000000080000720c */ /* 0x000fe20003fa4070 */
[----:B------:R-:W-:Y:S01]  /*14ff0*/  VIADD R7, R28, 0x6c ;  /* 0x0000006c1c077836 */ /* 0x000fe20000000000 */
[----:B------:R0:W-:Y:S01]  /*15000*/  STL [R1+0x244], R11 ;  /* 0x0002440b01007387 */ /* 0x0001e20000100800 */
[C---:B------:R-:W-:Y:S01]  /*15010*/  IMAD.HI.U32 R19, R15.reuse, R18, RZ ;  /* 0x000000120f137227 */ /* 0x040fe200078e00ff */
[----:B------:R-:W-:Y:S02]  /*15020*/  ISETP.GT.U32.AND P4, PT, R0, R2, PT ;  /* 0x000000020000720c */ /* 0x000fe40003f84070 */
[----:B------:R-:W-:Y:S01]  /*15030*/  IABS R9, R7 ;  /* 0x0000000700097213 */ /* 0x000fe20000000000 */
[----:B------:R-:W-:-:S04]  /*15040*/  IMAD.HI.U32 R5, R15, R14, RZ ;  /* 0x0000000e0f057227 */ /* 0x000fc800078e00ff */
[----:B------:R-:W-:Y:S02]  /*15050*/  IMAD.MOV R19, RZ, RZ, -R19 ;  /* 0x000000ffff137224 */ /* 0x000fe400078e0a13 */
[----:B------:R-:W-:Y:S02]  /*15060*/  IMAD.MOV R5, RZ, RZ, -R5 ;  /* 0x000000ffff057224 */ /* 0x000fe400078e0a05 */
[--C-:B------:R-:W-:Y:S01]  /*15070*/  @!P1 IMAD.IADD R13, R13, 0x1, -R0.reuse ;  /* 0x000000010d0d9824 */ /* 0x100fe200078e0a00 */
[----:B------:R-:W-:Y:S01]  /*15080*/  ISETP.GE.AND P1, PT, R12, RZ, PT ;  /* 0x000000ff0c00720c */ /* 0x000fe20003f26270 */
[----:B------:R-:W-:Y:S02]  /*15090*/  @!P4 IMAD.IADD R2, R2, 0x1, -R0 ;  /* 0x000000010202c824 */ /* 0x000fe400078e0a00 */
[----:B0-----:R-:W-:Y:S02]  /*150a0*/  IMAD.MOV.U32 R11, RZ, RZ, R17 ;  /* 0x000000ffff0b7224 */ /* 0x001fe400078e0011 */
[C---:B------:R-:W-:Y:S01]  /*150b0*/  IMAD R12, R0.reuse, R19, R18 ;  /* 0x00000013000c7224 */ /* 0x040fe200078e0212 */
[C---:B------:R-:W-:Y:S01]  /*150c0*/  ISETP.GT.U32.AND P4, PT, R0.reuse, R2, PT ;  /* 0x000000020000720c */ /* 0x040fe20003f84070 */
[----:B------:R-:W-:-:S02]  /*150d0*/  IMAD R14, R0, R5, R14 ;  /* 0x00000005000e7224 */ /* 0x000fc400078e020e */
[----:B------:R-:W-:-:S04]  /*150e0*/  IMAD.HI.U32 R16, R15, R9, RZ ;  /* 0x000000090f107227 */ /* 0x000fc800078e00ff */
[----:B------:R-:W-:Y:S01]  /*150f0*/  @!P6 IMAD.MOV R11, RZ, RZ, -R11 ;  /* 0x000000ffff0be224 */ /* 0x000fe200078e0a0b */
[----:B------:R-:W-:Y:S01]  /*15100*/  ISETP.GT.U32.AND P6, PT, R0, R12, PT ;  /* 0x0000000c0000720c */ /* 0x000fe20003fc4070 */
[----:B------:R-:W-:Y:S01]  /*15110*/  @!P5 IMAD.IADD R8, R8, 0x1, -R0 ;  /* 0x000000010808d824 */ /* 0x000fe200078e0a00 */
[----:B------:R-:W-:Y:S01]  /*15120*/  ISETP.GT.U32.AND P5, PT, R0, R14, PT ;  /* 0x0000000e0000720c */ /* 0x000fe20003fa4070 */
[----:B------:R-:W-:Y:S01]  /*15130*/  IMAD.MOV R16, RZ, RZ, -R16 ;  /* 0x000000ffff107224 */ /* 0x000fe200078e0a10 */
[----:B------:R0:W-:Y:S01]  /*15140*/  STL [R1+0x228], R11 ;  /* 0x0002280b01007387 */ /* 0x0001e20000100800 */
[----:B------:R-:W-:Y:S02]  /*15150*/  VIADD R5, R28, 0x6b ;  /* 0x0000006b1c057836 */ /* 0x000fe40000000000 */
[----:B------:R-:W-:Y:S01]  /*15160*/  @!P2 IMAD.MOV R13, RZ, RZ, -R13 ;  /* 0x000000ffff0da224 */ /* 0x000fe200078e0a0d */
[----:B------:R-:W-:Y:S01]  /*15170*/  ISETP.GE.AND P2, PT, R4, RZ, PT ;  /* 0x000000ff0400720c */ /* 0x000fe20003f46270 */
[----:B------:R-:W-:Y:S01]  /*15180*/  IMAD R9, R0, R16, R9 ;  /* 0x0000001000097224 */ /* 0x000fe200078e0209 */
[----:B------:R-:W-:Y:S01]  /*15190*/  IABS R16, R5 ;  /* 0x0000000500107213 */ /* 0x000fe20000000000 */
[----:B------:R-:W-:Y:S01]  /*151a0*/  VIADD R4, R28, 0x6a ;  /* 0x0000006a1c047836 */ /* 0x000fe20000000000 */
[----:B------:R-:W-:Y:S01]  /*151b0*/  STL [R1+0x230], R13 ;  /* 0x0002300d01007387 */ /* 0x000fe20000100800 */
[----:B------:R-:W-:Y:S01]  /*151c0*/  @!P4 IMAD.IADD R2, R2, 0x1, -R0 ;  /* 0x000000010202c824 */ /* 0x000fe200078e0a00 */
[----:B------:R-:W-:Y:S01]  /*151d0*/  ISETP.GE.AND P4, PT, R6, RZ, PT ;  /* 0x000000ff0600720c */ /* 0x000fe20003f86270 */
[----:B0-----:R-:W-:Y:S01]  /*151e0*/  IMAD.MOV.U32 R11, RZ, RZ, R8 ;  /* 0x000000ffff0b7224 */ /* 0x001fe200078e0008 */
[----:B------:R-:W-:Y:S01]  /*151f0*/  IABS R6, R4 ;  /* 0x0000000400067213 */ /* 0x000fe20000000000 */
[----:B------:R-:W-:-:S04]  /*15200*/  IMAD.HI.U32 R8, R15, R16, RZ ;  /* 0x000000100f087227 */ /* 0x000fc800078e00ff */
[----:B------:R-:W-:Y:S01]  /*15210*/  @!P0 IMAD.MOV R11, RZ, RZ, -R11 ;  /* 0x000000ffff0b8224 */ /* 0x000fe200078e0a0b */
[----:B------:R-:W-:Y:S01]  /*15220*/  ISETP.GT.U32.AND P0, PT, R0, R9, PT ;  /* 0x000000090000720c */ /* 0x000fe20003f04070 */
[--C-:B------:R-:W-:Y:S01]  /*15230*/  @!P6 IMAD.IADD R12, R12, 0x1, -R0.reuse ;  /* 0x000000010c0ce824 */ /* 0x100fe200078e0a00 */
[----:B------:R-:W-:Y:S01]  /*15240*/  ISETP.GE.AND P6, PT, R7, RZ, PT ;  /* 0x000000ff0700720c */ /* 0x000fe20003fc6270 */
[----:B------:R-:W-:Y:S01]  /*15250*/  @!P5 IMAD.IADD R14, R14, 0x1, -R0 ;  /* 0x000000010e0ed824 */ /* 0x000fe200078e0a00 */
[----:B------:R0:W-:Y:S01]  /*15260*/  STL [R1+0x234], R11 ;  /* 0x0002340b01007387 */ /* 0x0001e20000100800 */
[----:B------:R-:W-:Y:S01]  /*15270*/  IMAD.MOV R7, RZ, RZ, -R8 ;  /* 0x000000ffff077224 */ /* 0x000fe200078e0a08 */
[C---:B------:R-:W-:Y:S01]  /*15280*/  ISETP.GT.U32.AND P5, PT, R0.reuse, R12, PT ;  /* 0x0000000c0000720c */ /* 0x040fe20003fa4070 */
[----:B------:R-:W-:Y:S02]  /*15290*/  IMAD.MOV.U32 R8, RZ, RZ, R6 ;  /* 0x000000ffff087224 */ /* 0x000fe400078e0006 */
[----:B------:R-:W-:-:S02]  /*152a0*/  IMAD R16, R0, R7, R16 ;  /* 0x0000000700107224 */ /* 0x000fc400078e0210 */
[----:B------:R-:W-:-:S04]  /*152b0*/  IMAD.HI.U32 R6, R15, R8, RZ ;  /* 0x000000080f067227 */ /* 0x000fc800078e00ff */
[----:B0-----:R-:W-:Y:S02]  /*152c0*/  IMAD.MOV.U32 R11, RZ, RZ, R2 ;  /* 0x000000ffff0b7224 */ /* 0x001fe400078e0002 */
[----:B------:R-:W-:Y:S02]  /*152d0*/  IMAD.MOV R6, RZ, RZ, -R6 ;  /* 0x000000ffff067224 */ /* 0x000fe400078e0a06 */
[----:B------:R-:W-:Y:S01]  /*152e0*/  @!P1 IMAD.MOV R11, RZ, RZ, -R11 ;  /* 0x000000ffff0b9224 */ /* 0x000fe200078e0a0b */
[C---:B------:R-:W-:Y:S01]  /*152f0*/  ISETP.GT.U32.AND P1, PT, R0.reuse, R14, PT ;  /* 0x0000000e0000720c */ /* 0x040fe20003f24070 */
[----:B------:R-:W-:Y:S02]  /*15300*/  @!P0 IMAD.IADD R9, R9, 0x1, -R0 ;  /* 0x0000000109098824 */ /* 0x000fe400078e0a00 */
[----:B------:R-:W-:Y:S01]  /*15310*/  IMAD R8, R0, R6, R8 ;  /* 0x0000000600087224 */ /* 0x000fe200078e0208 */
[----:B------:R0:W-:Y:S01]  /*15320*/  STL [R1+0x23c], R11 ;  /* 0x00023c0b01007387 */ /* 0x0001e20000100800 */
[----:B------:R-:W-:Y:S01]  /*15330*/  @!P5 IMAD.IADD R12, R12, 0x1, -R0 ;  /* 0x000000010c0cd824 */ /* 0x000fe200078e0a00 */
[----:B------:R-:W-:Y:S01]  /*15340*/  ISETP.GT.U32.AND P0, PT, R0, R9, PT ;  /* 0x000000090000720c */ /* 0x000fe20003f04070 */
[----:B------:R-:W-:Y:S01]  /*15350*/  VIADD R13, R28, 0x68 ;  /* 0x000000681c0d7836 */ /* 0x000fe20000000000 */
[----:B------:R-:W-:Y:S01]  /*15360*/  ISETP.GT.U32.AND P5, PT, R0, R16, PT ;  /* 0x000000100000720c */ /* 0x000fe20003fa4070 */
[----:B------:R-:W-:-:S02]  /*15370*/  VIADD R19, R28, 0x67 ;  /* 0x000000671c137836 */ /* 0x000fc40000000000 */
[----:B------:R-:W-:Y:S01]  /*15380*/  VIADD R2, R28, 0x69 ;  /* 0x000000691c027836 */ /* 0x000fe20000000000 */
[----:B------:R-:W-:Y:S01]  /*15390*/  IABS R6, R13 ;  /* 0x0000000d00067213 */ /* 0x000fe20000000000 */
[----:B------:R-:W-:Y:S01]  /*153a0*/  @!P1 IMAD.IADD R14, R14, 0x1, -R0 ;  /* 0x000000010e0e9824 */ /* 0x000fe200078e0a00 */
[----:B------:R-:W-:Y:S01]  /*153b0*/  ISETP.GT.U32.AND P1, PT, R0, R8, PT ;  /* 0x000000080000720c */ /* 0x000fe20003f24070 */
[----:B0-----:R-:W-:Y:S01]  /*153c0*/  IMAD.MOV.U32 R11, RZ, RZ, R12 ;  /* 0x000000ffff0b7224 */ /* 0x001fe200078e000c */
[----:B------:R-:W-:Y:S01]  /*153d0*/  IABS R17, R19 ;  /* 0x0000001300117213 */ /* 0x000fe20000000000 */
[----:B------:R-:W-:Y:S01]  /*153e0*/  IMAD.HI.U32 R18, R15, R6, RZ ;  /* 0x000000060f127227 */ /* 0x000fe200078e00ff */
[----:B------:R-:W-:-:S03]  /*153f0*/  IABS R7, R2 ;  /* 0x0000000200077213 */ /* 0x000fc60000000000 */
[--C-:B------:R-:W-:Y:S01]  /*15400*/  @!P0 IMAD.IADD R9, R9, 0x1, -R0.reuse ;  /* 0x0000000109098824 */ /* 0x100fe200078e0a00 */
[----:B------:R-:W-:Y:S01]  /*15410*/  ISETP.GE.AND P0, PT, R5, RZ, PT ;  /* 0x000000ff0500720c */ /* 0x000fe20003f06270 */
[----:B------:R-:W-:Y:S02]  /*15420*/  IMAD.MOV.U32 R5, RZ, RZ, R17 ;  /* 0x000000ffff057224 */ /* 0x000fe400078e0011 */
[--C-:B------:R-:W-:Y:S01]  /*15430*/  @!P5 IMAD.IADD R16, R16, 0x1, -R0.reuse ;  /* 0x000000011010d824 */ /* 0x100fe200078e0a00 */
[----:B------:R-:W-:Y:S01]  /*15440*/  ISETP.GE.AND P5, PT, R4, RZ, PT ;  /* 0x000000ff0400720c */ /* 0x000fe20003fa6270 */
[----:B------:R-:W-:Y:S02]  /*15450*/  @!P1 IMAD.IADD R8, R8, 0x1, -R0 ;  /* 0x0000000108089824 */ /* 0x000fe400078e0a00 */
[----:B------:R-:W-:Y:S01]  /*15460*/  @!P2 IMAD.MOV R11, RZ, RZ, -R11 ;  /* 0x000000ffff0ba224 */ /* 0x000fe200078e0a0b */
[C---:B------:R-:W-:Y:S01]  /*15470*/  ISETP.GT.U32.AND P1, PT, R0.reuse, R16, PT ;  /* 0x000000100000720c */ /* 0x040fe20003f24070 */
[----:B------:R-:W-:Y:S01]  /*15480*/  IMAD.HI.U32 R4, R15, R5, RZ ;  /* 0x000000050f047227 */ /* 0x000fe200078e00ff */
[----:B------:R-:W-:-:S02]  /*15490*/  ISETP.GT.U32.AND P2, PT, R0, R8, PT ;  /* 0x000000080000720c */ /* 0x000fc40003f44070 */
[----:B------:R0:W-:Y:S01]  /*154a0*/  STL [R1+0x22c], R11 ;  /* 0x00022c0b01007387 */ /* 0x0001e20000100800 */
[----:B------:R-:W-:Y:S02]  /*154b0*/  IMAD.MOV R12, RZ, RZ, -R18 ;  /* 0x000000ffff0c7224 */ /* 0x000fe400078e0a12 */
        /* <DEDUP_REMOVED lines=9> */
[----:B------:R-:W-:Y:S01]  /*15550*/  @!P2 IMAD.IADD R8, R8, 0x1, -R0 ;  /* 0x000000010808a824 */ /* 0x000fe200078e0a00 */
[C---:B------:R-:W-:Y:S01]  /*15560*/  ISETP.GT.U32.AND P2, PT, R0.reuse, R5, PT ;  /* 0x000000050000720c */ /* 0x040fe20003f44070 */
[----:B------:R-:W-:Y:S01]  /*15570*/  @!P4 IMAD.MOV R14, RZ, RZ, -R14 ;  /* 0x000000ffff0ec224 */ /* 0x000fe200078e0a0e */
[----:B------:R-:W-:Y:S01]  /*15580*/  ISETP.GT.U32.AND P4, PT, R0, R7, PT ;  /* 0x000000070000720c */ /* 0x000fe20003f84070 */
[----:B------:R-:W-:Y:S02]  /*15590*/  VIADD R12, R28, 0x65 ;  /* 0x000000651c0c7836 */ /* 0x000fe40000000000 */
[--C-:B------:R-:W-:Y:S01]  /*155a0*/  @!P1 IMAD.IADD R16, R16, 0x1, -R0.reuse ;  /* 0x0000000110109824 */ /* 0x100fe200078e0a00 */
[----:B------:R-:W-:Y:S01]  /*155b0*/  ISETP.GE.AND P1, PT, R2, RZ, PT ;  /* 0x000000ff0200720c */ /* 0x000fe20003f26270 */
[----:B------:R-:W-:Y:S01]  /*155c0*/  VIADD R9, R28, 0x66 ;  /* 0x000000661c097836 */ /* 0x000fe20000000000 */
[----:B------:R-:W-:Y:S01]  /*155d0*/  IABS R2, R12 ;  /* 0x0000000c00027213 */ /* 0x000fe20000000000 */
[----:B------:R-:W-:Y:S01]  /*155e0*/  @!P6 IMAD.IADD R6, R6, 0x1, -R0 ;  /* 0x000000010606e824 */ /* 0x000fe200078e0a00 */
[----:B------:R0:W-:Y:S01]  /*155f0*/  STL [R1+0x218], R14 ;  /* 0x0002180e01007387 */ /* 0x0001e20000100800 */
[----:B------:R-:W-:Y:S01]  /*15600*/  @!P5 IMAD.MOV R8, RZ, RZ, -R8 ;  /* 0x000000ffff08d224 */ /* 0x000fe200078e0a08 */
[----:B------:R-:W-:Y:S01]  /*15610*/  IABS R4, R9 ;  /* 0x0000000900047213 */ /* 0x000fe20000000000 */
[--C-:B------:R-:W-:Y:S01]  /*15620*/  @!P2 IMAD.IADD R5, R5, 0x1, -R0.reuse ;  /* 0x000000010505a824 */ /* 0x100fe200078e0a00 */
[----:B------:R-:W-:Y:S01]  /*15630*/  ISETP.GT.U32.AND P2, PT, R0, R6, PT ;  /* 0x000000060000720c */ /* 0x000fe20003f44070 */
[----:B------:R-:W-:Y:S01]  /*15640*/  IMAD.HI.U32 R17, R15, R2, RZ ;  /* 0x000000020f117227 */ /* 0x000fe200078e00ff */
[----:B------:R1:W-:Y:S03]  /*15650*/  STL [R1+0x21c], R11 ;  /* 0x00021c0b01007387 */ /* 0x0003e60000100800 */
[----:B------:R-:W-:Y:S01]  /*15660*/  @!P4 IMAD.IADD R7, R7, 0x1, -R0 ;  /* 0x000000010707c824 */ /* 0x000fe200078e0a00 */
[----:B------:R-:W-:Y:S01]  /*15670*/  ISETP.GE.AND P4, PT, R13, RZ, PT ;  /* 0x000000ff0d00720c */ /* 0x000fe20003f86270 */
[----:B------:R-:W-:-:S02]  /*15680*/  IMAD.MOV R17, RZ, RZ, -R17 ;  /* 0x000000ffff117224 */ /* 0x000fc400078e0a11 */
[----:B0-----:R-:W-:Y:S01]  /*15690*/  IMAD.HI.U32 R14, R15, R4, RZ ;  /* 0x000000040f0e7227 */ /* 0x001fe200078e00ff */
[----:B------:R-:W-:-:S03]  /*156a0*/  ISETP.GT.U32.AND P6, PT, R0, R7, PT ;  /* 0x000000070000720c */ /* 0x000fc60003fc4070 */
[----:B-1----:R-:W-:Y:S02]  /*156b0*/  IMAD.MOV.U32 R11, RZ, RZ, R16 ;  /* 0x000000ffff0b7224 */ /* 0x002fe400078e0010 */
[C---:B------:R-:W-:Y:S02]  /*156c0*/  IMAD R2, R0.reuse, R17, R2 ;  /* 0x0000001100027224 */ /* 0x040fe400078e0202 */
[----:B------:R-:W-:Y:S01]  /*156d0*/  @!P0 IMAD.MOV R11, RZ, RZ, -R11 ;  /* 0x000000ffff0b8224 */ /* 0x000fe200078e0a0b */
[----:B------:R-:W-:Y:S01]  /*156e0*/  ISETP.GT.U32.AND P0, PT, R0, R5, PT ;  /* 0x000000050000720c */ /* 0x000fe20003f04070 */
[----:B------:R-:W-:Y:S02]  /*156f0*/  VIADD R13, R28, 0x64 ;  /* 0x000000641c0d7836 */ /* 0x000fe40000000000 */
[----:B------:R-:W-:Y:S01]  /*15700*/  IMAD.MOV R14, RZ, RZ, -R14 ;  /* 0x000000ffff0e7224 */ /* 0x000fe200078e0a0e */
[----:B------:R-:W-:Y:S01]  /*15710*/  STL [R1+0x224], R11 ;  /* 0x0002240b01007387 */ /* 0x000fe20000100800 */
[----:B------:R-:W-:Y:S01]  /*15720*/  @!P2 IMAD.IADD R6, R6, 0x1, -R0 ;  /* 0x000000010606a824 */ /* 0x000fe200078e0a00 */
[C---:B------:R-:W-:Y:S01]  /*15730*/  ISETP.GT.U32.AND P2, PT, R0.reuse, R2, PT ;  /* 0x000000020000720c */ /* 0x040fe20003f44070 */
[----:B------:R-:W-:Y:S01]  /*15740*/  IMAD R4, R0, R14, R4 ;  /* 0x0000000e00047224 */ /* 0x000fe200078e0204 */
[----:B------:R-:W-:Y:S01]  /*15750*/  IABS R16, R13 ;  /* 0x0000000d00107213 */ /* 0x000fe20000000000 */
[----:B------:R-:W-:Y:S01]  /*15760*/  @!P6 IMAD.IADD R7, R7, 0x1, -R0 ;  /* 0x000000010707e824 */ /* 0x000fe200078e0a00 */
[----:B------:R0:W-:Y:S01]  /*15770*/  STL [R1+0x210], R8 ;  /* 0x0002100801007387 */ /* 0x0001e20000100800 */
[----:B------:R-:W-:Y:S01]  /*15780*/  VIADD R14, R28, 0x63 ;  /* 0x000000631c0e7836 */ /* 0x000fe20000000000 */
[----:B------:R-:W-:Y:S01]  /*15790*/  ISETP.GT.U32.AND P6, PT, R0, R4, PT ;  /* 0x000000040000720c */ /* 0x000fe20003fc4070 */
[----:B------:R-:W-:-:S03]  /*157a0*/  IMAD.HI.U32 R20, R15, R16, RZ ;  /* 0x000000100f147227 */ /* 0x000fc600078e00ff */
[----:B------:R-:W-:Y:S01]  /*157b0*/  IABS R18, R14 ;  /* 0x0000000e00127213 */ /* 0x000fe20000000000 */
[----:B------:R-:W-:Y:S01]  /*157c0*/  @!P0 IMAD.IADD R5, R5, 0x1, -R0 ;  /* 0x0000000105058824 */ /* 0x000fe200078e0a00 */
[----:B------:R-:W-:Y:S01]  /*157d0*/  ISETP.GE.AND P0, PT, R19, RZ, PT ;  /* 0x000000ff1300720c */ /* 0x000fe20003f06270 */
[----:B------:R-:W-:Y:S02]  /*157e0*/  IMAD.MOV R19, RZ, RZ, -R20 ;  /* 0x000000ffff137224 */ /* 0x000fe400078e0a14 */
[----:B------:R-:W-:Y:S02]  /*157f0*/  @!P2 IMAD.IADD R2, R2, 0x1, -R0 ;  /* 0x000000010202a824 */ /* 0x000fe400078e0a00 */
[C---:B------:R-:W-:Y:S02]  /*15800*/  IMAD R16, R0.reuse, R19, R16 ;  /* 0x0000001300107224 */ /* 0x040fe400078e0210 */
[----:B------:R-:W-:Y:S01]  /*15810*/  IMAD.HI.U32 R21, R15, R18, RZ ;  /* 0x000000120f157227 */ /* 0x000fe200078e00ff */
[----:B------:R-:W-:-:S03]  /*15820*/  ISETP.GT.U32.AND P5, PT, R0, R2, PT ;  /* 0x000000020000720c */ /* 0x000fc60003fa4070 */
[----:B------:R-:W-:Y:S01]  /*15830*/  @!P6 IMAD.IADD R4, R4, 0x1, -R0 ;  /* 0x000000010404e824 */ /* 0x000fe200078e0a00 */
[----:B------:R-:W-:Y:S01]  /*15840*/  ISETP.GE.AND P6, PT, R9, RZ, PT ;  /* 0x000000ff0900720c */ /* 0x000fe20003fc6270 */
[----:B------:R-:W-:Y:S01]  /*15850*/  @!P1 IMAD.MOV R7, RZ, RZ, -R7 ;  /* 0x000000ffff079224 */ /* 0x000fe200078e0a07 */
[C---:B------:R-:W-:Y:S01]  /*15860*/  ISETP.GT.U32.AND P1, PT, R0.reuse, R16, PT ;  /* 0x000000100000720c */ /* 0x040fe20003f24070 */
[----:B------:R-:W-:Y:S01]  /*15870*/  IMAD.MOV R21, RZ, RZ, -R21 ;  /* 0x000000ffff157224 */ /* 0x000fe200078e0a15 */
[----:B------:R-:W-:Y:S01]  /*15880*/  ISETP.GT.U32.AND P2, PT, R0, R4, PT ;  /* 0x000000040000720c */ /* 0x000fe20003f44070 */
[----:B------:R-:W-:Y:S01]  /*15890*/  @!P4 IMAD.MOV R6, RZ, RZ, -R6 ;  /* 0x000000ffff06c224 */ /* 0x000fe200078e0a06 */
[----:B------:R-:W-:Y:S01]  /*158a0*/  ISETP.GE.AND P4, PT, R12, RZ, PT ;  /* 0x000000ff0c00720c */ /* 0x000fe20003f86270 */
[----:B------:R-:W-:Y:S01]  /*158b0*/  IMAD R18, R0, R21, R18 ;  /* 0x0000001500127224 */ /* 0x000fe200078e0212 */
[----:B------:R-:W-:Y:S01]  /*158c0*/  STL [R1+0x20c], R7 ;  /* 0x00020c0701007387 */ /* 0x000fe20000100800 */
[----:B------:R-:W-:-:S02]  /*158d0*/  @!P5 IMAD.IADD R2, R2, 0x1, -R0 ;  /* 0x000000010202d824 */ /* 0x000fc400078e0a00 */
[----:B------:R-:W-:Y:S01]  /*158e0*/  VIADD R17, R28, 0x62 ;  /* 0x000000621c117836 */ /* 0x000fe20000000000 */
[----:B------:R-:W-:Y:S01]  /*158f0*/  ISETP.GT.U32.AND P5, PT, R0, R18, PT ;  /* 0x000000120000720c */ /* 0x000fe20003fa4070 */
[----:B------:R-:W-:Y:S01]  /*15900*/  @!P0 IMAD.MOV R5, RZ, RZ, -R5 ;  /* 0x000000ffff058224 */ /* 0x000fe200078e0a05 */
[----:B------:R-:W-:Y:S01]  /*15910*/  STL [R1+0x208], R6 ;  /* 0x0002080601007387 */ /* 0x000fe20000100800 */
[--C-:B------:R-:W-:Y:S01]  /*15920*/  @!P1 IMAD.IADD R16, R16, 0x1, -R0.reuse ;  /* 0x0000000110109824 */ /* 0x100fe200078e0a00 */
[----:B------:R-:W-:Y:S01]  /*15930*/  IABS R20, R17 ;  /* 0x0000001100147213 */ /* 0x000fe20000000000 */
[----:B------:R-:W-:Y:S01]  /*15940*/  @!P2 IMAD.IADD R4, R4, 0x1, -R0 ;  /* 0x000000010404a824 */ /* 0x000fe200078e0a00 */
[----:B------:R1:W-:Y:S01]  /*15950*/  STL [R1+0x204], R5 ;  /* 0x0002040501007387 */ /* 0x0003e20000100800 */
[----:B------:R-:W-:Y:S01]  /*15960*/  IMAD.MOV.U32 R9, RZ, RZ, R2 ;  /* 0x000000ffff097224 */ /* 0x000fe200078e0002 */
[----:B------:R-:W-:Y:S01]  /*15970*/  ISETP.GT.U32.AND P1, PT, R0, R16, PT ;  /* 0x000000100000720c */ /* 0x000fe20003f24070 */
[----:B0-----:R-:W-:Y:S01]  /*15980*/  IMAD.MOV.U32 R8, RZ, RZ, R4 ;  /* 0x000000ffff087224 */ /* 0x001fe200078e0004 */
[----:B------:R-:W-:Y:S01]  /*15990*/  ISETP.GE.AND P0, PT, R13, RZ, PT ;  /* 0x000000ff0d00720c */ /* 0x000fe20003f06270 */
[----:B------:R-:W-:Y:S01]  /*159a0*/  @!P4 IMAD.MOV R9, RZ, RZ, -R9 ;  /* 0x000000ffff09c224 */ /* 0x000fe200078e0a09 */
[----:B------:R-:W-:Y:S01]  /*159b0*/  ISETP.GE.AND P2, PT, R14, RZ, PT ;  /* 0x000000ff0e00720c */ /* 0x000fe20003f46270 */
[----:B------:R-:W-:-:S02]  /*159c0*/  @!P5 IMAD.IADD R18, R18, 0x1, -R0 ;  /* 0x000000011212d824 */ /* 0x000fc400078e0a00 */
[----:B------:R-:W-:Y:S01]  /*159d0*/  @!P6 IMAD.MOV R8, RZ, RZ, -R8 ;  /* 0x000000ffff08e224 */ /* 0x000fe200078e0a08 */
[----:B------:R-:W-:Y:S01]  /*159e0*/  ISETP.GE.AND P6, PT, R17, RZ, PT ;  /* 0x000000ff1100720c */ /* 0x000fe20003fc6270 */
[----:B-1----:R-:W-:Y:S01]  /*159f0*/  IMAD.HI.U32 R5, R15, R20, RZ ;  /* 0x000000140f057227 */ /* 0x002fe200078e00ff */
[----:B------:R-:W-:Y:S02]  /*15a00*/  ISETP.GT.U32.AND P5, PT, R0, R18, PT ;  /* 0x000000120000720c */ /* 0x000fe40003fa4070 */
[----:B------:R-:W-:Y:S01]  /*15a10*/  STL [R1+0x1ec], R8 ;  /* 0x0001ec0801007387 */ /* 0x000fe20000100800 */
[----:B------:R-:W-:Y:S02]  /*15a20*/  VIADD R2, R28, 0x60 ;  /* 0x000000601c027836 */ /* 0x000fe40000000000 */
[----:B------:R-:W-:Y:S01]  /*15a30*/  IMAD.MOV R5, RZ, RZ, -R5 ;  /* 0x000000ffff057224 */ /* 0x000fe200078e0a05 */
[----:B------:R0:W-:Y:S01]  /*15a40*/  STL [R1+0x1e4], R9 ;  /* 0x0001e40901007387 */ /* 0x0001e20000100800 */
[----:B------:R-:W-:-:S02]  /*15a50*/  @!P1 IMAD.IADD R16, R16, 0x1, -R0 ;  /* 0x0000000110109824 */ /* 0x000fc400078e0a00 */
[----:B------:R-:W-:Y:S02]  /*15a60*/  IMAD R5, R0, R5, R20 ;  /* 0x0000000500057224 */ /* 0x000fe400078e0214 */
[----:B------:R-:W-:Y:S02]  /*15a70*/  IMAD.MOV.U32 R11, RZ, RZ, R16 ;  /* 0x000000ffff0b7224 */ /* 0x000fe400078e0010 */
[----:B------:R-:W-:Y:S01]  /*15a80*/  VIADD R6, R28, 0x61 ;  /* 0x000000611c067836 */ /* 0x000fe20000000000 */
[----:B------:R-:W-:Y:S01]  /*15a90*/  ISETP.GT.U32.AND P4, PT, R0, R5, PT ;  /* 0x000000050000720c */ /* 0x000fe20003f84070 */
[----:B------:R-:W-:Y:S01]  /*15aa0*/  @!P0 IMAD.MOV R11, RZ, RZ, -R11 ;  /* 0x000000ffff0b8224 */ /* 0x000fe200078e0a0b */
[----:B0-----:R-:W-:Y:S01]  /*15ab0*/  IABS R9, R2 ;  /* 0x0000000200097213 */ /* 0x001fe20000000000 */
[----:B------:R-:W-:Y:S01]  /*15ac0*/  @!P5 IMAD.IADD R18, R18, 0x1, -R0 ;  /* 0x000000011212d824 */ /* 0x000fe200078e0a00 */
[----:B------:R-:W-:Y:S01]  /*15ad0*/  IABS R7, R6 ;  /* 0x0000000600077213 */ /* 0x000fe20000000000 */
[----:B------:R-:W-:Y:S01]  /*15ae0*/  VIADD R4, R28, 0x5f ;  /* 0x0000005f1c047836 */ /* 0x000fe20000000000 */
[----:B------:R0:W-:Y:S01]  /*15af0*/  STL [R1+0x1b4], R11 ;  /* 0x0001b40b01007387 */ /* 0x0001e20000100800 */
[----:B------:R-:W-:Y:S01]  /*15b00*/  IMAD.HI.U32 R12, R15, R9, RZ ;  /* 0x000000090f0c7227 */ /* 0x000fe200078e00ff */
[----:B------:R-:W-:-:S02]  /*15b10*/  ISETP.GE.AND P5, PT, R2, RZ, PT ;  /* 0x000000ff0200720c */ /* 0x000fc40003fa6270 */
[----:B------:R-:W-:Y:S01]  /*15b20*/  IABS R17, R4 ;  /* 0x0000000400117213 */ /* 0x000fe20000000000 */
[----:B------:R-:W-:Y:S01]  /*15b30*/  IMAD.MOV R12, RZ, RZ, -R12 ;  /* 0x000000ffff0c7224 */ /* 0x000fe200078e0a0c */
[----:B------:R-:W-:Y:S01]  /*15b40*/  ISETP.GE.AND P1, PT, R6, RZ, PT ;  /* 0x000000ff0600720c */ /* 0x000fe20003f26270 */
[----:B------:R-:W-:-:S04]  /*15b50*/  IMAD.HI.U32 R8, R15, R7, RZ ;  /* 0x000000070f087227 */ /* 0x000fc800078e00ff */
[C---:B------:R-:W-:Y:S02]  /*15b60*/  IMAD R9, R0.reuse, R12, R9 ;  /* 0x0000000c00097224 */ /* 0x040fe400078e0209 */
[----:B0-----:R-:W-:Y:S02]  /*15b70*/  IMAD.MOV.U32 R11, RZ, RZ, R18 ;  /* 0x000000ffff0b7224 */ /* 0x001fe400078e0012 */
[----:B------:R-:W-:Y:S02]  /*15b80*/  IMAD.MOV R8, RZ, RZ, -R8 ;  /* 0x000000ffff087224 */ /* 0x000fe400078e0a08 */
[----:B------:R-:W-:Y:S01]  /*15b90*/  @!P2 IMAD.MOV R11, RZ, RZ, -R11 ;  /* 0x000000ffff0ba224 */ /* 0x000fe200078e0a0b */
[C---:B------:R-:W-:Y:S01]  /*15ba0*/  ISETP.GT.U32.AND P2, PT, R0.reuse, R9, PT ;  /* 0x000000090000720c */ /* 0x040fe20003f44070 */
[----:B------:R-:W-:Y:S02]  /*15bb0*/  @!P4 IMAD.IADD R5, R5, 0x1, -R0 ;  /* 0x000000010505c824 */ /* 0x000fe400078e0a00 */
[----:B------:R-:W-:Y:S01]  /*15bc0*/  IMAD R7, R0, R8, R7 ;  /* 0x0000000800077224 */ /* 0x000fe200078e0207 */
[----:B------:R0:W-:Y:S01]  /*15bd0*/  STL [R1+0x1e0], R11 ;  /* 0x0001e00b01007387 */ /* 0x0001e20000100800 */
[----:B------:R-:W-:Y:S01]  /*15be0*/  VIADD R2, R28, 0x5d ;  /* 0x0000005d1c027836 */ /* 0x000fe20000000000 */
[C---:B------:R-:W-:Y:S01]  /*15bf0*/  ISETP.GT.U32.AND P4, PT, R0.reuse, R5, PT ;  /* 0x000000050000720c */ /* 0x040fe20003f84070 */
[----:B------:R-:W-:Y:S01]  /*15c00*/  IMAD.HI.U32 R8, R15, R17, RZ ;  /* 0x000000110f087227 */ /* 0x000fe200078e00ff */
[----:B------:R-:W-:-:S02]  /*15c10*/  ISETP.GT.U32.AND P0, PT, R0, R7, PT ;  /* 0x000000070000720c */ /* 0x000fc40003f04070 */
[----:B------:R-:W-:Y:S01]  /*15c20*/  IABS R14, R2 ;  /* 0x00000002000e7213 */ /* 0x000fe20000000000 */
[----:B------:R-:W-:Y:S02]  /*15c30*/  VIADD R6, R28, 0x5e ;  /* 0x0000005e1c067836 */ /* 0x000fe40000000000 */
[----:B------:R-:W-:Y:S02]  /*15c40*/  @!P2 IMAD.IADD R9, R9, 0x1, -R0 ;  /* 0x000000010909a824 */ /* 0x000fe400078e0a00 */
[----:B------:R-:W-:Y:S01]  /*15c50*/  IMAD.MOV R8, RZ, RZ, -R8 ;  /* 0x000000ffff087224 */ /* 0x000fe200078e0a08 */
[----:B------:R-:W-:Y:S01]  /*15c60*/  IABS R16, R6 ;  /* 0x0000000600107213 */ /* 0x000fe20000000000 */
[----:B------:R-:W-:Y:S01]  /*15c70*/  IMAD.HI.U32 R13, R15, R14, RZ ;  /* 0x0000000e0f0d7227 */ /* 0x000fe200078e00ff */
[----:B------:R-:W-:-:S03]  /*15c80*/  ISETP.GT.U32.AND P2, PT, R0, R9, PT ;  /* 0x000000090000720c */ /* 0x000fc60003f44070 */
[--C-:B------:R-:W-:Y:S01]  /*15c90*/  @!P4 IMAD.IADD R5, R5, 0x1, -R0.reuse ;  /* 0x000000010505c824 */ /* 0x100fe200078e0a00 */
[----:B------:R-:W-:Y:S01]  /*15ca0*/  ISETP.GE.AND P4, PT, R4, RZ, PT ;  /* 0x000000ff0400720c */ /* 0x000fe20003f86270 */
[----:B------:R-:W-:Y:S02]  /*15cb0*/  @!P0 IMAD.IADD R7, R7, 0x1, -R0 ;  /* 0x0000000107078824 */ /* 0x000fe400078e0a00 */
[C---:B------:R-:W-:Y:S02]  /*15cc0*/  IMAD R17, R0.reuse, R8, R17 ;  /* 0x0000000800117224 */ /* 0x040fe400078e0211 */
[----:B0-----:R-:W-:Y:S01]  /*15cd0*/  IMAD.MOV.U32 R11, RZ, RZ, R5 ;  /* 0x000000ffff0b7224 */ /* 0x001fe200078e0005 */
[C---:B------:R-:W-:Y:S01]  /*15ce0*/  ISETP.GT.U32.AND P0, PT, R0.reuse, R7, PT ;  /* 0x000000070000720c */ /* 0x040fe20003f04070 */
[----:B------:R-:W-:Y:S02]  /*15cf0*/  IMAD.MOV R13, RZ, RZ, -R13 ;  /* 0x000000ffff0d7224 */ /* 0x000fe400078e0a0d */
[----:B------:R-:W-:Y:S01]  /*15d00*/  @!P6 IMAD.MOV R11, RZ, RZ, -R11 ;  /* 0x000000ffff0be224 */ /* 0x000fe200078e0a0b */
[C---:B------:R-:W-:Y:S01]  /*15d10*/  ISETP.GT.U32.AND P6, PT, R0.reuse, R17, PT ;  /* 0x000000110000720c */ /* 0x040fe20003fc4070 */
[----:B------:R-:W-:-:S02]  /*15d20*/  IMAD R14, R0, R13, R14 ;  /* 0x0000000d000e7224 */ /* 0x000fc400078e020e */
[----:B------:R-:W-:Y:S01]  /*15d30*/  IMAD.HI.U32 R4, R15, R16, RZ ;  /* 0x000000100f047227 */ /* 0x000fe200078e00ff */
[----:B------:R0:W-:Y:S03]  /*15d40*/  STL [R1+0x1f0], R11 ;  /* 0x0001f00b01007387 */ /* 0x0001e60000100800 */
[----:B------:R-:W-:Y:S01]  /*15d50*/  @!P2 IMAD.IADD R9, R9, 0x1, -R0 ;  /* 0x000000010909a824 */ /* 0x000fe200078e0a00 */
[----:B------:R-:W-:Y:S01]  /*15d60*/  ISETP.GT.U32.AND P2, PT, R0, R14, PT ;  /* 0x0000000e0000720c */ /* 0x000fe20003f44070 */
[----:B------:R-:W-:Y:S02]  /*15d70*/  IMAD.MOV R4, RZ, RZ, -R4 ;  /* 0x000000ffff047224 */ /* 0x000fe400078e0a04 */
[----:B------:R-:W-:Y:S02]  /*15d80*/  VIADD R5, R28, 0x5c ;  /* 0x0000005c1c057836 */ /* 0x000fe40000000000 */
[----:B------:R-:W-:-:S02]  /*15d90*/  IMAD R16, R0, R4, R16 ;  /* 0x0000000400107224 */ /* 0x000fc400078e0210 */
[----:B------:R-:W-:Y:S01]  /*15da0*/  VIADD R4, R28, 0x5b ;  /* 0x0000005b1c047836 */ /* 0x000fe20000000000 */
[----:B------:R-:W-:Y:S01]  /*15db0*/  IABS R8, R5 ;  /* 0x0000000500087213 */ /* 0x000fe20000000000 */
[--C-:B------:R-:W-:Y:S01]  /*15dc0*/  @!P0 IMAD.IADD R7, R7, 0x1, -R0.reuse ;  /* 0x0000000107078824 */ /* 0x100fe200078e0a00 */
[----:B------:R-:W-:Y:S01]  /*15dd0*/  ISETP.GT.U32.AND P0, PT, R0, R16, PT ;  /* 0x000000100000720c */ /* 0x000fe20003f04070 */
[----:B------:R-:W-:Y:S01]  /*15de0*/  VIADD R12, R28, 0x5a ;  /* 0x0000005a1c0c7836 */ /* 0x000fe20000000000 */
[----:B------:R-:W-:Y:S01]  /*15df0*/  IABS R18, R4 ;  /* 0x0000000400127213 */ /* 0x000fe20000000000 */
[--C-:B------:R-:W-:Y:S02]  /*15e00*/  @!P6 IMAD.IADD R17, R17, 0x1, -R0.reuse ;  /* 0x000000011111e824 */ /* 0x100fe400078e0a00 */
[----:B0-----:R-:W-:Y:S01]  /*15e10*/  IMAD.MOV.U32 R11, RZ, RZ, R7 ;  /* 0x000000ffff0b7224 */ /* 0x001fe200078e0007 */
[----:B------:R-:W-:Y:S01]  /*15e20*/  IABS R13, R12 ;  /* 0x0000000c000d7213 */ /* 0x000fe20000000000 */
[----:B------:R-:W-:Y:S01]  /*15e30*/  @!P2 IMAD.IADD R14, R14, 0x1, -R0 ;  /* 0x000000010e0ea824 */ /* 0x000fe200078e0a00 */
[----:B------:R-:W-:Y:S01]  /*15e40*/  ISETP.GT.U32.AND P6, PT, R0, R17, PT ;  /* 0x000000110000720c */ /* 0x000fe20003fc4070 */
[----:B------:R-:W-:Y:S01]  /*15e50*/  IMAD.HI.U32 R19, R15, R8, RZ ;  /* 0x000000080f137227 */ /* 0x000fe200078e00ff */
[----:B------:R-:W-:-:S03]  /*15e60*/  ISETP.GE.AND P2, PT, R2, RZ, PT ;  /* 0x000000ff0200720c */ /* 0x000fc60003f46270 */
[----:B------:R-:W-:Y:S02]  /*15e70*/  IMAD.MOV.U32 R7, RZ, RZ, R18 ;  /* 0x000000ffff077224 */ /* 0x000fe400078e0012 */
[----:B------:R-:W-:Y:S01]  /*15e80*/  @!P1 IMAD.MOV R11, RZ, RZ, -R11 ;  /* 0x000000ffff0b9224 */ /* 0x000fe200078e0a0b */
[----:B------:R-:W-:Y:S01]  /*15e90*/  ISETP.GE.AND P1, PT, R6, RZ, PT ;  /* 0x000000ff0600720c */ /* 0x000fe20003f26270 */
[----:B------:R-:W-:Y:S01]  /*15ea0*/  @!P5 IMAD.MOV R9, RZ, RZ, -R9 ;  /* 0x000000ffff09d224 */ /* 0x000fe200078e0a09 */
[----:B------:R-:W-:Y:S01]  /*15eb0*/  ISETP.GT.U32.AND P5, PT, R0, R14, PT ;  /* 0x0000000e0000720c */ /* 0x000fe20003fa4070 */
[----:B------:R-:W-:Y:S01]  /*15ec0*/  IMAD.MOV R19, RZ, RZ, -R19 ;  /* 0x000000ffff137224 */ /* 0x000fe200078e0a13 */
[----:B------:R-:W-:Y:S01]  /*15ed0*/  STL [R1+0x1e8], R11 ;  /* 0x0001e80b01007387 */ /* 0x000fe20000100800 */
[----:B------:R-:W-:Y:S02]  /*15ee0*/  IMAD.MOV.U32 R6, RZ, RZ, R13 ;  /* 0x000000ffff067224 */ /* 0x000fe400078e000d */
[----:B------:R-:W-:Y:S01]  /*15ef0*/  IMAD.HI.U32 R13, R15, R7, RZ ;  /* 0x000000070f0d7227 */ /* 0x000fe200078e00ff */
[----:B------:R0:W-:Y:S03]  /*15f00*/  STL [R1+0x1bc], R9 ;  /* 0x0001bc0901007387 */ /* 0x0001e60000100800 */
[----:B------:R-:W-:-:S02]  /*15f10*/  @!P0 IMAD.IADD R16, R16, 0x1, -R0 ;  /* 0x0000000110108824 */ /* 0x000fc400078e0a00 */
[C---:B------:R-:W-:Y:S02]  /*15f20*/  IMAD R8, R0.reuse, R19, R8 ;  /* 0x0000001300087224 */ /* 0x040fe400078e0208 */
[----:B------:R-:W-:Y:S01]  /*15f30*/  IMAD.MOV R18, RZ, RZ, -R13 ;  /* 0x000000ffff127224 */ /* 0x000fe200078e0a0d */
[C---:B------:R-:W-:Y:S01]  /*15f40*/  ISETP.GT.U32.AND P0, PT, R0.reuse, R16, PT ;  /* 0x000000100000720c */ /* 0x040fe20003f04070 */
[----:B------:R-:W-:Y:S01]  /*15f50*/  @!P6 IMAD.IADD R17, R17, 0x1, -R0 ;  /* 0x000000011111e824 */ /* 0x000fe200078e0a00 */
[C---:B------:R-:W-:Y:S01]  /*15f60*/  ISETP.GT.U32.AND P6, PT, R0.reuse, R8, PT ;  /* 0x000000080000720c */ /* 0x040fe20003fc4070 */
[----:B------:R-:W-:Y:S02]  /*15f70*/  IMAD R7, R0, R18, R7 ;  /* 0x0000001200077224 */ /* 0x000fe400078e0207 */
[----:B0-----:R-:W-:-:S04]  /*15f80*/  IMAD.HI.U32 R9, R15, R6, RZ ;  /* 0x000000060f097227 */ /* 0x001fc800078e00ff */
[--C-:B------:R-:W-:Y:S01]  /*15f90*/  @!P5 IMAD.IADD R14, R14, 0x1, -R0.reuse ;  /* 0x000000010e0ed824 */ /* 0x100fe200078e0a00 */
[----:B------:R-:W-:Y:S01]  /*15fa0*/  ISETP.GT.U32.AND P5, PT, R0, R7, PT ;  /* 0x000000070000720c */ /* 0x000fe20003fa4070 */
[----:B------:R-:W-:Y:S02]  /*15fb0*/  IMAD.MOV R13, RZ, RZ, -R9 ;  /* 0x000000ffff0d7224 */ /* 0x000fe400078e0a09 */
[----:B------:R-:W-:Y:S01]  /*15fc0*/  @!P0 IMAD.IADD R16, R16, 0x1, -R0 ;  /* 0x0000000110108824 */ /* 0x000fe200078e0a00 */
[----:B------:R-:W-:Y:S01]  /*15fd0*/  ISETP.GE.AND P0, PT, R5, RZ, PT ;  /* 0x000000ff0500720c */ /* 0x000fe20003f06270 */
[----:B------:R-:W-:Y:S02]  /*15fe0*/  IMAD R6, R0, R13, R6 ;  /* 0x0000000d00067224 */ /* 0x000fe400078e0206 */
[----:B------:R-:W-:Y:S02]  /*15ff0*/  VIADD R9, R28, 0x58 ;  /* 0x000000581c097836 */ /* 0x000fe40000000000 */
[----:B------:R-:W-:-:S02]  /*16000*/  @!P6 IMAD.IADD R8, R8, 0x1, -R0 ;  /* 0x000000010808e824 */ /* 0x000fc400078e0a00 */
[----:B------:R-:W-:Y:S01]  /*16010*/  VIADD R2, R28, 0x59 ;  /* 0x000000591c027836 */ /* 0x000fe20000000000 */
[----:B------:R-:W-:Y:S01]  /*16020*/  IABS R13, R9 ;  /* 0x00000009000d7213 */ /* 0x000fe20000000000 */
[----:B------:R-:W-:Y:S01]  /*16030*/  @!P4 IMAD.MOV R17, RZ, RZ, -R17 ;  /* 0x000000ffff11c224 */ /* 0x000fe200078e0a11 */
[C---:B------:R-:W-:Y:S01]  /*16040*/  ISETP.GT.U32.AND P4, PT, R0.reuse, R6, PT ;  /* 0x000000060000720c */ /* 0x040fe20003f84070 */
[----:B------:R-:W-:Y:S01]  /*16050*/  IMAD.MOV.U32 R19, RZ, RZ, R16 ;  /* 0x000000ffff137224 */ /* 0x000fe200078e0010 */
[----:B------:R-:W-:Y:S01]  /*16060*/  ISETP.GT.U32.AND P6, PT, R0, R8, PT ;  /* 0x000000080000720c */ /* 0x000fe20003fc4070 */
[----:B------:R-:W-:Y:S01]  /*16070*/  @!P5 IMAD.IADD R7, R7, 0x1, -R0 ;  /* 0x000000010707d824 */ /* 0x000fe200078e0a00 */
[----:B------:R-:W-:Y:S01]  /*16080*/  IABS R5, R2 ;  /* 0x0000000200057213 */ /* 0x000fe20000000000 */
[----:B------:R-:W-:Y:S01]  /*16090*/  @!P1 IMAD.MOV R19, RZ, RZ, -R19 ;  /* 0x000000ffff139224 */ /* 0x000fe200078e0a13 */
[----:B------:R-:W-:Y:S01]  /*160a0*/  ISETP.GE.AND P1, PT, R4, RZ, PT ;  /* 0x000000ff0400720c */ /* 0x000fe20003f26270 */
[----:B------:R-:W-:Y:S01]  /*160b0*/  IMAD.MOV.U32 R11, RZ, RZ, R14 ;  /* 0x000000ffff0b7224 */ /* 0x000fe200078e000e */
[----:B------:R-:W-:Y:S01]  /*160c0*/  ISETP.GT.U32.AND P5, PT, R0, R7, PT ;  /* 0x000000070000720c */ /* 0x000fe20003fa4070 */
[----:B------:R-:W-:Y:S01]  /*160d0*/  IMAD.MOV.U32 R4, RZ, RZ, R13 ;  /* 0x000000ffff047224 */ /* 0x000fe200078e000d */
[----:B------:R-:W-:Y:S01]  /*160e0*/  STL [R1+0x1c4], R17 ;  /* 0x0001c41101007387 */ /* 0x000fe20000100800 */
[----:B------:R-:W-:-:S03]  /*160f0*/  IMAD.HI.U32 R13, R15, R5, RZ ;  /* 0x000000050f0d7227 */ /* 0x000fc600078e00ff */
[----:B------:R0:W-:Y:S01]  /*16100*/  STL [R1+0x1c8], R19 ;  /* 0x0001c81301007387 */ /* 0x0001e20000100800 */
[----:B------:R-:W-:Y:S01]  /*16110*/  @!P2 IMAD.MOV R11, RZ, RZ, -R11 ;  /* 0x000000ffff0ba224 */ /* 0x000fe200078e0a0b */
[----:B------:R-:W-:Y:S01]  /*16120*/  ISETP.GE.AND P2, PT, R12, RZ, PT ;  /* 0x000000ff0c00720c */ /* 0x000fe20003f46270 */
[----:B------:R-:W-:Y:S02]  /*16130*/  VIADD R12, R28, 0x57 ;  /* 0x000000571c0c7836 */ /* 0x000fe40000000000 */
[----:B------:R-:W-:Y:S01]  /*16140*/  IMAD.MOV R13, RZ, RZ, -R13 ;  /* 0x000000ffff0d7224 */ /* 0x000fe200078e0a0d */
[----:B------:R1:W-:Y:S01]  /*16150*/  STL [R1+0x1cc], R11 ;  /* 0x0001cc0b01007387 */ /* 0x0003e20000100800 */
[--C-:B------:R-:W-:Y:S02]  /*16160*/  @!P4 IMAD.IADD R6, R6, 0x1, -R0.reuse ;  /* 0x000000010606c824 */ /* 0x100fe400078e0a00 */
[----:B------:R-:W-:Y:S01]  /*16170*/  @!P6 IMAD.IADD R8, R8, 0x1, -R0 ;  /* 0x000000010808e824 */ /* 0x000fe200078e0a00 */
[----:B------:R-:W-:Y:S01]  /*16180*/  ISETP.GE.AND P6, PT, R2, RZ, PT ;  /* 0x000000ff0200720c */ /* 0x000fe20003fc6270 */
[C---:B------:R-:W-:Y:S01]  /*16190*/  IMAD R5, R0.reuse, R13, R5 ;  /* 0x0000000d00057224 */ /* 0x040fe200078e0205 */
[----:B------:R-:W-:Y:S01]  /*161a0*/  IABS R2, R12 ;  /* 0x0000000c00027213 */ /* 0x000fe20000000000 */
[----:B------:R-:W-:Y:S01]  /*161b0*/  IMAD.HI.U32 R14, R15, R4, RZ ;  /* 0x000000040f0e7227 */ /* 0x000fe200078e00ff */
[----:B------:R-:W-:-:S03]  /*161c0*/  ISETP.GT.U32.AND P4, PT, R0, R6, PT ;  /* 0x000000060000720c */ /* 0x000fc60003f84070 */
[----:B------:R-:W-:Y:S01]  /*161d0*/  @!P5 IMAD.IADD R7, R7, 0x1, -R0 ;  /* 0x000000010707d824 */ /* 0x000fe200078e0a00 */
[----:B------:R-:W-:Y:S01]  /*161e0*/  ISETP.GT.U32.AND P5, PT, R0, R5, PT ;  /* 0x000000050000720c */ /* 0x000fe20003fa4070 */
[----:B------:R-:W-:Y:S02]  /*161f0*/  IMAD.MOV R14, RZ, RZ, -R14 ;  /* 0x000000ffff0e7224 */ /* 0x000fe400078e0a0e */
[----:B0-----:R-:W-:-:S04]  /*16200*/  IMAD.HI.U32 R19, R15, R2, RZ ;  /* 0x000000020f137227 */ /* 0x001fc800078e00ff */
[----:B------:R-:W-:Y:S02]  /*16210*/  IMAD R4, R0, R14, R4 ;  /* 0x0000000e00047224 */ /* 0x000fe400078e0204 */
[----:B------:R-:W-:Y:S02]  /*16220*/  IMAD.MOV R19, RZ, RZ, -R19 ;  /* 0x000000ffff137224 */ /* 0x000fe400078e0a13 */
[----:B------:R-:W-:Y:S01]  /*16230*/  @!P4 IMAD.IADD R6, R6, 0x1, -R0 ;  /* 0x000000010606c824 */ /* 0x000fe200078e0a00 */
        /* <DEDUP_REMOVED lines=8> */
[----:B-1----:R-:W-:Y:S01]  /*162c0*/  IMAD.MOV.U32 R11, RZ, RZ, R8 ;  /* 0x000000ffff0b7224 */ /* 0x002fe200078e0008 */
[----:B------:R-:W-:Y:S01]  /*162d0*/  IABS R20, R16 ;  /* 0x0000001000147213 */ /* 0x000fe20000000000 */
[--C-:B------:R-:W-:Y:S01]  /*162e0*/  @!P4 IMAD.IADD R4, R4, 0x1, -R0.reuse ;  /* 0x000000010404c824 */ /* 0x100fe200078e0a00 */
[----:B------:R-:W-:Y:S01]  /*162f0*/  ISETP.GT.U32.AND P4, PT, R0, R5, PT ;  /* 0x000000050000720c */ /* 0x000fe20003f84070 */
[----:B------:R-:W-:Y:S01]  /*16300*/  @!P0 IMAD.MOV R11, RZ, RZ, -R11 ;  /* 0x000000ffff0b8224 */ /* 0x000fe200078e0a0b */
[----:B------:R-:W-:Y:S01]  /*16310*/  IABS R17, R13 ;  /* 0x0000000d00117213 */ /* 0x000fe20000000000 */
[----:B------:R-:W-:Y:S01]  /*16320*/  IMAD.HI.U32 R22, R15, R18, RZ ;  /* 0x000000120f167227 */ /* 0x000fe200078e00ff */
[----:B------:R-:W-:Y:S02]  /*16330*/  ISETP.GE.AND P0, PT, R9, RZ, PT ;  /* 0x000000ff0900720c */ /* 0x000fe40003f06270 */
[----:B------:R0:W-:Y:S01]  /*16340*/  STL [R1+0x1b8], R11 ;  /* 0x0001b80b01007387 */ /* 0x0001e20000100800 */
[----:B------:R-:W-:Y:S01]  /*16350*/  @!P5 IMAD.IADD R2, R2, 0x1, -R0 ;  /* 0x000000010202d824 */ /* 0x000fe200078e0a00 */
[----:B------:R-:W-:Y:S01]  /*16360*/  ISETP.GT.U32.AND P5, PT, R0, R4, PT ;  /* 0x000000040000720c */ /* 0x000fe20003fa4070 */
[----:B------:R-:W-:-:S04]  /*16370*/  IMAD.HI.U32 R9, R15, R20, RZ ;  /* 0x000000140f097227 */ /* 0x000fc800078e00ff */
[----:B------:R-:W-:Y:S02]  /*16380*/  IMAD.MOV R22, RZ, RZ, -R22 ;  /* 0x000000ffff167224 */ /* 0x000fe400078e0a16 */
[----:B------:R-:W-:-:S04]  /*16390*/  IMAD.HI.U32 R21, R15, R17, RZ ;  /* 0x000000110f157227 */ /* 0x000fc800078e00ff */
[----:B------:R-:W-:Y:S02]  /*163a0*/  IMAD.MOV R9, RZ, RZ, -R9 ;  /* 0x000000ffff097224 */ /* 0x000fe400078e0a09 */
[----:B------:R-:W-:Y:S02]  /*163b0*/  IMAD R18, R0, R22, R18 ;  /* 0x0000001600127224 */ /* 0x000fe400078e0212 */
[----:B------:R-:W-:Y:S02]  /*163c0*/  VIADD R19, R28, 0x53 ;  /* 0x000000531c137836 */ /* 0x000fe40000000000 */
[----:B------:R-:W-:Y:S02]  /*163d0*/  IMAD.MOV R21, RZ, RZ, -R21 ;  /* 0x000000ffff157224 */ /* 0x000fe400078e0a15 */
[C---:B------:R-:W-:Y:S01]  /*163e0*/  IMAD R20, R0.reuse, R9, R20 ;  /* 0x0000000900147224 */ /* 0x040fe200078e0214 */
[----:B------:R-:W-:Y:S01]  /*163f0*/  IABS R8, R19 ;  /* 0x0000001300087213 */ /* 0x000fe20000000000 */
[----:B------:R-:W-:Y:S01]  /*16400*/  @!P1 IMAD.MOV R7, RZ, RZ, -R7 ;  /* 0x000000ffff079224 */ /* 0x000fe200078e0a07 */
[----:B------:R-:W-:Y:S01]  /*16410*/  ISETP.GT.U32.AND P1, PT, R0, R2, PT ;  /* 0x000000020000720c */ /* 0x000fe20003f24070 */
[----:B------:R-:W-:-:S02]  /*16420*/  @!P4 IMAD.IADD R5, R5, 0x1, -R0 ;  /* 0x000000010505c824 */ /* 0x000fc400078e0a00 */
[----:B------:R-:W-:Y:S01]  /*16430*/  @!P2 IMAD.MOV R6, RZ, RZ, -R6 ;  /* 0x000000ffff06a224 */ /* 0x000fe200078e0a06 */
[C---:B------:R-:W-:Y:S01]  /*16440*/  ISETP.GT.U32.AND P2, PT, R0.reuse, R18, PT ;  /* 0x000000120000720c */ /* 0x040fe20003f44070 */
[----:B------:R-:W-:Y:S01]  /*16450*/  IMAD R17, R0, R21, R17 ;  /* 0x0000001500117224 */ /* 0x000fe200078e0211 */
[----:B------:R1:W-:Y:S01]  /*16460*/  STL [R1+0x1a0], R7 ;  /* 0x0001a00701007387 */ /* 0x0003e20000100800 */
[----:B------:R-:W-:Y:S01]  /*16470*/  @!P5 IMAD.IADD R4, R4, 0x1, -R0 ;  /* 0x000000010404d824 */ /* 0x000fe200078e0a00 */
[C---:B------:R-:W-:Y:S02]  /*16480*/  ISETP.GT.U32.AND P5, PT, R0.reuse, R20, PT ;  /* 0x000000140000720c */ /* 0x040fe40003fa4070 */
[----:B------:R-:W-:Y:S01]  /*16490*/  ISETP.GT.U32.AND P4, PT, R0, R17, PT ;  /* 0x000000110000720c */ /* 0x000fe20003f84070 */
[----:B------:R2:W-:Y:S01]  /*164a0*/  STL [R1+0x18c], R6 ;  /* 0x00018c0601007387 */ /* 0x0005e20000100800 */
[----:B0-----:R-:W-:Y:S02]  /*164b0*/  IMAD.MOV.U32 R11, RZ, RZ, R4 ;  /* 0x000000ffff0b7224 */ /* 0x001fe400078e0004 */
[----:B------:R-:W-:Y:S01]  /*164c0*/  @!P1 IMAD.IADD R2, R2, 0x1, -R0 ;  /* 0x0000000102029824 */ /* 0x000fe200078e0a00 */
[----:B------:R-:W-:Y:S01]  /*164d0*/  ISETP.GE.AND P1, PT, R13, RZ, PT ;  /* 0x000000ff0d00720c */ /* 0x000fe20003f26270 */
[----:B-1----:R-:W-:-:S02]  /*164e0*/  IMAD.MOV.U32 R7, RZ, RZ, R5 ;  /* 0x000000ffff077224 */ /* 0x002fc400078e0005 */
[----:B------:R-:W-:-:S04]  /*164f0*/  IMAD.HI.U32 R5, R15, R8, RZ ;  /* 0x000000080f057227 */ /* 0x000fc800078e00ff */
[----:B------:R-:W-:Y:S01]  /*16500*/  @!P6 IMAD.MOV R7, RZ, RZ, -R7 ;  /* 0x000000ffff07e224 */ /* 0x000fe200078e0a07 */
[----:B------:R-:W-:Y:S01]  /*16510*/  ISETP.GE.AND P6, PT, R12, RZ, PT ;  /* 0x000000ff0c00720c */ /* 0x000fe20003fc6270 */
[----:B------:R-:W-:Y:S02]  /*16520*/  IMAD.MOV R5, RZ, RZ, -R5 ;  /* 0x000000ffff057224 */ /* 0x000fe400078e0a05 */
[----:B--2---:R-:W-:Y:S01]  /*16530*/  VIADD R6, R28, 0x52 ;  /* 0x000000521c067836 */ /* 0x004fe20000000000 */
[----:B------:R0:W-:Y:S01]  /*16540*/  STL [R1+0x188], R7 ;  /* 0x0001880701007387 */ /* 0x0001e20000100800 */
[----:B------:R-:W-:Y:S02]  /*16550*/  @!P2 IMAD.IADD R18, R18, 0x1, -R0 ;  /* 0x000000011212a824 */ /* 0x000fe400078e0a00 */
[----:B------:R-:W-:Y:S01]  /*16560*/  IMAD R5, R0, R5, R8 ;  /* 0x0000000500057224 */ /* 0x000fe200078e0208 */
[----:B------:R-:W-:Y:S01]  /*16570*/  IABS R8, R6 ;  /* 0x0000000600087213 */ /* 0x000fe20000000000 */
[----:B------:R-:W-:-:S02]  /*16580*/  @!P5 IMAD.IADD R20, R20, 0x1, -R0 ;  /* 0x000000011414d824 */ /* 0x000fc400078e0a00 */
[----:B------:R-:W-:Y:S01]  /*16590*/  @!P0 IMAD.MOV R11, RZ, RZ, -R11 ;  /* 0x000000ffff0b8224 */ /* 0x000fe200078e0a0b */
[C---:B------:R-:W-:Y:S01]  /*165a0*/  ISETP.GT.U32.AND P0, PT, R0.reuse, R18, PT ;  /* 0x000000120000720c */ /* 0x040fe20003f04070 */
[----:B------:R-:W-:Y:S01]  /*165b0*/  IMAD.MOV.U32 R4, RZ, RZ, R2 ;  /* 0x000000ffff047224 */ /* 0x000fe200078e0002 */
[----:B------:R-:W-:Y:S01]  /*165c0*/  ISETP.GT.U32.AND P5, PT, R0, R20, PT ;  /* 0x000000140000720c */ /* 0x000fe20003fa4070 */
[----:B0-----:R-:W-:Y:S01]  /*165d0*/  VIADD R7, R28, 0x51 ;  /* 0x000000511c077836 */ /* 0x001fe20000000000 */
[----:B------:R-:W-:Y:S01]  /*165e0*/  STL [R1+0x184], R11 ;  /* 0x0001840b01007387 */ /* 0x000fe20000100800 */
[----:B------:R-:W-:Y:S01]  /*165f0*/  @!P4 IMAD.IADD R17, R17, 0x1, -R0 ;  /* 0x000000011111c824 */ /* 0x000fe200078e0a00 */
[----:B------:R-:W-:Y:S01]  /*16600*/  ISETP.GE.AND P4, PT, R14, RZ, PT ;  /* 0x000000ff0e00720c */ /* 0x000fe20003f86270 */
[----:B------:R-:W-:Y:S01]  /*16610*/  IMAD.HI.U32 R2, R15, R8, RZ ;  /* 0x000000080f027227 */ /* 0x000fe200078e00ff */
[----:B------:R-:W-:Y:S02]  /*16620*/  IABS R9, R7 ;  /* 0x0000000700097213 */ /* 0x000fe40000000000 */
[C---:B------:R-:W-:Y:S01]  /*16630*/  ISETP.GT.U32.AND P2, PT, R0.reuse, R17, PT ;  /* 0x000000110000720c */ /* 0x040fe20003f44070 */
[----:B------:R-:W-:Y:S01]  /*16640*/  @!P6 IMAD.MOV R4, RZ, RZ, -R4 ;  /* 0x000000ffff04e224 */ /* 0x000fe200078e0a04 */
[----:B------:R-:W-:Y:S01]  /*16650*/  ISETP.GT.U32.AND P6, PT, R0, R5, PT ;  /* 0x000000050000720c */ /* 0x000fe20003fc4070 */
[----:B------:R-:W-:-:S02]  /*16660*/  IMAD.MOV R2, RZ, RZ, -R2 ;  /* 0x000000ffff027224 */ /* 0x000fc400078e0a02 */
[----:B------:R-:W-:Y:S01]  /*16670*/  @!P0 IMAD.IADD R18, R18, 0x1, -R0 ;  /* 0x0000000112128824 */ /* 0x000fe200078e0a00 */
[----:B------:R0:W-:Y:S01]  /*16680*/  STL [R1+0x180], R4 ;  /* 0x0001800401007387 */ /* 0x0001e20000100800 */
[----:B------:R-:W-:Y:S01]  /*16690*/  IMAD R8, R0, R2, R8 ;  /* 0x0000000200087224 */ /* 0x000fe200078e0208 */
[----:B------:R-:W-:Y:S01]  /*166a0*/  ISETP.GE.AND P0, PT, R19, RZ, PT ;  /* 0x000000ff1300720c */ /* 0x000fe20003f06270 */
[----:B------:R-:W-:Y:S02]  /*166b0*/  @!P5 IMAD.IADD R20, R20, 0x1, -R0 ;  /* 0x000000011414d824 */ /* 0x000fe400078e0a00 */
[----:B------:R-:W-:Y:S01]  /*166c0*/  IMAD.MOV.U32 R22, RZ, RZ, R18 ;  /* 0x000000ffff167224 */ /* 0x000fe200078e0012 */
[----:B------:R-:W-:Y:S01]  /*166d0*/  ISETP.GT.U32.AND P5, PT, R0, R8, PT ;  /* 0x000000080000720c */ /* 0x000fe20003fa4070 */
[----:B------:R-:W-:Y:S01]  /*166e0*/  @!P2 IMAD.IADD R17, R17, 0x1, -R0 ;  /* 0x000000011111a824 */ /* 0x000fe200078e0a00 */
[----:B------:R-:W-:Y:S01]  /*166f0*/  ISETP.GE.AND P2, PT, R16, RZ, PT ;  /* 0x000000ff1000720c */ /* 0x000fe20003f46270 */
[----:B------:R-:W-:-:S02]  /*16700*/  VIADD R12, R28, 0x50 ;  /* 0x000000501c0c7836 */ /* 0x000fc40000000000 */
[----:B0-----:R-:W-:-:S03]  /*16710*/  IMAD.HI.U32 R4, R15, R9, RZ ;  /* 0x000000090f047227 */ /* 0x001fc600078e00ff */
[----:B------:R-:W-:Y:S01]  /*16720*/  IABS R14, R12 ;  /* 0x0000000c000e7213 */ /* 0x000fe20000000000 */
[----:B------:R-:W-:Y:S02]  /*16730*/  IMAD.MOV R4, RZ, RZ, -R4 ;  /* 0x000000ffff047224 */ /* 0x000fe400078e0a04 */
[----:B------:R-:W-:Y:S02]  /*16740*/  @!P4 IMAD.MOV R22, RZ, RZ, -R22 ;  /* 0x000000ffff16c224 */ /* 0x000fe400078e0a16 */
[C---:B------:R-:W-:Y:S02]  /*16750*/  IMAD R9, R0.reuse, R4, R9 ;  /* 0x0000000400097224 */ /* 0x040fe400078e0209 */
[----:B------:R-:W-:Y:S02]  /*16760*/  IMAD.MOV.U32 R11, RZ, RZ, R17 ;  /* 0x000000ffff0b7224 */ /* 0x000fe400078e0011 */
[--C-:B------:R-:W-:Y:S01]  /*16770*/  @!P6 IMAD.IADD R5, R5, 0x1, -R0.reuse ;  /* 0x000000010505e824 */ /* 0x100fe200078e0a00 */
[----:B------:R-:W-:Y:S01]  /*16780*/  ISETP.GT.U32.AND P4, PT, R0, R9, PT ;  /* 0x000000090000720c */ /* 0x000fe20003f84070 */
[----:B------:R-:W-:Y:S01]  /*16790*/  @!P1 IMAD.MOV R11, RZ, RZ, -R11 ;  /* 0x000000ffff0b9224 */ /* 0x000fe200078e0a0b */
[----:B------:R-:W-:Y:S01]  /*167a0*/  ISETP.GE.AND P6, PT, R6, RZ, PT ;  /* 0x000000ff0600720c */ /* 0x000fe20003fc6270 */
[----:B------:R-:W-:Y:S01]  /*167b0*/  @!P5 IMAD.IADD R8, R8, 0x1, -R0 ;  /* 0x000000010808d824 */ /* 0x000fe200078e0a00 */
[C---:B------:R-:W-:Y:S01]  /*167c0*/  ISETP.GT.U32.AND P5, PT, R0.reuse, R5, PT ;  /* 0x000000050000720c */ /* 0x040fe20003fa4070 */
[----:B------:R-:W-:Y:S01]  /*167d0*/  IMAD.HI.U32 R21, R15, R14, RZ ;  /* 0x0000000e0f157227 */ /* 0x000fe200078e00ff */
[----:B------:R0:W-:Y:S02]  /*167e0*/  STL [R1+0x17c], R11 ;  /* 0x00017c0b01007387 */ /* 0x0001e40000100800 */
[----:B------:R-:W-:Y:S01]  /*167f0*/  ISETP.GT.U32.AND P1, PT, R0, R8, PT ;  /* 0x000000080000720c */ /* 0x000fe20003f24070 */
[----:B------:R-:W-:Y:S01]  /*16800*/  VIADD R2, R28, 0x4e ;  /* 0x0000004e1c027836 */ /* 0x000fe20000000000 */
[----:B------:R-:W-:Y:S01]  /*16810*/  STL [R1+0x174], R22 ;  /* 0x0001741601007387 */ /* 0x000fe20000100800 */
[----:B------:R-:W-:-:S02]  /*16820*/  IMAD.MOV R17, RZ, RZ, -R21 ;  /* 0x000000ffff117224 */ /* 0x000fc400078e0a15 */
[C---:B------:R-:W-:Y:S01]  /*16830*/  VIADD R6, R28.reuse, 0x4f ;  /* 0x0000004f1c067836 */ /* 0x040fe20000000000 */
[----:B------:R-:W-:Y:S01]  /*16840*/  IABS R16, R2 ;  /* 0x0000000200107213 */ /* 0x000fe20000000000 */
[----:B------:R-:W-:Y:S02]  /*16850*/  @!P4 IMAD.IADD R9, R9, 0x1, -R0 ;  /* 0x000000010909c824 */ /* 0x000fe400078e0a00 */
[----:B0-----:R-:W-:Y:S01]  /*16860*/  IMAD.MOV.U32 R11, RZ, RZ, R20 ;  /* 0x000000ffff0b7224 */ /* 0x001fe200078e0014 */
[----:B------:R-:W-:Y:S01]  /*16870*/  IABS R19, R6 ;  /* 0x0000000600137213 */ /* 0x000fe20000000000 */
[----:B------:R-:W-:Y:S01]  /*16880*/  VIADD R4, R28, 0x4d ;  /* 0x0000004d1c047836 */ /* 0x000fe20000000000 */
[C---:B------:R-:W-:Y:S01]  /*16890*/  ISETP.GT.U32.AND P4, PT, R0.reuse, R9, PT ;  /* 0x000000090000720c */ /* 0x040fe20003f84070 */
[----:B------:R-:W-:Y:S01]  /*168a0*/  @!P2 IMAD.MOV R11, RZ, RZ, -R11 ;  /* 0x000000ffff0ba224 */ /* 0x000fe200078e0a0b */
[----:B------:R-:W-:Y:S01]  /*168b0*/  ISETP.GE.AND P2, PT, R7, RZ, PT ;  /* 0x000000ff0700720c */ /* 0x000fe20003f46270 */
[C---:B------:R-:W-:Y:S01]  /*168c0*/  IMAD R7, R0.reuse, R17, R14 ;  /* 0x0000001100077224 */ /* 0x040fe200078e020e */
[----:B------:R-:W-:Y:S01]  /*168d0*/  IABS R13, R4 ;  /* 0x00000004000d7213 */ /* 0x000fe20000000000 */
[----:B------:R-:W-:Y:S01]  /*168e0*/  IMAD.MOV.U32 R20, RZ, RZ, R16 ;  /* 0x000000ffff147224 */ /* 0x000fe200078e0010 */
[----:B------:R0:W-:Y:S01]  /*168f0*/  STL [R1+0x170], R11 ;  /* 0x0001700b01007387 */ /* 0x0001e20000100800 */
[----:B------:R-:W-:Y:S01]  /*16900*/  @!P5 IMAD.IADD R5, R5, 0x1, -R0 ;  /* 0x000000010505d824 */ /* 0x000fe200078e0a00 */
[----:B------:R-:W-:Y:S01]  /*16910*/  ISETP.GT.U32.AND P5, PT, R0, R7, PT ;  /* 0x000000070000720c */ /* 0x000fe20003fa4070 */
[----:B------:R-:W-:-:S04]  /*16920*/  IMAD.HI.U32 R18, R15, R19, RZ ;  /* 0x000000130f127227 */ /* 0x000fc800078e00ff */
[----:B------:R-:W-:-:S04]  /*16930*/  IMAD.HI.U32 R16, R15, R20, RZ ;  /* 0x000000140f107227 */ /* 0x000fc800078e00ff */
[----:B------:R-:W-:Y:S01]  /*16940*/  @!P1 IMAD.IADD R8, R8, 0x1, -R0 ;  /* 0x0000000108089824 */ /* 0x000fe200078e0a00 */
[----:B------:R-:W-:Y:S01]  /*16950*/  ISETP.GE.AND P1, PT, R12, RZ, PT ;  /* 0x000000ff0c00720c */ /* 0x000fe20003f26270 */
[----:B0-----:R-:W-:Y:S02]  /*16960*/  IMAD.MOV.U32 R11, RZ, RZ, R5 ;  /* 0x000000ffff0b7224 */ /* 0x001fe400078e0005 */
[----:B------:R-:W-:-:S04]  /*16970*/  IMAD.HI.U32 R14, R15, R13, RZ ;  /* 0x0000000d0f0e7227 */ /* 0x000fc800078e00ff */
[----:B------:R-:W-:Y:S02]  /*16980*/  IMAD.MOV R18, RZ, RZ, -R18 ;  /* 0x000000ffff127224 */ /* 0x000fe400078e0a12 */
[----:B------:R-:W-:Y:S02]  /*16990*/  IMAD.MOV R12, RZ, RZ, -R16 ;  /* 0x000000ffff0c7224 */ /* 0x000fe400078e0a10 */
[----:B------:R-:W-:Y:S02]  /*169a0*/  @!P0 IMAD.MOV R11, RZ, RZ, -R11 ;  /* 0x000000ffff0b8224 */ /* 0x000fe400078e0a0b */
[----:B------:R-:W-:Y:S02]  /*169b0*/  IMAD.MOV R14, RZ, RZ, -R14 ;  /* 0x000000ffff0e7224 */ /* 0x000fe400078e0a0e */
[C---:B------:R-:W-:Y:S01]  /*169c0*/  IMAD R18, R0.reuse, R18, R19 ;  /* 0x0000001200127224 */ /* 0x040fe200078e0213 */
[----:B------:R0:W-:Y:S01]  /*169d0*/  STL [R1+0x5c], R11 ;  /* 0x00005c0b01007387 */ /* 0x0001e20000100800 */
[----:B------:R-:W-:-:S02]  /*169e0*/  IMAD R12, R0, R12, R20 ;  /* 0x0000000c000c7224 */ /* 0x000fc400078e0214 */
[--C-:B------:R-:W-:Y:S01]  /*169f0*/  @!P4 IMAD.IADD R9, R9, 0x1, -R0.reuse ;  /* 0x000000010909c824 */ /* 0x100fe200078e0a00 */
[----:B------:R-:W-:Y:S01]  /*16a00*/  ISETP.GT.U32.AND P0, PT, R0, R18, PT ;  /* 0x000000120000720c */ /* 0x000fe20003f04070 */
[----:B------:R-:W-:Y:S01]  /*16a10*/  VIADD R16, R28, 0x4c ;  /* 0x0000004c1c107836 */ /* 0x000fe20000000000 */
[C---:B------:R-:W-:Y:S01]  /*16a20*/  ISETP.GT.U32.AND P4, PT, R0.reuse, R12, PT ;  /* 0x0000000c0000720c */ /* 0x040fe20003f84070 */
[----:B------:R-:W-:Y:S02]  /*16a30*/  @!P5 IMAD.IADD R7, R7, 0x1, -R0 ;  /* 0x000000010707d824 */ /* 0x000fe400078e0a00 */
[C---:B------:R-:W-:Y:S01]  /*16a40*/  IMAD R5, R0.reuse, R14, R13 ;  /* 0x0000000e00057224 */ /* 0x040fe200078e020d */
[----:B------:R-:W-:Y:S01]  /*16a50*/  IABS R17, R16 ;  /* 0x0000001000117213 */ /* 0x000fe20000000000 */
[----:B------:R-:W-:Y:S01]  /*16a60*/  IMAD.MOV.U32 R14, RZ, RZ, R8 ;  /* 0x000000ffff0e7224 */ /* 0x000fe200078e0008 */
[----:B------:R-:W-:Y:S01]  /*16a70*/  ISETP.GT.U32.AND P5, PT, R0, R7, PT ;  /* 0x000000070000720c */ /* 0x000fe20003fa4070 */
[----:B0-----:R-:W-:-:S02]  /*16a80*/  IMAD.MOV.U32 R11, RZ, RZ, R9 ;  /* 0x000000ffff0b7224 */ /* 0x001fc400078e0009 */
[----:B------:R-:W-:Y:S01]  /*16a90*/  @!P6 IMAD.MOV R14, RZ, RZ, -R14 ;  /* 0x000000ffff0ee224 */ /* 0x000fe200078e0a0e */
[----:B------:R-:W-:Y:S01]  /*16aa0*/  ISETP.GE.AND P6, PT, R6, RZ, PT ;  /* 0x000000ff0600720c */ /* 0x000fe20003fc6270 */
[----:B------:R-:W-:Y:S01]  /*16ab0*/  @!P2 IMAD.MOV R11, RZ, RZ, -R11 ;  /* 0x000000ffff0ba224 */ /* 0x000fe200078e0a0b */
[----:B------:R-:W-:Y:S01]  /*16ac0*/  ISETP.GT.U32.AND P2, PT, R0, R5, PT ;  /* 0x000000050000720c */ /* 0x000fe20003f44070 */
[----:B------:R-:W-:Y:S01]  /*16ad0*/  VIADD R6, R28, 0x4b ;  /* 0x0000004b1c067836 */ /* 0x000fe20000000000 */
[----:B------:R0:W-:Y:S01]  /*16ae0*/  STL [R1+0x128], R14 ;  /* 0x0001280e01007387 */ /* 0x0001e20000100800 */
[----:B------:R-:W-:Y:S02]  /*16af0*/  IMAD.MOV.U32 R13, RZ, RZ, R17 ;  /* 0x000000ffff0d7224 */ /* 0x000fe400078e0011 */
[--C-:B------:R-:W-:Y:S01]  /*16b00*/  @!P0 IMAD.IADD R18, R18, 0x1, -R0.reuse ;  /* 0x0000000112128824 */ /* 0x100fe200078e0a00 */
[----:B------:R-:W-:Y:S01]  /*16b10*/  IABS R9, R6 ;  /* 0x0000000600097213 */ /* 0x000fe20000000000 */
[----:B------:R-:W-:Y:S01]  /*16b20*/  IMAD.HI.U32 R8, R15, R13, RZ ;  /* 0x0000000d0f087227 */ /* 0x000fe200078e00ff */
[----:B------:R-:W-:Y:S01]  /*16b30*/  ISETP.GE.AND P0, PT, R4, RZ, PT ;  /* 0x000000ff0400720c */ /* 0x000fe20003f06270 */
[----:B------:R1:W-:Y:S02]  /*16b40*/  STL [R1+0x168], R11 ;  /* 0x0001680b01007387 */ /* 0x0003e40000100800 */
[----:B------:R-:W-:Y:S01]  /*16b50*/  @!P4 IMAD.IADD R12, R12, 0x1, -R0 ;  /* 0x000000010c0cc824 */ /* 0x000fe200078e0a00 */
[----:B------:R-:W-:Y:S01]  /*16b60*/  ISETP.GT.U32.AND P4, PT, R0, R18, PT ;  /* 0x000000120000720c */ /* 0x000fe20003f84070 */
[----:B------:R-:W-:-:S02]  /*16b70*/  IMAD.MOV R8, RZ, RZ, -R8 ;  /* 0x000000ffff087224 */ /* 0x000fc400078e0a08 */
[----:B------:R-:W-:Y:S02]  /*16b80*/  IMAD.MOV.U32 R4, RZ, RZ, R9 ;  /* 0x000000ffff047224 */ /* 0x000fe400078e0009 */
[--C-:B------:R-:W-:Y:S01]  /*16b90*/  @!P5 IMAD.IADD R7, R7, 0x1, -R0.reuse ;  /* 0x000000010707d824 */ /* 0x100fe200078e0a00 */
[----:B------:R-:W-:Y:S01]  /*16ba0*/  ISETP.GE.AND P5, PT, R2, RZ, PT ;  /* 0x000000ff0200720c */ /* 0x000fe20003fa6270 */
[----:B------:R-:W-:Y:S01]  /*16bb0*/  @!P2 IMAD.IADD R5, R5, 0x1, -R0 ;  /* 0x000000010505a824 */ /* 0x000fe200078e0a00 */
[C---:B------:R-:W-:Y:S01]  /*16bc0*/  ISETP.GT.U32.AND P2, PT, R0.reuse, R12, PT ;  /* 0x0000000c0000720c */ /* 0x040fe20003f44070 */
[----:B------:R-:W-:Y:S02]  /*16bd0*/  IMAD R2, R0, R8, R13 ;  /* 0x0000000800027224 */ /* 0x000fe400078e020d */
[----:B------:R-:W-:-:S04]  /*16be0*/  IMAD.HI.U32 R8, R15, R4, RZ ;  /* 0x000000040f087227 */ /* 0x000fc800078e00ff */
[----:B------:R-:W-:Y:S02]  /*16bf0*/  IMAD.MOV R8, RZ, RZ, -R8 ;  /* 0x000000ffff087224 */ /* 0x000fe400078e0a08 */
[----:B------:R-:W-:Y:S01]  /*16c00*/  @!P4 IMAD.IADD R18, R18, 0x1, -R0 ;  /* 0x000000011212c824 */ /* 0x000fe200078e0a00 */
[C---:B------:R-:W-:Y:S01]  /*16c10*/  ISETP.GT.U32.AND P4, PT, R0.reuse, R2, PT ;  /* 0x000000020000720c */ /* 0x040fe20003f84070 */
[----:B------:R-:W-:Y:S02]  /*16c20*/  IMAD R4, R0, R8, R4 ;  /* 0x0000000800047224 */ /* 0x000fe400078e0204 */
[----:B------:R-:W-:Y:S02]  /*16c30*/  @!P2 IMAD.IADD R12, R12, 0x1, -R0 ;  /* 0x000000010c0ca824 */ /* 0x000fe400078e0a00 */
[----:B0-----:R-:W-:Y:S01]  /*16c40*/  VIADD R14, R28, 0x4a ;  /* 0x0000004a1c0e7836 */ /* 0x001fe20000000000 */
[----:B------:R-:W-:Y:S01]  /*16c50*/  ISETP.GT.U32.AND P2, PT, R0, R4, PT ;  /* 0x000000040000720c */ /* 0x000fe20003f44070 */
[----:B-1----:R-:W-:-:S02]  /*16c60*/  IMAD.MOV.U32 R11, RZ, RZ, R7 ;  /* 0x000000ffff0b7224 */ /* 0x002fc400078e0007 */
[----:B------:R-:W-:Y:S01]  /*16c70*/  VIADD R9, R28, 0x48 ;  /* 0x000000481c097836 */ /* 0x000fe20000000000 */
[----:B------:R-:W-:Y:S01]  /*16c80*/  IABS R7, R14 ;  /* 0x0000000e00077213 */ /* 0x000fe20000000000 */
[----:B------:R-:W-:Y:S01]  /*16c90*/  @!P1 IMAD.MOV R11, RZ, RZ, -R11 ;  /* 0x000000ffff0b9224 */ /* 0x000fe200078e0a0b */
[----:B------:R-:W-:Y:S01]  /*16ca0*/  ISETP.GT.U32.AND P1, PT, R0, R5, PT ;  /* 0x000000050000720c */ /* 0x000fe20003f24070 */
[----:B------:R-:W-:Y:S01]  /*16cb0*/  @!P4 IMAD.IADD R2, R2, 0x1, -R0 ;  /* 0x000000010202c824 */ /* 0x000fe200078e0a00 */
[----:B------:R-:W-:Y:S01]  /*16cc0*/  IABS R8, R9 ;  /* 0x0000000900087213 */ /* 0x000fe20000000000 */
[----:B------:R-:W-:Y:S01]  /*16cd0*/  IMAD.MOV.U32 R20, RZ, RZ, R18 ;  /* 0x000000ffff147224 */ /* 0x000fe200078e0012 */
[----:B------:R-:W-:Y:S01]  /*16ce0*/  ISETP.GE.AND P4, PT, R6, RZ, PT ;  /* 0x000000ff0600720c */ /* 0x000fe20003f86270 */
[----:B------:R-:W-:Y:S01]  /*16cf0*/  IMAD.HI.U32 R19, R15, R7, RZ ;  /* 0x000000070f137227 */ /* 0x000fe200078e00ff */
[----:B------:R0:W-:Y:S03]  /*16d00*/  STL [R1+0x16c], R11 ;  /* 0x00016c0b01007387 */ /* 0x0001e60000100800 */
[----:B------:R-:W-:Y:S01]  /*16d10*/  @!P2 IMAD.IADD R4, R4, 0x1, -R0 ;  /* 0x000000010404a824 */ /* 0x000fe200078e0a00 */
[----:B------:R-:W-:Y:S01]  /*16d20*/  ISETP.GT.U32.AND P2, PT, R0, R2, PT ;  /* 0x000000020000720c */ /* 0x000fe20003f44070 */
[----:B------:R-:W-:-:S02]  /*16d30*/  @!P6 IMAD.MOV R20, RZ, RZ, -R20 ;  /* 0x000000ffff14e224 */ /* 0x000fc400078e0a14 */
[----:B------:R-:W-:Y:S01]  /*16d40*/  IMAD.MOV R19, RZ, RZ, -R19 ;  /* 0x000000ffff137224 */ /* 0x000fe200078e0a13 */
[C---:B------:R-:W-:Y:S01]  /*16d50*/  ISETP.GT.U32.AND P6, PT, R0.reuse, R4, PT ;  /* 0x000000040000720c */ /* 0x040fe20003fc4070 */
[----:B------:R-:W-:Y:S01]  /*16d60*/  IMAD.HI.U32 R6, R15, R8, RZ ;  /* 0x000000080f067227 */ /* 0x000fe200078e00ff */
[----:B------:R-:W-:Y:S03]  /*16d70*/  STL [R1+0x154], R20 ;  /* 0x0001541401007387 */ /* 0x000fe60000100800 */
[----:B------:R-:W-:Y:S02]  /*16d80*/  IMAD R7, R0, R19, R7 ;  /* 0x0000001300077224 */ /* 0x000fe400078e0207 */
[----:B0-----:R-:W-:Y:S02]  /*16d90*/  IMAD.MOV.U32 R11, RZ, RZ, R12 ;  /* 0x000000ffff0b7224 */ /* 0x001fe400078e000c */
[----:B------:R-:W-:-:S02]  /*16da0*/  IMAD.MOV R6, RZ, RZ, -R6 ;  /* 0x000000ffff067224 */ /* 0x000fc400078e0a06 */
[----:B------:R-:W-:Y:S02]  /*16db0*/  VIADD R13, R28, 0x49 ;  /* 0x000000491c0d7836 */ /* 0x000fe40000000000 */
[----:B------:R-:W-:Y:S01]  /*16dc0*/  @!P1 IMAD.IADD R5, R5, 0x1, -R0 ;  /* 0x0000000105059824 */ /* 0x000fe200078e0a00 */
[----:B------:R-:W-:Y:S01]  /*16dd0*/  ISETP.GE.AND P1, PT, R16, RZ, PT ;  /* 0x000000ff1000720c */ /* 0x000fe20003f26270 */
[----:B------:R-:W-:Y:S01]  /*16de0*/  @!P5 IMAD.MOV R11, RZ, RZ, -R11 ;  /* 0x000000ffff0bd224 */ /* 0x000fe200078e0a0b */
[C---:B------:R-:W-:Y:S01]  /*16df0*/  ISETP.GT.U32.AND P5, PT, R0.reuse, R7, PT ;  /* 0x000000070000720c */ /* 0x040fe20003fa4070 */
[----:B------:R-:W-:Y:S01]  /*16e00*/  IMAD R8, R0, R6, R8 ;  /* 0x0000000600087224 */ /* 0x000fe200078e0208 */
[----:B------:R-:W-:Y:S01]  /*16e10*/  IABS R17, R13 ;  /* 0x0000000d00117213 */ /* 0x000fe20000000000 */
[--C-:B------:R-:W-:Y:S01]  /*16e20*/  @!P2 IMAD.IADD R2, R2, 0x1, -R0.reuse ;  /* 0x000000010202a824 */ /* 0x100fe200078e0a00 */
[----:B------:R0:W-:Y:S01]  /*16e30*/  STL [R1+0x158], R11 ;  /* 0x0001580b01007387 */ /* 0x0001e20000100800 */
[----:B------:R-:W-:Y:S01]  /*16e40*/  @!P6 IMAD.IADD R4, R4, 0x1, -R0 ;  /* 0x000000010404e824 */ /* 0x000fe200078e0a00 */
[----:B------:R-:W-:Y:S01]  /*16e50*/  ISETP.GT.U32.AND P6, PT, R0, R8, PT ;  /* 0x000000080000720c */ /* 0x000fe20003fc4070 */
[----:B------:R-:W-:Y:S01]  /*16e60*/  IMAD.HI.U32 R16, R15, R17, RZ ;  /* 0x000000110f107227 */ /* 0x000fe200078e00ff */
[----:B------:R-:W-:-:S03]  /*16e70*/  ISETP.GE.AND P2, PT, R14, RZ, PT ;  /* 0x000000ff0e00720c */ /* 0x000fc60003f46270 */
[----:B------:R-:W-:Y:S02]  /*16e80*/  @!P0 IMAD.MOV R5, RZ, RZ, -R5 ;  /* 0x000000ffff058224 */ /* 0x000fe400078e0a05 */
[C---:B------:R-:W-:Y:S02]  /*16e90*/  VIADD R6, R28.reuse, 0x47 ;  /* 0x000000471c067836 */ /* 0x040fe40000000000 */
[----:B0-----:R-:W-:Y:S01]  /*16ea0*/  IMAD.MOV.U32 R11, RZ, RZ, R2 ;  /* 0x000000ffff0b7224 */ /* 0x001fe200078e0002 */
[----:B------:R0:W-:Y:S01]  /*16eb0*/  STL [R1+0x15c], R5 ;  /* 0x00015c0501007387 */ /* 0x0001e20000100800 */
[----:B------:R-:W-:Y:S02]  /*16ec0*/  IMAD.MOV R16, RZ, RZ, -R16 ;  /* 0x000000ffff107224 */ /* 0x000fe400078e0a10 */
[----:B------:R-:W-:Y:S02]  /*16ed0*/  @!P1 IMAD.MOV R11, RZ, RZ, -R11 ;  /* 0x000000ffff0b9224 */ /* 0x000fe400078e0a0b */
[----:B------:R-:W-:-:S02]  /*16ee0*/  VIADD R12, R28, 0x46 ;  /* 0x000000461c0c7836 */ /* 0x000fc40000000000 */
[--C-:B------:R-:W-:Y:S01]  /*16ef0*/  @!P5 IMAD.IADD R7, R7, 0x1, -R0.reuse ;  /* 0x000000010707d824 */ /* 0x100fe200078e0a00 */
[----:B------:R1:W-:Y:S01]  /*16f00*/  STL [R1+0x164], R11 ;  /* 0x0001640b01007387 */ /* 0x0003e20000100800 */
[----:B------:R-:W-:Y:S01]  /*16f10*/  IMAD R17, R0, R16, R17 ;  /* 0x0000001000117224 */ /* 0x000fe200078e0211 */
[----:B0-----:R-:W-:Y:S01]  /*16f20*/  IABS R5, R6 ;  /* 0x0000000600057213 */ /* 0x001fe20000000000 */
[----:B------:R-:W-:Y:S01]  /*16f30*/  @!P6 IMAD.IADD R8, R8, 0x1, -R0 ;  /* 0x000000010808e824 */ /* 0x000fe200078e0a00 */
[----:B------:R-:W-:Y:S01]  /*16f40*/  ISETP.GE.AND P5, PT, R13, RZ, PT ;  /* 0x000000ff0d00720c */ /* 0x000fe20003fa6270 */
[----:B------:R-:W-:Y:S01]  /*16f50*/  VIADD R2, R28, 0x45 ;  /* 0x000000451c027836 */ /* 0x000fe20000000000 */
[----:B------:R-:W-:Y:S01]  /*16f60*/  IABS R14, R12 ;  /* 0x0000000c000e7213 */ /* 0x000fe20000000000 */
[----:B------:R-:W-:Y:S01]  /*16f70*/  IMAD.HI.U32 R13, R15, R5, RZ ;  /* 0x000000050f0d7227 */ /* 0x000fe200078e00ff */
[C---:B------:R-:W-:Y:S02]  /*16f80*/  ISETP.GT.U32.AND P1, PT, R0.reuse, R7, PT ;  /* 0x000000070000720c */ /* 0x040fe40003f24070 */
[C---:B------:R-:W-:Y:S01]  /*16f90*/  ISETP.GT.U32.AND P0, PT, R0.reuse, R17, PT ;  /* 0x000000110000720c */ /* 0x040fe20003f04070 */
[----:B-1----:R-:W-:Y:S01]  /*16fa0*/  IMAD.MOV.U32 R11, RZ, RZ, R4 ;  /* 0x000000ffff0b7224 */ /* 0x002fe200078e0004 */
[----:B------:R-:W-:Y:S01]  /*16fb0*/  ISETP.GE.AND P6, PT, R9, RZ, PT ;  /* 0x000000ff0900720c */ /* 0x000fe20003fc6270 */
[----:B------:R-:W-:Y:S01]  /*16fc0*/  IMAD.MOV R13, RZ, RZ, -R13 ;  /* 0x000000ffff0d7224 */ /* 0x000fe200078e0a0d */
[----:B------:R-:W-:Y:S01]  /*16fd0*/  IABS R9, R2 ;  /* 0x0000000200097213 */ /* 0x000fe20000000000 */
[----:B------:R-:W-:Y:S01]  /*16fe0*/  @!P4 IMAD.MOV R11, RZ, RZ, -R11 ;  /* 0x000000ffff0bc224 */ /* 0x000fe200078e0a0b */
[----:B------:R-:W-:Y:S01]  /*16ff0*/  ISETP.GT.U32.AND P4, PT, R0, R8, PT ;  /* 0x000000080000720c */ /* 0x000fe20003f84070 */
[----:B------:R-:W-:-:S03]  /*17000*/  IMAD.HI.U32 R4, R15, R14, RZ ;  /* 0x0000000e0f047227 */ /* 0x000fc600078e00ff */
[----:B------:R0:W-:Y:S01]  /*17010*/  STL [R1+0x160], R11 ;  /* 0x0001600b01007387 */ /* 0x0001e20000100800 */
[C---:B------:R-:W-:Y:S02]  /*17020*/  IMAD R5, R0.reuse, R13, R5 ;  /* 0x0000000d00057224 */ /* 0x040fe400078e0205 */
[----:B------:R-:W-:Y:S02]  /*17030*/  IMAD.MOV R13, RZ, RZ, -R4 ;  /* 0x000000ffff0d7224 */ /* 0x000fe400078e0a04 */
[----:B------:R-:W-:Y:S01]  /*17040*/  @!P1 IMAD.IADD R7, R7, 0x1, -R0 ;  /* 0x0000000107079824 */ /* 0x000fe200078e0a00 */
[C---:B------:R-:W-:Y:S01]  /*17050*/  ISETP.GT.U32.AND P1, PT, R0.reuse, R5, PT ;  /* 0x000000050000720c */ /* 0x040fe20003f24070 */
[----:B------:R-:W-:Y:S02]  /*17060*/  IMAD R14, R0, R13, R14 ;  /* 0x0000000d000e7224 */ /* 0x000fe400078e020e */
[--C-:B------:R-:W-:Y:S02]  /*17070*/  @!P0 IMAD.IADD R17, R17, 0x1, -R0.reuse ;  /* 0x0000000111118824 */ /* 0x100fe400078e0a00 */
[----:B------:R-:W-:Y:S01]  /*17080*/  @!P4 IMAD.IADD R8, R8, 0x1, -R0 ;  /* 0x000000010808c824 */ /* 0x000fe200078e0a00 */
[----:B------:R-:W-:Y:S01]  /*17090*/  ISETP.GT.U32.AND P4, PT, R0, R14, PT ;  /* 0x0000000e0000720c */ /* 0x000fe20003f84070 */
[----:B------:R-:W-:Y:S01]  /*170a0*/  VIADD R16, R28, 0x44 ;  /* 0x000000441c107836 */ /* 0x000fe20000000000 */
[----:B------:R-:W-:Y:S01]  /*170b0*/  ISETP.GT.U32.AND P0, PT, R0, R17, PT ;  /* 0x000000110000720c */ /* 0x000fe20003f04070 */
[----:B------:R-:W-:-:S02]  /*170c0*/  IMAD.MOV.U32 R4, RZ, RZ, R9 ;  /* 0x000000ffff047224 */ /* 0x000fc400078e0009 */
[----:B0-----:R-:W-:Y:S01]  /*170d0*/  IMAD.MOV.U32 R11, RZ, RZ, R7 ;  /* 0x000000ffff0b7224 */ /* 0x001fe200078e0007 */
[----:B------:R-:W-:Y:S01]  /*170e0*/  IABS R18, R16 ;  /* 0x0000001000127213 */ /* 0x000fe20000000000 */
[----:B------:R-:W-:Y:S01]  /*170f0*/  @!P1 IMAD.IADD R5, R5, 0x1, -R0 ;  /* 0x0000000105059824 */ /* 0x000fe200078e0a00 */
[----:B------:R-:W-:Y:S01]  /*17100*/  ISETP.GE.AND P1, PT, R12, RZ, PT ;  /* 0x000000ff0c00720c */ /* 0x000fe20003f26270 */
[----:B------:R-:W-:-:S04]  /*17110*/  IMAD.HI.U32 R19, R15, R4, RZ ;  /* 0x000000040f137227 */ /* 0x000fc800078e00ff */
[--C-:B------:R-:W-:Y:S01]  /*17120*/  @!P4 IMAD.IADD R14, R14, 0x1, -R0.reuse ;  /* 0x000000010e0ec824 */ /* 0x100fe200078e0a00 */
[C---:B------:R-:W-:Y:S01]  /*17130*/  ISETP.GT.U32.AND P4, PT, R0.reuse, R5, PT ;  /* 0x000000050000720c */ /* 0x040fe20003f84070 */
[----:B------:R-:W-:Y:S02]  /*17140*/  @!P2 IMAD.MOV R11, RZ, RZ, -R11 ;  /* 0x000000ffff0ba224 */ /* 0x000fe400078e0a0b */
[----:B------:R-:W-:Y:S01]  /*17150*/  @!P0 IMAD.IADD R17, R17, 0x1, -R0 ;  /* 0x0000000111118824 */ /* 0x000fe200078e0a00 */
[----:B------:R-:W-:Y:S01]  /*17160*/  ISETP.GT.U32.AND P2, PT, R0, R14, PT ;  /* 0x0000000e0000720c */ /* 0x000fe20003f44070 */
[----:B------:R-:W-:Y:S01]  /*17170*/  IMAD.MOV R19, RZ, RZ, -R19 ;  /* 0x000000ffff137224 */ /* 0x000fe200078e0a13 */
[----:B------:R0:W-:Y:S01]  /*17180*/  STL [R1+0x140], R11 ;  /* 0x0001400b01007387 */ /* 0x0001e20000100800 */
[----:B------:R-:W-:Y:S01]  /*17190*/  IMAD.HI.U32 R7, R15, R18, RZ ;  /* 0x000000120f077227 */ /* 0x000fe200078e00ff */
[----:B------:R-:W-:-:S03]  /*171a0*/  ISETP.GE.AND P0, PT, R6, RZ, PT ;  /* 0x000000ff0600720c */ /* 0x000fc60003f06270 */
[C---:B------:R-:W-:Y:S02]  /*171b0*/  IMAD R4, R0.reuse, R19, R4 ;  /* 0x0000001300047224 */ /* 0x040fe400078e0204 */
[----:B------:R-:W-:Y:S02]  /*171c0*/  IMAD.MOV R7, RZ, RZ, -R7 ;  /* 0x000000ffff077224 */ /* 0x000fe400078e0a07 */
[----:B------:R-:W-:Y:S02]  /*171d0*/  @!P4 IMAD.IADD R5, R5, 0x1, -R0 ;  /* 0x000000010505c824 */ /* 0x000fe400078e0a00 */
[----:B0-----:R-:W-:Y:S02]  /*171e0*/  IMAD.MOV.U32 R11, RZ, RZ, R17 ;  /* 0x000000ffff0b7224 */ /* 0x001fe400078e0011 */
[C---:B------:R-:W-:Y:S02]  /*171f0*/  IMAD R18, R0.reuse, R7, R18 ;  /* 0x0000000700127224 */ /* 0x040fe400078e0212 */
[----:B------:R-:W-:Y:S01]  /*17200*/  @!P5 IMAD.MOV R11, RZ, RZ, -R11 ;  /* 0x000000ffff0bd224 */ /* 0x000fe200078e0a0b */
[----:B------:R-:W-:Y:S01]  /*17210*/  ISETP.GT.U32.AND P5, PT, R0, R4, PT ;  /* 0x000000040000720c */ /* 0x000fe20003fa4070 */
[----:B------:R-:W-:Y:S01]  /*17220*/  VIADD R6, R28, 0x42 ;  /* 0x000000421c067836 */ /* 0x000fe20000000000 */
[----:B------:R-:W-:Y:S01]  /*17230*/  ISETP.GT.U32.AND P4, PT, R0, R18, PT ;  /* 0x000000120000720c */ /* 0x000fe20003f84070 */
[----:B------:R-:W-:Y:S01]  /*17240*/  VIADD R9, R28, 0x43 ;  /* 0x000000431c097836 */ /* 0x000fe20000000000 */
[----:B------:R0:W-:Y:S01]  /*17250*/  STL [R1+0x144], R11 ;  /* 0x0001440b01007387 */ /* 0x0001e20000100800 */
[----:B------:R-:W-:Y:S01]  /*17260*/  @!P6 IMAD.MOV R8, RZ, RZ, -R8 ;  /* 0x000000ffff08e224 */ /* 0x000fe200078e0a08 */
[----:B------:R-:W-:Y:S01]  /*17270*/  ISETP.GE.AND P6, PT, R2, RZ, PT ;  /* 0x000000ff0200720c */ /* 0x000fe20003fc6270 */
[----:B------:R-:W-:Y:S01]  /*17280*/  VIADD R2, R28, 0x41 ;  /* 0x000000411c027836 */ /* 0x000fe20000000000 */
[----:B------:R-:W-:Y:S01]  /*17290*/  IABS R12, R6 ;  /* 0x00000006000c7213 */ /* 0x000fe20000000000 */
[--C-:B------:R-:W-:Y:S01]  /*172a0*/  @!P2 IMAD.IADD R14, R14, 0x1, -R0.reuse ;  /* 0x000000010e0ea824 */ /* 0x100fe200078e0a00 */
[----:B------:R-:W-:Y:S01]  /*172b0*/  IABS R13, R9 ;  /* 0x00000009000d7213 */ /* 0x000fe20000000000 */
[----:B------:R1:W-:Y:S01]  /*172c0*/  STL [R1+0x150], R8 ;  /* 0x0001500801007387 */ /* 0x0003e20000100800 */
[----:B------:R-:W-:Y:S01]  /*172d0*/  ISETP.GE.AND P2, PT, R16, RZ, PT ;  /* 0x000000ff1000720c */ /* 0x000fe20003f46270 */
[----:B------:R-:W-:Y:S01]  /*172e0*/  @!P5 IMAD.IADD R4, R4, 0x1, -R0 ;  /* 0x000000010404d824 */ /* 0x000fe200078e0a00 */
[----:B------:R-:W-:Y:S01]  /*172f0*/  IABS R16, R2 ;  /* 0x0000000200107213 */ /* 0x000fe20000000000 */
[----:B------:R-:W-:Y:S01]  /*17300*/  IMAD.HI.U32 R7, R15, R12, RZ ;  /* 0x0000000c0f077227 */ /* 0x000fe200078e00ff */
[----:B------:R-:W-:-:S03]  /*17310*/  ISETP.GE.AND P5, PT, R9, RZ, PT ;  /* 0x000000ff0900720c */ /* 0x000fc60003fa6270 */
[----:B0-----:R-:W-:Y:S02]  /*17320*/  IMAD.MOV.U32 R11, RZ, RZ, R5 ;  /* 0x000000ffff0b7224 */ /* 0x001fe400078e0005 */
[----:B-1----:R-:W-:-:S04]  /*17330*/  IMAD.HI.U32 R8, R15, R13, RZ ;  /* 0x0000000d0f087227 */ /* 0x002fc800078e00ff */
[----:B------:R-:W-:Y:S01]  /*17340*/  @!P4 IMAD.IADD R18, R18, 0x1, -R0 ;  /* 0x000000011212c824 */ /* 0x000fe200078e0a00 */
[C---:B------:R-:W-:Y:S01]  /*17350*/  ISETP.GT.U32.AND P4, PT, R0.reuse, R4, PT ;  /* 0x000000040000720c */ /* 0x040fe20003f84070 */
[----:B------:R-:W-:Y:S02]  /*17360*/  IMAD.MOV R7, RZ, RZ, -R7 ;  /* 0x000000ffff077224 */ /* 0x000fe400078e0a07 */
[----:B------:R-:W-:Y:S02]  /*17370*/  IMAD.MOV.U32 R9, RZ, RZ, R16 ;  /* 0x000000ffff097224 */ /* 0x000fe400078e0010 */
[----:B------:R-:W-:Y:S01]  /*17380*/  @!P0 IMAD.MOV R11, RZ, RZ, -R11 ;  /* 0x000000ffff0b8224 */ /* 0x000fe200078e0a0b */
[C---:B------:R-:W-:Y:S01]  /*17390*/  ISETP.GT.U32.AND P0, PT, R0.reuse, R18, PT ;  /* 0x000000120000720c */ /* 0x040fe20003f04070 */
[----:B------:R-:W-:Y:S02]  /*173a0*/  IMAD.MOV R8, RZ, RZ, -R8 ;  /* 0x000000ffff087224 */ /* 0x000fe400078e0a08 */
[----:B------:R-:W-:Y:S01]  /*173b0*/  IMAD R12, R0, R7, R12 ;  /* 0x00000007000c7224 */ /* 0x000fe200078e020c */
[----:B------:R0:W-:Y:S01]  /*173c0*/  STL [R1+0x148], R11 ;  /* 0x0001480b01007387 */ /* 0x0001e20000100800 */
[----:B------:R-:W-:-:S04]  /*173d0*/  IMAD.HI.U32 R7, R15, R9, RZ ;  /* 0x000000090f077227 */ /* 0x000fc800078e00ff */
[----:B------:R-:W-:Y:S02]  /*173e0*/  IMAD R13, R0, R8, R13 ;  /* 0x00000008000d7224 */ /* 0x000fe400078e020d */
        /* <DEDUP_REMOVED lines=8> */
[--C-:B------:R-:W-:Y:S01]  /*17470*/  @!P0 IMAD.IADD R18, R18, 0x1, -R0.reuse ;  /* 0x0000000112128824 */ /* 0x100fe200078e0a00 */
[----:B------:R-:W-:Y:S01]  /*17480*/  ISETP.GT.U32.AND P0, PT, R0, R9, PT ;  /* 0x000000090000720c */ /* 0x000fe20003f04070 */
[----:B------:R0:W-:Y:S01]  /*17490*/  STL [R1+0x14c], R11 ;  /* 0x00014c0b01007387 */ /* 0x0001e20000100800 */
[----:B------:R-:W-:Y:S01]  /*174a0*/  IABS R8, R5 ;  /* 0x0000000500087213 */ /* 0x000fe20000000000 */
[----:B------:R-:W-:Y:S02]  /*174b0*/  VIADD R14, R28, 0x3f ;  /* 0x0000003f1c0e7836 */ /* 0x000fe40000000000 */
[----:B------:R-:W-:Y:S02]  /*174c0*/  @!P4 IMAD.IADD R12, R12, 0x1, -R0 ;  /* 0x000000010c0cc824 */ /* 0x000fe400078e0a00 */
[----:B------:R-:W-:Y:S01]  /*174d0*/  IMAD.HI.U32 R19, R15, R8, RZ ;  /* 0x000000080f137227 */ /* 0x000fe200078e00ff */
[----:B------:R-:W-:-:S03]  /*174e0*/  IABS R7, R14 ;  /* 0x0000000e00077213 */ /* 0x000fc60000000000 */
[----:B0-----:R-:W-:Y:S02]  /*174f0*/  IMAD.MOV.U32 R11, RZ, RZ, R4 ;  /* 0x000000ffff0b7224 */ /* 0x001fe400078e0004 */
[----:B------:R-:W-:Y:S01]  /*17500*/  @!P1 IMAD.IADD R13, R13, 0x1, -R0 ;  /* 0x000000010d0d9824 */ /* 0x000fe200078e0a00 */
[----:B------:R-:W-:Y:S01]  /*17510*/  ISETP.GE.AND P1, PT, R6, RZ, PT ;  /* 0x000000ff0600720c */ /* 0x000fe20003f26270 */
[----:B------:R-:W-:Y:S02]  /*17520*/  @!P6 IMAD.MOV R11, RZ, RZ, -R11 ;  /* 0x000000ffff0be224 */ /* 0x000fe400078e0a0b */
[----:B------:R-:W-:Y:S01]  /*17530*/  VIADD R17, R28, 0x3d ;  /* 0x0000003d1c117836 */ /* 0x000fe20000000000 */
[----:B------:R-:W-:Y:S01]  /*17540*/  ISETP.GT.U32.AND P4, PT, R0, R13, PT ;  /* 0x0000000d0000720c */ /* 0x000fe20003f84070 */
[----:B------:R-:W-:Y:S01]  /*17550*/  IMAD.MOV R19, RZ, RZ, -R19 ;  /* 0x000000ffff137224 */ /* 0x000fe200078e0a13 */
[----:B------:R0:W-:Y:S01]  /*17560*/  STL [R1+0x13c], R11 ;  /* 0x00013c0b01007387 */ /* 0x0001e20000100800 */
[----:B------:R-:W-:-:S02]  /*17570*/  VIADD R16, R28, 0x3e ;  /* 0x0000003e1c107836 */ /* 0x000fc40000000000 */
[----:B------:R-:W-:Y:S01]  /*17580*/  @!P0 IMAD.IADD R9, R9, 0x1, -R0 ;  /* 0x0000000109098824 */ /* 0x000fe200078e0a00 */
[C---:B------:R-:W-:Y:S01]  /*17590*/  ISETP.GT.U32.AND P0, PT, R0.reuse, R12, PT ;  /* 0x0000000c0000720c */ /* 0x040fe20003f04070 */
[C---:B------:R-:W-:Y:S01]  /*175a0*/  IMAD R8, R0.reuse, R19, R8 ;  /* 0x0000001300087224 */ /* 0x040fe200078e0208 */
[----:B------:R-:W-:Y:S01]  /*175b0*/  IABS R19, R17 ;  /* 0x0000001100137213 */ /* 0x000fe20000000000 */
[----:B------:R-:W-:Y:S01]  /*175c0*/  IMAD.HI.U32 R20, R15, R7, RZ ;  /* 0x000000070f147227 */ /* 0x000fe200078e00ff */
[----:B------:R-:W-:Y:S02]  /*175d0*/  IABS R6, R16 ;  /* 0x0000001000067213 */ /* 0x000fe40000000000 */
[----:B------:R-:W-:Y:S01]  /*175e0*/  ISETP.GT.U32.AND P6, PT, R0, R9, PT ;  /* 0x000000090000720c */ /* 0x000fe20003fc4070 */
[----:B0-----:R-:W-:Y:S02]  /*175f0*/  IMAD.MOV.U32 R11, RZ, RZ, R18 ;  /* 0x000000ffff0b7224 */ /* 0x001fe400078e0012 */
[----:B------:R-:W-:-:S02]  /*17600*/  IMAD.MOV R20, RZ, RZ, -R20 ;  /* 0x000000ffff147224 */ /* 0x000fc400078e0a14 */
[----:B------:R-:W-:Y:S01]  /*17610*/  @!P2 IMAD.MOV R11, RZ, RZ, -R11 ;  /* 0x000000ffff0ba224 */ /* 0x000fe200078e0a0b */
[C---:B------:R-:W-:Y:S01]  /*17620*/  ISETP.GT.U32.AND P2, PT, R0.reuse, R8, PT ;  /* 0x000000080000720c */ /* 0x040fe20003f44070 */
[----:B------:R-:W-:Y:S02]  /*17630*/  IMAD.MOV.U32 R4, RZ, RZ, R19 ;  /* 0x000000ffff047224 */ /* 0x000fe400078e0013 */
[----:B------:R-:W-:Y:S01]  /*17640*/  IMAD.HI.U32 R19, R15, R6, RZ ;  /* 0x000000060f137227 */ /* 0x000fe200078e00ff */
[----:B------:R0:W-:Y:S03]  /*17650*/  STL [R1+0x138], R11 ;  /* 0x0001380b01007387 */ /* 0x0001e60000100800 */
[----:B------:R-:W-:Y:S02]  /*17660*/  IMAD R7, R0, R20, R7 ;  /* 0x0000001400077224 */ /* 0x000fe400078e0207 */
[----:B------:R-:W-:Y:S01]  /*17670*/  @!P4 IMAD.IADD R13, R13, 0x1, -R0 ;  /* 0x000000010d0dc824 */ /* 0x000fe200078e0a00 */
[----:B------:R-:W-:Y:S01]  /*17680*/  ISETP.GE.AND P4, PT, R2, RZ, PT ;  /* 0x000000ff0200720c */ /* 0x000fe20003f86270 */
[----:B------:R-:W-:-:S02]  /*17690*/  IMAD.MOV R19, RZ, RZ, -R19 ;  /* 0x000000ffff137224 */ /* 0x000fc400078e0a13 */
[----:B------:R-:W-:Y:S01]  /*176a0*/  @!P0 IMAD.IADD R12, R12, 0x1, -R0 ;  /* 0x000000010c0c8824 */ /* 0x000fe200078e0a00 */
[C---:B------:R-:W-:Y:S01]  /*176b0*/  ISETP.GT.U32.AND P0, PT, R0.reuse, R7, PT ;  /* 0x000000070000720c */ /* 0x040fe20003f04070 */
[----:B------:R-:W-:Y:S02]  /*176c0*/  IMAD R6, R0, R19, R6 ;  /* 0x0000001300067224 */ /* 0x000fe400078e0206 */
[----:B0-----:R-:W-:Y:S02]  /*176d0*/  IMAD.MOV.U32 R11, RZ, RZ, R13 ;  /* 0x000000ffff0b7224 */ /* 0x001fe400078e000d */
[----:B------:R-:W-:-:S04]  /*176e0*/  IMAD.HI.U32 R18, R15, R4, RZ ;  /* 0x000000040f127227 */ /* 0x000fc800078e00ff */
[----:B------:R-:W-:Y:S01]  /*176f0*/  @!P2 IMAD.IADD R8, R8, 0x1, -R0 ;  /* 0x000000010808a824 */ /* 0x000fe200078e0a00 */
[----:B------:R-:W-:Y:S01]  /*17700*/  ISETP.GT.U32.AND P2, PT, R0, R6, PT ;  /* 0x000000060000720c */ /* 0x000fe20003f44070 */
[----:B------:R-:W-:Y:S02]  /*17710*/  @!P5 IMAD.MOV R11, RZ, RZ, -R11 ;  /* 0x000000ffff0bd224 */ /* 0x000fe400078e0a0b */
[----:B------:R-:W-:Y:S02]  /*17720*/  IMAD.MOV R18, RZ, RZ, -R18 ;  /* 0x000000ffff127224 */ /* 0x000fe400078e0a12 */
[----:B------:R-:W-:Y:S01]  /*17730*/  VIADD R2, R28, 0x3c ;  /* 0x0000003c1c027836 */ /* 0x000fe20000000000 */
[----:B------:R0:W-:Y:S01]  /*17740*/  STL [R1+0x134], R11 ;  /* 0x0001340b01007387 */ /* 0x0001e20000100800 */
[----:B------:R-:W-:Y:S02]  /*17750*/  IMAD R4, R0, R18, R4 ;  /* 0x0000001200047224 */ /* 0x000fe400078e0204 */
[--C-:B------:R-:W-:Y:S01]  /*17760*/  @!P6 IMAD.IADD R9, R9, 0x1, -R0.reuse ;  /* 0x000000010909e824 */ /* 0x100fe200078e0a00 */
[----:B------:R-:W-:Y:S01]  /*17770*/  ISETP.GE.AND P6, PT, R5, RZ, PT ;  /* 0x000000ff0500720c */ /* 0x000fe20003fc6270 */
[--C-:B------:R-:W-:Y:S01]  /*17780*/  @!P0 IMAD.IADD R7, R7, 0x1, -R0.reuse ;  /* 0x0000000107078824 */ /* 0x100fe200078e0a00 */
[----:B------:R-:W-:Y:S01]  /*17790*/  IABS R19, R2 ;  /* 0x0000000200137213 */ /* 0x000fe20000000000 */
[----:B------:R-:W-:Y:S01]  /*177a0*/  VIADD R5, R28, 0x3b ;  /* 0x0000003b1c057836 */ /* 0x000fe20000000000 */
[----:B------:R-:W-:Y:S01]  /*177b0*/  ISETP.GT.U32.AND P0, PT, R0, R8, PT ;  /* 0x000000080000720c */ /* 0x000fe20003f04070 */
[----:B------:R-:W-:Y:S01]  /*177c0*/  @!P2 IMAD.IADD R6, R6, 0x1, -R0 ;  /* 0x000000010606a824 */ /* 0x000fe200078e0a00 */
[C---:B------:R-:W-:Y:S01]  /*177d0*/  ISETP.GT.U32.AND P5, PT, R0.reuse, R7, PT ;  /* 0x000000070000720c */ /* 0x040fe20003fa4070 */
[----:B0-----:R-:W-:Y:S01]  /*177e0*/  IMAD.MOV.U32 R11, RZ, RZ, R12 ;  /* 0x000000ffff0b7224 */ /* 0x001fe200078e000c */
[----:B------:R-:W-:Y:S01]  /*177f0*/  IABS R18, R5 ;  /* 0x0000000500127213 */ /* 0x000fe20000000000 */
[----:B------:R-:W-:Y:S01]  /*17800*/  IMAD.MOV.U32 R13, RZ, RZ, R19 ;  /* 0x000000ffff0d7224 */ /* 0x000fe200078e0013 */
[C---:B------:R-:W-:Y:S01]  /*17810*/  ISETP.GT.U32.AND P2, PT, R0.reuse, R6, PT ;  /* 0x000000060000720c */ /* 0x040fe20003f44070 */
[----:B------:R-:W-:Y:S01]  /*17820*/  @!P1 IMAD.MOV R11, RZ, RZ, -R11 ;  /* 0x000000ffff0b9224 */ /* 0x000fe200078e0a0b */
[----:B------:R-:W-:Y:S01]  /*17830*/  ISETP.GT.U32.AND P1, PT, R0, R4, PT ;  /* 0x000000040000720c */ /* 0x000fe20003f24070 */
[----:B------:R-:W-:-:S02]  /*17840*/  IMAD.MOV.U32 R12, RZ, RZ, R18 ;  /* 0x000000ffff0c7224 */ /* 0x000fc400078e0012 */
[C---:B------:R-:W-:Y:S01]  /*17850*/  IMAD.HI.U32 R18, R15.reuse, R13, RZ ;  /* 0x0000000d0f127227 */ /* 0x040fe200078e00ff */
[----:B------:R-:W-:Y:S03]  /*17860*/  STL [R1+0x130], R11 ;  /* 0x0001300b01007387 */ /* 0x000fe60000100800 */
[----:B------:R-:W-:Y:S01]  /*17870*/  @!P4 IMAD.MOV R9, RZ, RZ, -R9 ;  /* 0x000000ffff09c224 */ /* 0x000fe200078e0a09 */
[----:B------:R-:W-:Y:S01]  /*17880*/  ISETP.GE.AND P4, PT, R14, RZ, PT ;  /* 0x000000ff0e00720c */ /* 0x000fe20003f86270 */
[----:B------:R-:W-:-:S03]  /*17890*/  IMAD.HI.U32 R14, R15, R12, RZ ;  /* 0x0000000c0f0e7227 */ /* 0x000fc600078e00ff */
[----:B------:R0:W-:Y:S01]  /*178a0*/  STL [R1+0x12c], R9 ;  /* 0x00012c0901007387 */ /* 0x0001e20000100800 */
[----:B------:R-:W-:Y:S02]  /*178b0*/  IMAD.MOV R18, RZ, RZ, -R18 ;  /* 0x000000ffff127224 */ /* 0x000fe400078e0a12 */
[--C-:B------:R-:W-:Y:S02]  /*178c0*/  @!P1 IMAD.IADD R4, R4, 0x1, -R0.reuse ;  /* 0x0000000104049824 */ /* 0x100fe400078e0a00 */
[--C-:B------:R-:W-:Y:S01]  /*178d0*/  @!P0 IMAD.IADD R8, R8, 0x1, -R0.reuse ;  /* 0x0000000108088824 */ /* 0x100fe200078e0a00 */
[----:B------:R-:W-:Y:S01]  /*178e0*/  ISETP.GE.AND P0, PT, R16, RZ, PT ;  /* 0x000000ff1000720c */ /* 0x000fe20003f06270 */
[----:B------:R-:W-:Y:S01]  /*178f0*/  @!P5 IMAD.IADD R7, R7, 0x1, -R0 ;  /* 0x000000010707d824 */ /* 0x000fe200078e0a00 */
[----:B------:R-:W-:Y:S01]  /*17900*/  ISETP.GE.AND P5, PT, R17, RZ, PT ;  /* 0x000000ff1100720c */ /* 0x000fe20003fa6270 */
[----:B------:R-:W-:Y:S01]  /*17910*/  IMAD.MOV R16, RZ, RZ, -R14 ;  /* 0x000000ffff107224 */ /* 0x000fe200078e0a0e */
[----:B------:R-:W-:Y:S01]  /*17920*/  ISETP.GT.U32.AND P1, PT, R0, R4, PT ;  /* 0x000000040000720c */ /* 0x000fe20003f24070 */
[----:B0-----:R-:W-:-:S02]  /*17930*/  VIADD R9, R28, 0x3a ;  /* 0x0000003a1c097836 */ /* 0x001fc40000000000 */
[C---:B------:R-:W-:Y:S02]  /*17940*/  IMAD R17, R0.reuse, R18, R13 ;  /* 0x0000001200117224 */ /* 0x040fe400078e020d */
[----:B------:R-:W-:Y:S01]  /*17950*/  IMAD R16, R0, R16, R12 ;  /* 0x0000001000107224 */ /* 0x000fe200078e020c */
[----:B------:R-:W-:Y:S01]  /*17960*/  IABS R14, R9 ;  /* 0x00000009000e7213 */ /* 0x000fe20000000000 */
[----:B------:R-:W-:Y:S01]  /*17970*/  @!P2 IMAD.IADD R6, R6, 0x1, -R0 ;  /* 0x000000010606a824 */ /* 0x000fe200078e0a00 */
[----:B------:R-:W-:Y:S01]  /*17980*/  ISETP.GT.U32.AND P2, PT, R0, R17, PT ;  /* 0x000000110000720c */ /* 0x000fe20003f44070 */
[----:B------:R-:W-:Y:S02]  /*17990*/  IMAD.MOV.U32 R20, RZ, RZ, R8 ;  /* 0x000000ffff147224 */ /* 0x000fe400078e0008 */
[----:B------:R-:W-:Y:S02]  /*179a0*/  IMAD.MOV.U32 R19, RZ, RZ, R7 ;  /* 0x000000ffff137224 */ /* 0x000fe400078e0007 */
[----:B------:R-:W-:-:S02]  /*179b0*/  IMAD.MOV.U32 R11, RZ, RZ, R6 ;  /* 0x000000ffff0b7224 */ /* 0x000fc400078e0006 */
[----:B------:R-:W-:Y:S01]  /*179c0*/  @!P6 IMAD.MOV R20, RZ, RZ, -R20 ;  /* 0x000000ffff14e224 */ /* 0x000fe200078e0a14 */
[----:B------:R-:W-:Y:S01]  /*179d0*/  ISETP.GT.U32.AND P6, PT, R0, R16, PT ;  /* 0x000000100000720c */ /* 0x000fe20003fc4070 */
[----:B------:R-:W-:-:S03]  /*179e0*/  IMAD.HI.U32 R8, R15, R14, RZ ;  /* 0x0000000e0f087227 */ /* 0x000fc600078e00ff */
[----:B------:R-:W-:Y:S01]  /*179f0*/  STL [R1+0x108], R20 ;  /* 0x0001081401007387 */ /* 0x000fe20000100800 */
[----:B------:R-:W-:Y:S01]  /*17a00*/  @!P4 IMAD.MOV R19, RZ, RZ, -R19 ;  /* 0x000000ffff13c224 */ /* 0x000fe200078e0a13 */
[----:B------:R-:W-:Y:S01]  /*17a10*/  ISETP.GE.AND P4, PT, R2, RZ, PT ;  /* 0x000000ff0200720c */ /* 0x000fe20003f86270 */
[----:B------:R-:W-:Y:S01]  /*17a20*/  @!P0 IMAD.MOV R11, RZ, RZ, -R11 ;  /* 0x000000ffff0b8224 */ /* 0x000fe200078e0a0b */
[----:B------:R-:W-:Y:S01]  /*17a30*/  ISETP.GE.AND P0, PT, R5, RZ, PT ;  /* 0x000000ff0500720c */ /* 0x000fe20003f06270 */
[----:B------:R-:W-:Y:S01]  /*17a40*/  IMAD.MOV R8, RZ, RZ, -R8 ;  /* 0x000000ffff087224 */ /* 0x000fe200078e0a08 */
[----:B------:R-:W-:Y:S01]  /*17a50*/  STL [R1+0x10c], R19 ;  /* 0x00010c1301007387 */ /* 0x000fe20000100800 */
[--C-:B------:R-:W-:Y:S01]  /*17a60*/  @!P1 IMAD.IADD R4, R4, 0x1, -R0.reuse ;  /* 0x0000000104049824 */ /* 0x100fe200078e0a00 */
[----:B------:R-:W-:Y:S01]  /*17a70*/  ISETP.GE.AND P1, PT, R9, RZ, PT ;  /* 0x000000ff0900720c */ /* 0x000fe20003f26270 */
[----:B------:R-:W-:Y:S01]  /*17a80*/  @!P2 IMAD.IADD R17, R17, 0x1, -R0 ;  /* 0x000000011111a824 */ /* 0x000fe200078e0a00 */
[----:B------:R0:W-:Y:S01]  /*17a90*/  STL [R1+0x110], R11 ;  /* 0x0001100b01007387 */ /* 0x0001e20000100800 */
[----:B------:R-:W-:-:S02]  /*17aa0*/  IMAD R14, R0, R8, R14 ;  /* 0x00000008000e7224 */ /* 0x000fc400078e020e */
[----:B------:R-:W-:Y:S01]  /*17ab0*/  VIADD R2, R28, 0x39 ;  /* 0x000000391c027836 */ /* 0x000fe20000000000 */
[----:B------:R-:W-:Y:S01]  /*17ac0*/  ISETP.GT.U32.AND P2, PT, R0, R17, PT ;  /* 0x000000110000720c */ /* 0x000fe20003f44070 */
[----:B------:R-:W-:Y:S02]  /*17ad0*/  @!P6 IMAD.IADD R16, R16, 0x1, -R0 ;  /* 0x000000011010e824 */ /* 0x000fe400078e0a00 */
[C---:B------:R-:W-:Y:S01]  /*17ae0*/  VIADD R9, R28.reuse, 0x38 ;  /* 0x000000381c097836 */ /* 0x040fe20000000000 */
[----:B------:R-:W-:Y:S01]  /*17af0*/  IABS R6, R2 ;  /* 0x0000000200067213 */ /* 0x000fe20000000000 */
[----:B------:R-:W-:Y:S01]  /*17b00*/  VIADD R5, R28, 0x37 ;  /* 0x000000371c057836 */ /* 0x000fe20000000000 */
[----:B------:R-:W-:Y:S01]  /*17b10*/  ISETP.GT.U32.AND P6, PT, R0, R16, PT ;  /* 0x000000100000720c */ /* 0x000fe20003fc4070 */
[----:B0-----:R-:W-:Y:S01]  /*17b20*/  IMAD.MOV.U32 R11, RZ, RZ, R4 ;  /* 0x000000ffff0b7224 */ /* 0x001fe200078e0004 */
[----:B------:R-:W-:Y:S01]  /*17b30*/  IABS R12, R9 ;  /* 0x00000009000c7213 */ /* 0x000fe20000000000 */
[----:B------:R-:W-:Y:S01]  /*17b40*/  IMAD.HI.U32 R8, R15, R6, RZ ;  /* 0x000000060f087227 */ /* 0x000fe200078e00ff */
[----:B------:R-:W-:-:S03]  /*17b50*/  IABS R4, R5 ;  /* 0x0000000500047213 */ /* 0x000fc60000000000 */
[----:B------:R-:W-:Y:S01]  /*17b60*/  @!P5 IMAD.MOV R11, RZ, RZ, -R11 ;  /* 0x000000ffff0bd224 */ /* 0x000fe200078e0a0b */
[----:B------:R-:W-:Y:S01]  /*17b70*/  ISETP.GT.U32.AND P5, PT, R0, R14, PT ;  /* 0x0000000e0000720c */ /* 0x000fe20003fa4070 */
[----:B------:R-:W-:Y:S01]  /*17b80*/  @!P2 IMAD.IADD R17, R17, 0x1, -R0 ;  /* 0x000000011111a824 */ /* 0x000fe200078e0a00 */
[----:B------:R-:W-:Y:S01]  /*17b90*/  ISETP.GE.AND P2, PT, R2, RZ, PT ;  /* 0x000000ff0200720c */ /* 0x000fe20003f46270 */
[----:B------:R-:W-:Y:S01]  /*17ba0*/  IMAD.MOV R8, RZ, RZ, -R8 ;  /* 0x000000ffff087224 */ /* 0x000fe200078e0a08 */
[----:B------:R0:W-:Y:S01]  /*17bb0*/  STL [R1+0x124], R11 ;  /* 0x0001240b01007387 */ /* 0x0001e20000100800 */
[----:B------:R-:W-:Y:S01]  /*17bc0*/  @!P6 IMAD.IADD R16, R16, 0x1, -R0 ;  /* 0x000000011010e824 */ /* 0x000fe200078e0a00 */
[----:B------:R-:W-:Y:S01]  /*17bd0*/  ISETP.GE.AND P6, PT, R9, RZ, PT ;  /* 0x000000ff0900720c */ /* 0x000fe20003fc6270 */
[----:B------:R-:W-:Y:S02]  /*17be0*/  IMAD R6, R0, R8, R6 ;  /* 0x0000000800067224 */ /* 0x000fe400078e0206 */
[----:B------:R-:W-:-:S02]  /*17bf0*/  IMAD.MOV.U32 R18, RZ, RZ, R17 ;  /* 0x000000ffff127224 */ /* 0x000fc400078e0011 */
[----:B------:R-:W-:-:S04]  /*17c00*/  IMAD.HI.U32 R13, R15, R12, RZ ;  /* 0x0000000c0f0d7227 */ /* 0x000fc800078e00ff */
[----:B------:R-:W-:Y:S02]  /*17c10*/  @!P5 IMAD.IADD R14, R14, 0x1, -R0 ;  /* 0x000000010e0ed824 */ /* 0x000fe400078e0a00 */
[----:B0-----:R-:W-:Y:S02]  /*17c20*/  IMAD.MOV.U32 R11, RZ, RZ, R16 ;  /* 0x000000ffff0b7224 */ /* 0x001fe400078e0010 */
[----:B------:R-:W-:Y:S01]  /*17c30*/  @!P4 IMAD.MOV R18, RZ, RZ, -R18 ;  /* 0x000000ffff12c224 */ /* 0x000fe200078e0a12 */
[----:B------:R-:W-:Y:S01]  /*17c40*/  ISETP.GT.U32.AND P5, PT, R0, R14, PT ;  /* 0x0000000e0000720c */ /* 0x000fe20003fa4070 */
[----:B------:R-:W-:Y:S01]  /*17c50*/  VIADD R7, R28, 0x36 ;  /* 0x000000361c077836 */ /* 0x000fe20000000000 */
[C---:B------:R-:W-:Y:S01]  /*17c60*/  ISETP.GT.U32.AND P4, PT, R0.reuse, R6, PT ;  /* 0x000000060000720c */ /* 0x040fe20003f84070 */
[----:B------:R-:W-:Y:S01]  /*17c70*/  IMAD.MOV R13, RZ, RZ, -R13 ;  /* 0x000000ffff0d7224 */ /* 0x000fe200078e0a0d */
[----:B------:R-:W-:Y:S01]  /*17c80*/  STL [R1+0x118], R18 ;  /* 0x0001181201007387 */ /* 0x000fe20000100800 */
[----:B------:R-:W-:Y:S01]  /*17c90*/  @!P0 IMAD.MOV R11, RZ, RZ, -R11 ;  /* 0x000000ffff0b8224 */ /* 0x000fe200078e0a0b */
[----:B------:R-:W-:Y:S01]  /*17ca0*/  ISETP.GE.AND P0, PT, R5, RZ, PT ;  /* 0x000000ff0500720c */ /* 0x000fe20003f06270 */
[----:B------:R-:W-:Y:S01]  /*17cb0*/  IMAD R5, R0, R13, R12 ;  /* 0x0000000d00057224 */ /* 0x000fe200078e020c */
[----:B------:R-:W-:Y:S01]  /*17cc0*/  IABS R2, R7 ;  /* 0x0000000700027213 */ /* 0x000fe20000000000 */
[C---:B------:R-:W-:Y:S01]  /*17cd0*/  IMAD.HI.U32 R9, R15.reuse, R4, RZ ;  /* 0x000000040f097227 */ /* 0x040fe200078e00ff */
[----:B------:R0:W-:Y:S03]  /*17ce0*/  STL [R1+0x11c], R11 ;  /* 0x00011c0b01007387 */ /* 0x0001e60000100800 */
        /* <DEDUP_REMOVED lines=10> */
[----:B0-----:R-:W-:Y:S01]  /*17d90*/  IMAD.MOV.U32 R11, RZ, RZ, R14 ;  /* 0x000000ffff0b7224 */ /* 0x001fe200078e000e */
[----:B------:R-:W-:Y:S01]  /*17da0*/  IABS R13, R8 ;  /* 0x00000008000d7213 */ /* 0x000fe20000000000 */
[--C-:B------:R-:W-:Y:S02]  /*17db0*/  @!P5 IMAD.IADD R5, R5, 0x1, -R0.reuse ;  /* 0x000000010505d824 */ /* 0x100fe400078e0a00 */
[----:B------:R-:W-:Y:S01]  /*17dc0*/  @!P1 IMAD.MOV R11, RZ, RZ, -R11 ;  /* 0x000000ffff0b9224 */ /* 0x000fe200078e0a0b */
[----:B------:R-:W-:Y:S01]  /*17dd0*/  ISETP.GT.U32.AND P1, PT, R0, R4, PT ;  /* 0x000000040000720c */ /* 0x000fe20003f24070 */
[----:B------:R-:W-:Y:S01]  /*17de0*/  VIADD R9, R28, 0x34 ;  /* 0x000000341c097836 */ /* 0x000fe20000000000 */
[----:B------:R-:W-:Y:S01]  /*17df0*/  ISETP.GT.U32.AND P5, PT, R0, R5, PT ;  /* 0x000000050000720c */ /* 0x000fe20003fa4070 */
[----:B------:R-:W-:Y:S01]  /*17e00*/  IMAD.HI.U32 R18, R15, R13, RZ ;  /* 0x0000000d0f127227 */ /* 0x000fe200078e00ff */
[----:B------:R0:W-:Y:S02]  /*17e10*/  STL [R1+0x120], R11 ;  /* 0x0001200b01007387 */ /* 0x0001e40000100800 */
[----:B------:R-:W-:Y:S01]  /*17e20*/  IABS R16, R9 ;  /* 0x0000000900107213 */ /* 0x000fe20000000000 */
[----:B------:R-:W-:Y:S01]  /*17e30*/  @!P4 IMAD.IADD R6, R6, 0x1, -R0 ;  /* 0x000000010606c824 */ /* 0x000fe200078e0a00 */
[----:B------:R-:W-:Y:S01]  /*17e40*/  ISETP.GT.U32.AND P4, PT, R0, R2, PT ;  /* 0x000000020000720c */ /* 0x000fe20003f84070 */
[----:B------:R-:W-:-:S02]  /*17e50*/  IMAD.MOV R18, RZ, RZ, -R18 ;  /* 0x000000ffff127224 */ /* 0x000fc400078e0a12 */
[----:B------:R-:W-:-:S04]  /*17e60*/  IMAD.HI.U32 R19, R15, R16, RZ ;  /* 0x000000100f137227 */ /* 0x000fc800078e00ff */
[----:B------:R-:W-:Y:S02]  /*17e70*/  IMAD R13, R0, R18, R13 ;  /* 0x00000012000d7224 */ /* 0x000fe400078e020d */
[--C-:B------:R-:W-:Y:S02]  /*17e80*/  @!P1 IMAD.IADD R4, R4, 0x1, -R0.reuse ;  /* 0x0000000104049824 */ /* 0x100fe400078e0a00 */
[----:B------:R-:W-:Y:S02]  /*17e90*/  VIADD R12, R28, 0x33 ;  /* 0x000000331c0c7836 */ /* 0x000fe40000000000 */
[----:B------:R-:W-:Y:S01]  /*17ea0*/  @!P5 IMAD.IADD R5, R5, 0x1, -R0 ;  /* 0x000000010505d824 */ /* 0x000fe200078e0a00 */
[C---:B------:R-:W-:Y:S01]  /*17eb0*/  ISETP.GT.U32.AND P5, PT, R0.reuse, R13, PT ;  /* 0x0000000d0000720c */ /* 0x040fe20003fa4070 */
[----:B------:R-:W-:Y:S01]  /*17ec0*/  IMAD.MOV R19, RZ, RZ, -R19 ;  /* 0x000000ffff137224 */ /* 0x000fe200078e0a13 */
[----:B------:R-:W-:Y:S01]  /*17ed0*/  ISETP.GT.U32.AND P1, PT, R0, R4, PT ;  /* 0x000000040000720c */ /* 0x000fe20003f24070 */
[----:B------:R-:W-:Y:S01]  /*17ee0*/  IMAD.MOV.U32 R22, RZ, RZ, R6 ;  /* 0x000000ffff167224 */ /* 0x000fe200078e0006 */
[----:B------:R-:W-:Y:S01]  /*17ef0*/  IABS R17, R12 ;  /* 0x0000000c00117213 */ /* 0x000fe20000000000 */
[----:B------:R-:W-:-:S02]  /*17f00*/  @!P4 IMAD.IADD R2, R2, 0x1, -R0 ;  /* 0x000000010202c824 */ /* 0x000fc400078e0a00 */
[C---:B------:R-:W-:Y:S02]  /*17f10*/  IMAD R16, R0.reuse, R19, R16 ;  /* 0x0000001300107224 */ /* 0x040fe400078e0210 */
[----:B------:R-:W-:Y:S01]  /*17f20*/  @!P2 IMAD.MOV R22, RZ, RZ, -R22 ;  /* 0x000000ffff16a224 */ /* 0x000fe200078e0a16 */
[----:B------:R-:W-:Y:S01]  /*17f30*/  ISETP.GT.U32.AND P2, PT, R0, R2, PT ;  /* 0x000000020000720c */ /* 0x000fe20003f44070 */
[----:B------:R-:W-:Y:S01]  /*17f40*/  VIADD R14, R28, 0x32 ;  /* 0x000000321c0e7836 */ /* 0x000fe20000000000 */
[----:B------:R-:W-:Y:S01]  /*17f50*/  ISETP.GT.U32.AND P4, PT, R0, R16, PT ;  /* 0x000000100000720c */ /* 0x000fe20003f84070 */
[----:B------:R-:W-:Y:S01]  /*17f60*/  IMAD.HI.U32 R21, R15, R17, RZ ;  /* 0x000000110f157227 */ /* 0x000fe200078e00ff */
[----:B------:R-:W-:Y:S02]  /*17f70*/  STL [R1+0x104], R22 ;  /* 0x0001041601007387 */ /* 0x000fe40000100800 */
[----:B------:R-:W-:Y:S01]  /*17f80*/  IABS R20, R14 ;  /* 0x0000000e00147213 */ /* 0x000fe20000000000 */
[----:B------:R-:W-:-:S02]  /*17f90*/  IMAD.MOV R21, RZ, RZ, -R21 ;  /* 0x000000ffff157224 */ /* 0x000fc400078e0a15 */
[--C-:B------:R-:W-:Y:S02]  /*17fa0*/  @!P5 IMAD.IADD R13, R13, 0x1, -R0.reuse ;  /* 0x000000010d0dd824 */ /* 0x100fe400078e0a00 */
[----:B------:R-:W-:Y:S01]  /*17fb0*/  @!P1 IMAD.IADD R4, R4, 0x1, -R0 ;  /* 0x0000000104049824 */ /* 0x000fe200078e0a00 */
[----:B------:R-:W-:Y:S01]  /*17fc0*/  ISETP.GE.AND P1, PT, R7, RZ, PT ;  /* 0x000000ff0700720c */ /* 0x000fe20003f26270 */
[----:B0-----:R-:W-:Y:S01]  /*17fd0*/  IMAD.MOV.U32 R11, RZ, RZ, R5 ;  /* 0x000000ffff0b7224 */ /* 0x001fe200078e0005 */
[C---:B------:R-:W-:Y:S01]  /*17fe0*/  ISETP.GT.U32.AND P5, PT, R0.reuse, R13, PT ;  /* 0x0000000d0000720c */ /* 0x040fe20003fa4070 */
[----:B------:R-:W-:Y:S02]  /*17ff0*/  IMAD R17, R0, R21, R17 ;  /* 0x0000001500117224 */ /* 0x000fe400078e0211 */
[----:B------:R-:W-:-:S04]  /*18000*/  IMAD.HI.U32 R18, R15, R20, RZ ;  /* 0x000000140f127227 */ /* 0x000fc800078e00ff */
[----:B------:R-:W-:Y:S01]  /*18010*/  @!P6 IMAD.MOV R11, RZ, RZ, -R11 ;  /* 0x000000ffff0be224 */ /* 0x000fe200078e0a0b */
[----:B------:R-:W-:Y:S01]  /*18020*/  ISETP.GE.AND P6, PT, R8, RZ, PT ;  /* 0x000000ff0800720c */ /* 0x000fe20003fc6270 */
[----:B------:R-:W-:Y:S01]  /*18030*/  @!P0 IMAD.MOV R4, RZ, RZ, -R4 ;  /* 0x000000ffff048224 */ /* 0x000fe200078e0a04 */
[----:B------:R-:W-:Y:S01]  /*18040*/  ISETP.GE.AND P0, PT, R9, RZ, PT ;  /* 0x000000ff0900720c */ /* 0x000fe20003f06270 */
[----:B------:R-:W-:Y:S01]  /*18050*/  @!P2 IMAD.IADD R2, R2, 0x1, -R0 ;  /* 0x000000010202a824 */ /* 0x000fe200078e0a00 */
[----:B------:R-:W-:Y:S01]  /*18060*/  ISETP.GT.U32.AND P2, PT, R0, R17, PT ;  /* 0x000000110000720c */ /* 0x000fe20003f44070 */
[----:B------:R-:W-:Y:S01]  /*18070*/  IMAD.MOV R18, RZ, RZ, -R18 ;  /* 0x000000ffff127224 */ /* 0x000fe200078e0a12 */
[----:B------:R-:W-:Y:S01]  /*18080*/  STL [R1+0x100], R11 ;  /* 0x0001000b01007387 */ /* 0x000fe20000100800 */
[----:B------:R-:W-:Y:S02]  /*18090*/  @!P4 IMAD.IADD R16, R16, 0x1, -R0 ;  /* 0x000000011010c824 */ /* 0x000fe400078e0a00 */
[----:B------:R-:W-:Y:S01]  /*180a0*/  IMAD.MOV.U32 R6, RZ, RZ, R2 ;  /* 0x000000ffff067224 */ /* 0x000fe200078e0002 */
[----:B------:R0:W-:Y:S01]  /*180b0*/  STL [R1+0xfc], R4 ;  /* 0x0000fc0401007387 */ /* 0x0001e20000100800 */
[C---:B------:R-:W-:Y:S01]  /*180c0*/  IMAD R20, R0.reuse, R18, R20 ;  /* 0x0000001200147224 */ /* 0x040fe200078e0214 */
[----:B------:R-:W-:Y:S01]  /*180d0*/  ISETP.GT.U32.AND P4, PT, R0, R16, PT ;  /* 0x000000100000720c */ /* 0x000fe20003f84070 */
[----:B------:R-:W-:Y:S01]  /*180e0*/  @!P1 IMAD.MOV R6, RZ, RZ, -R6 ;  /* 0x000000ffff069224 */ /* 0x000fe200078e0a06 */
[----:B------:R-:W-:Y:S01]  /*180f0*/  ISETP.GE.AND P1, PT, R12, RZ, PT ;  /* 0x000000ff0c00720c */ /* 0x000fe20003f26270 */
[--C-:B------:R-:W-:Y:S01]  /*18100*/  @!P5 IMAD.IADD R13, R13, 0x1, -R0.reuse ;  /* 0x000000010d0dd824 */ /* 0x100fe200078e0a00 */
[----:B------:R-:W-:Y:S01]  /*18110*/  ISETP.GT.U32.AND P5, PT, R0, R20, PT ;  /* 0x000000140000720c */ /* 0x000fe20003fa4070 */
[----:B------:R-:W-:Y:S01]  /*18120*/  @!P2 IMAD.IADD R17, R17, 0x1, -R0 ;  /* 0x000000011111a824 */ /* 0x000fe200078e0a00 */
[----:B------:R1:W-:Y:S01]  /*18130*/  STL [R1+0xf8], R6 ;  /* 0x0000f80601007387 */ /* 0x0003e20000100800 */
[----:B------:R-:W-:-:S02]  /*18140*/  VIADD R2, R28, 0x30 ;  /* 0x000000301c027836 */ /* 0x000fc40000000000 */
[----:B0-----:R-:W-:Y:S01]  /*18150*/  VIADD R4, R28, 0x31 ;  /* 0x000000311c047836 */ /* 0x001fe20000000000 */
[----:B------:R-:W-:Y:S01]  /*18160*/  ISETP.GT.U32.AND P2, PT, R0, R17, PT ;  /* 0x000000110000720c */ /* 0x000fe20003f44070 */
[----:B------:R-:W-:Y:S01]  /*18170*/  VIADD R8, R28, 0x2e ;  /* 0x0000002e1c087836 */ /* 0x000fe20000000000 */
[----:B------:R-:W-:Y:S01]  /*18180*/  IABS R7, R2 ;  /* 0x0000000200077213 */ /* 0x000fe20000000000 */
[--C-:B------:R-:W-:Y:S01]  /*18190*/  @!P4 IMAD.IADD R16, R16, 0x1, -R0.reuse ;  /* 0x000000011010c824 */ /* 0x100fe200078e0a00 */
[----:B------:R-:W-:Y:S01]  /*181a0*/  IABS R5, R4 ;  /* 0x0000000400057213 */ /* 0x000fe20000000000 */
[----:B-1----:R-:W-:Y:S01]  /*181b0*/  IMAD.MOV.U32 R6, RZ, RZ, R13 ;  /* 0x000000ffff067224 */ /* 0x002fe200078e000d */
[----:B------:R-:W-:Y:S01]  /*181c0*/  ISETP.GE.AND P4, PT, R14, RZ, PT ;  /* 0x000000ff0e00720c */ /* 0x000fe20003f86270 */
[----:B------:R-:W-:Y:S01]  /*181d0*/  @!P5 IMAD.IADD R20, R20, 0x1, -R0 ;  /* 0x000000011414d824 */ /* 0x000fe200078e0a00 */
[----:B------:R-:W-:Y:S01]  /*181e0*/  ISETP.GE.AND P5, PT, R2, RZ, PT ;  /* 0x000000ff0200720c */ /* 0x000fe20003fa6270 */
[----:B------:R-:W-:Y:S01]  /*181f0*/  IMAD.MOV.U32 R12, RZ, RZ, R5 ;  /* 0x000000ffff0c7224 */ /* 0x000fe200078e0005 */
[----:B------:R-:W-:Y:S01]  /*18200*/  IABS R14, R8 ;  /* 0x00000008000e7213 */ /* 0x000fe20000000000 */
[----:B------:R-:W-:Y:S01]  /*18210*/  @!P6 IMAD.MOV R6, RZ, RZ, -R6 ;  /* 0x000000ffff06e224 */ /* 0x000fe200078e0a06 */
[----:B------:R-:W-:Y:S01]  /*18220*/  ISETP.GE.AND P6, PT, R4, RZ, PT ;  /* 0x000000ff0400720c */ /* 0x000fe20003fc6270 */
[----:B------:R-:W-:-:S03]  /*18230*/  IMAD.HI.U32 R5, R15, R12, RZ ;  /* 0x0000000c0f057227 */ /* 0x000fc600078e00ff */
[----:B------:R0:W-:Y:S01]  /*18240*/  STL [R1+0xf4], R6 ;  /* 0x0000f40601007387 */ /* 0x0001e20000100800 */
[----:B------:R-:W-:Y:S02]  /*18250*/  IMAD.MOV R5, RZ, RZ, -R5 ;  /* 0x000000ffff057224 */ /* 0x000fe400078e0a05 */
[----:B------:R-:W-:-:S04]  /*18260*/  IMAD.HI.U32 R4, R15, R7, RZ ;  /* 0x000000070f047227 */ /* 0x000fc800078e00ff */
[C---:B------:R-:W-:Y:S02]  /*18270*/  IMAD R12, R0.reuse, R5, R12 ;  /* 0x00000005000c7224 */ /* 0x040fe400078e020c */
[----:B------:R-:W-:Y:S02]  /*18280*/  @!P2 IMAD.IADD R17, R17, 0x1, -R0 ;  /* 0x000000011111a824 */ /* 0x000fe400078e0a00 */
[----:B0-----:R-:W-:Y:S01]  /*18290*/  IMAD.MOV.U32 R6, RZ, RZ, R16 ;  /* 0x000000ffff067224 */ /* 0x001fe200078e0010 */
[C---:B------:R-:W-:Y:S01]  /*182a0*/  ISETP.GT.U32.AND P2, PT, R0.reuse, R12, PT ;  /* 0x0000000c0000720c */ /* 0x040fe20003f44070 */
[----:B------:R-:W-:Y:S02]  /*182b0*/  IMAD.MOV R4, RZ, RZ, -R4 ;  /* 0x000000ffff047224 */ /* 0x000fe400078e0a04 */
[----:B------:R-:W-:Y:S01]  /*182c0*/  @!P0 IMAD.MOV R6, RZ, RZ, -R6 ;  /* 0x000000ffff068224 */ /* 0x000fe200078e0a06 */
[C---:B------:R-:W-:Y:S01]  /*182d0*/  ISETP.GT.U32.AND P0, PT, R0.reuse, R20, PT ;  /* 0x000000140000720c */ /* 0x040fe20003f04070 */
[----:B------:R-:W-:-:S02]  /*182e0*/  IMAD R7, R0, R4, R7 ;  /* 0x0000000400077224 */ /* 0x000fc400078e0207 */
[C---:B------:R-:W-:Y:S01]  /*182f0*/  VIADD R2, R28.reuse, 0x2f ;  /* 0x0000002f1c027836 */ /* 0x040fe20000000000 */
[----:B------:R0:W-:Y:S01]  /*18300*/  STL [R1+0x58], R6 ;  /* 0x0000580601007387 */ /* 0x0001e20000100800 */
[----:B------:R-:W-:Y:S02]  /*18310*/  IMAD.MOV.U32 R9, RZ, RZ, R17 ;  /* 0x000000ffff097224 */ /* 0x000fe400078e0011 */
[----:B------:R-:W-:Y:S02]  /*18320*/  VIADD R5, R28, 0x2c ;  /* 0x0000002c1c057836 */ /* 0x000fe40000000000 */
[--C-:B------:R-:W-:Y:S02]  /*18330*/  @!P2 IMAD.IADD R12, R12, 0x1, -R0.reuse ;  /* 0x000000010c0ca824 */ /* 0x100fe400078e0a00 */
[----:B------:R-:W-:Y:S01]  /*18340*/  @!P1 IMAD.MOV R9, RZ, RZ, -R9 ;  /* 0x000000ffff099224 */ /* 0x000fe200078e0a09 */
[----:B------:R-:W-:Y:S01]  /*18350*/  ISETP.GE.AND P1, PT, R2, RZ, PT ;  /* 0x000000ff0200720c */ /* 0x000fe20003f26270 */
[----:B------:R-:W-:Y:S01]  /*18360*/  @!P0 IMAD.IADD R20, R20, 0x1, -R0 ;  /* 0x0000000114148824 */ /* 0x000fe200078e0a00 */
[C---:B------:R-:W-:Y:S01]  /*18370*/  ISETP.GT.U32.AND P0, PT, R0.reuse, R7, PT ;  /* 0x000000070000720c */ /* 0x040fe20003f04070 */
[C---:B------:R-:W-:Y:S01]  /*18380*/  IMAD.HI.U32 R4, R15.reuse, R14, RZ ;  /* 0x0000000e0f047227 */ /* 0x040fe200078e00ff */
[----:B0-----:R-:W-:Y:S01]  /*18390*/  IABS R6, R2 ;  /* 0x0000000200067213 */ /* 0x001fe20000000000 */
[----:B------:R0:W-:Y:S01]  /*183a0*/  STL [R1+0xe0], R9 ;  /* 0x0000e00901007387 */ /* 0x0001e20000100800 */
[----:B------:R-:W-:Y:S01]  /*183b0*/  ISETP.GT.U32.AND P2, PT, R0, R12, PT ;  /* 0x0000000c0000720c */ /* 0x000fe20003f44070 */
[----:B------:R-:W-:Y:S01]  /*183c0*/  VIADD R2, R28, 0x2d ;  /* 0x0000002d1c027836 */ /* 0x000fe20000000000 */
[----:B------:R-:W-:Y:S01]  /*183d0*/  IABS R18, R5 ;  /* 0x0000000500127213 */ /* 0x000fe20000000000 */
[----:B------:R-:W-:-:S04]  /*183e0*/  IMAD.HI.U32 R13, R15, R6, RZ ;  /* 0x000000060f0d7227 */ /* 0x000fc800078e00ff */
[----:B------:R-:W-:Y:S02]  /*183f0*/  IMAD.MOV R13, RZ, RZ, -R13 ;  /* 0x000000ffff0d7224 */ /* 0x000fe400078e0a0d */
[----:B------:R-:W-:Y:S01]  /*18400*/  @!P0 IMAD.IADD R7, R7, 0x1, -R0 ;  /* 0x0000000107078824 */ /* 0x000fe200078e0a00 */
[----:B0-----:R-:W-:Y:S01]  /*18410*/  IABS R9, R2 ;  /* 0x0000000200097213 */ /* 0x001fe20000000000 */
[----:B------:R-:W-:Y:S02]  /*18420*/  IMAD R6, R0, R13, R6 ;  /* 0x0000000d00067224 */ /* 0x000fe400078e0206 */
[----:B------:R-:W-:Y:S01]  /*18430*/  @!P2 IMAD.IADD R12, R12, 0x1, -R0 ;  /* 0x000000010c0ca824 */ /* 0x000fe200078e0a00 */
[C---:B------:R-:W-:Y:S01]  /*18440*/  ISETP.GT.U32.AND P0, PT, R0.reuse, R7, PT ;  /* 0x000000070000720c */ /* 0x040fe20003f04070 */
[----:B------:R-:W-:Y:S01]  /*18450*/  IMAD.MOV.U32 R16, RZ, RZ, R20 ;  /* 0x000000ffff107224 */ /* 0x000fe200078e0014 */
[----:B------:R-:W-:Y:S01]  /*18460*/  ISETP.GT.U32.AND P2, PT, R0, R6, PT ;  /* 0x000000060000720c */ /* 0x000fe20003f44070 */
[----:B------:R-:W-:-:S02]  /*18470*/  IMAD.MOV.U32 R11, RZ, RZ, R12 ;  /* 0x000000ffff0b7224 */ /* 0x000fc400078e000c */
[----:B------:R-:W-:Y:S02]  /*18480*/  IMAD.MOV R4, RZ, RZ, -R4 ;  /* 0x000000ffff047224 */ /* 0x000fe400078e0a04 */
[----:B------:R-:W-:Y:S02]  /*18490*/  @!P4 IMAD.MOV R16, RZ, RZ, -R16 ;  /* 0x000000ffff10c224 */ /* 0x000fe400078e0a10 */
[----:B------:R-:W-:-:S03]  /*184a0*/  IMAD.HI.U32 R13, R15, R9, RZ ;  /* 0x000000090f0d7227 */ /* 0x000fc600078e00ff */
[----:B------:R-:W-:Y:S01]  /*184b0*/  STL [R1+0xe4], R16 ;  /* 0x0000e41001007387 */ /* 0x000fe20000100800 */
[----:B------:R-:W-:Y:S01]  /*184c0*/  @!P6 IMAD.MOV R11, RZ, RZ, -R11 ;  /* 0x000000ffff0be224 */ /* 0x000fe200078e0a0b */
[----:B------:R-:W-:Y:S01]  /*184d0*/  ISETP.GE.AND P6, PT, R8, RZ, PT ;  /* 0x000000ff0800720c */ /* 0x000fe20003fc6270 */
[C---:B------:R-:W-:Y:S02]  /*184e0*/  IMAD R14, R0.reuse, R4, R14 ;  /* 0x00000004000e7224 */ /* 0x040fe400078e020e */
[----:B------:R-:W-:Y:S01]  /*184f0*/  @!P0 IMAD.IADD R7, R7, 0x1, -R0 ;  /* 0x0000000107078824 */ /* 0x000fe200078e0a00 */
[----:B------:R0:W-:Y:S01]  /*18500*/  STL [R1+0xec], R11 ;  /* 0x0000ec0b01007387 */ /* 0x0001e20000100800 */
[----:B------:R-:W-:Y:S01]  /*18510*/  IMAD.HI.U32 R4, R15, R18, RZ ;  /* 0x000000120f047227 */ /* 0x000fe200078e00ff */
[----:B------:R-:W-:Y:S02]  /*18520*/  ISETP.GT.U32.AND P4, PT, R0, R14, PT ;  /* 0x0000000e0000720c */ /* 0x000fe40003f84070 */
[----:B------:R-:W-:Y:S01]  /*18530*/  ISETP.GE.AND P0, PT, R2, RZ, PT ;  /* 0x000000ff0200720c */ /* 0x000fe20003f06270 */
[----:B------:R-:W-:-:S02]  /*18540*/  IMAD.MOV R13, RZ, RZ, -R13 ;  /* 0x000000ffff0d7224 */ /* 0x000fc400078e0a0d */
[----:B------:R-:W-:Y:S02]  /*18550*/  @!P2 IMAD.IADD R6, R6, 0x1, -R0 ;  /* 0x000000010606a824 */ /* 0x000fe400078e0a00 */
[----:B------:R-:W-:Y:S02]  /*18560*/  IMAD.MOV R12, RZ, RZ, -R4 ;  /* 0x000000ffff0c7224 */ /* 0x000fe400078e0a04 */
[----:B0-----:R-:W-:Y:S02]  /*18570*/  IMAD.MOV.U32 R11, RZ, RZ, R7 ;  /* 0x000000ffff0b7224 */ /* 0x001fe400078e0007 */
[C---:B------:R-:W-:Y:S02]  /*18580*/  IMAD R4, R0.reuse, R13, R9 ;  /* 0x0000000d00047224 */ /* 0x040fe400078e0209 */
[----:B------:R-:W-:Y:S01]  /*18590*/  @!P5 IMAD.MOV R11, RZ, RZ, -R11 ;  /* 0x000000ffff0bd224 */ /* 0x000fe200078e0a0b */
[C---:B------:R-:W-:Y:S01]  /*185a0*/  ISETP.GT.U32.AND P5, PT, R0.reuse, R6, PT ;  /* 0x000000060000720c */ /* 0x040fe20003fa4070 */
[C---:B------:R-:W-:Y:S01]  /*185b0*/  IMAD R18, R0.reuse, R12, R18 ;  /* 0x0000000c00127224 */ /* 0x040fe200078e0212 */
[----:B------:R-:W-:Y:S01]  /*185c0*/  ISETP.GT.U32.AND P2, PT, R0, R4, PT ;  /* 0x000000040000720c */ /* 0x000fe20003f44070 */
[----:B------:R-:W-:Y:S01]  /*185d0*/  VIADD R2, R28, 0x2b ;  /* 0x0000002b1c027836 */ /* 0x000fe20000000000 */
[----:B------:R0:W-:Y:S01]  /*185e0*/  STL [R1+0xf0], R11 ;  /* 0x0000f00b01007387 */ /* 0x0001e20000100800 */
[----:B------:R-:W-:-:S02]  /*185f0*/  @!P4 IMAD.IADD R14, R14, 0x1, -R0 ;  /* 0x000000010e0ec824 */ /* 0x000fc400078e0a00 */
[C---:B------:R-:W-:Y:S01]  /*18600*/  VIADD R13, R28.reuse, 0x29 ;  /* 0x000000291c0d7836 */ /* 0x040fe20000000000 */
[----:B------:R-:W-:Y:S01]  /*18610*/  IABS R8, R2 ;  /* 0x0000000200087213 */ /* 0x000fe20000000000 */
[----:B------:R-:W-:Y:S01]  /*18620*/  VIADD R20, R28, 0x2a ;  /* 0x0000002a1c147836 */ /* 0x000fe20000000000 */
[----:B------:R-:W-:Y:S01]  /*18630*/  ISETP.GT.U32.AND P4, PT, R0, R14, PT ;  /* 0x0000000e0000720c */ /* 0x000fe20003f84070 */
[----:B------:R-:W-:Y:S01]  /*18640*/  VIADD R9, R28, 0x28 ;  /* 0x000000281c097836 */ /* 0x000fe20000000000 */
[----:B------:R-:W-:Y:S01]  /*18650*/  IABS R17, R13 ;  /* 0x0000000d00117213 */ /* 0x000fe20000000000 */
[--C-:B------:R-:W-:Y:S01]  /*18660*/  @!P5 IMAD.IADD R6, R6, 0x1, -R0.reuse ;  /* 0x000000010606d824 */ /* 0x100fe200078e0a00 */
[----:B------:R-:W-:Y:S01]  /*18670*/  ISETP.GT.U32.AND P5, PT, R0, R18, PT ;  /* 0x000000120000720c */ /* 0x000fe20003fa4070 */
[----:B------:R-:W-:Y:S01]  /*18680*/  @!P2 IMAD.IADD R4, R4, 0x1, -R0 ;  /* 0x000000010404a824 */ /* 0x000fe200078e0a00 */
[----:B------:R-:W-:Y:S01]  /*18690*/  IABS R12, R20 ;  /* 0x00000014000c7213 */ /* 0x000fe20000000000 */
[----:B------:R-:W-:Y:S01]  /*186a0*/  IMAD.HI.U32 R7, R15, R8, RZ ;  /* 0x000000080f077227 */ /* 0x000fe200078e00ff */
[----:B------:R-:W-:-:S02]  /*186b0*/  IABS R16, R9 ;  /* 0x0000000900107213 */ /* 0x000fc40000000000 */
[C---:B------:R-:W-:Y:S01]  /*186c0*/  ISETP.GT.U32.AND P2, PT, R0.reuse, R4, PT ;  /* 0x000000040000720c */ /* 0x040fe20003f44070 */
[----:B------:R-:W-:Y:S02]  /*186d0*/  IMAD.MOV R7, RZ, RZ, -R7 ;  /* 0x000000ffff077224 */ /* 0x000fe400078e0a07 */
[----:B0-----:R-:W-:Y:S01]  /*186e0*/  IMAD.MOV.U32 R11, RZ, RZ, R6 ;  /* 0x000000ffff0b7224 */ /* 0x001fe200078e0006 */
[----:B------:R-:W-:Y:S01]  /*186f0*/  IABS R6, R10 ;  /* 0x0000000a00067213 */ /* 0x000fe20000000000 */
[----:B------:R-:W-:Y:S02]  /*18700*/  IMAD R8, R0, R7, R8 ;  /* 0x0000000700087224 */ /* 0x000fe400078e0208 */
[----:B------:R-:W-:Y:S01]  /*18710*/  @!P5 IMAD.IADD R18, R18, 0x1, -R0 ;  /* 0x000000011212d824 */ /* 0x000fe200078e0a00 */
[----:B------:R-:W-:Y:S01]  /*18720*/  ISETP.GE.AND P5, PT, R2, RZ, PT ;  /* 0x000000ff0200720c */ /* 0x000fe20003fa6270 */
[----:B------:R-:W-:-:S04]  /*18730*/  IMAD.HI.U32 R7, R15, R17, RZ ;  /* 0x000000110f077227 */ /* 0x000fc800078e00ff */
[----:B------:R-:W-:Y:S01]  /*18740*/  @!P4 IMAD.IADD R14, R14, 0x1, -R0 ;  /* 0x000000010e0ec824 */ /* 0x000fe200078e0a00 */
[----:B------:R-:W-:Y:S01]  /*18750*/  ISETP.GE.AND P4, PT, R5, RZ, PT ;  /* 0x000000ff0500720c */ /* 0x000fe20003f86270 */
[----:B------:R-:W-:Y:S01]  /*18760*/  @!P1 IMAD.MOV R11, RZ, RZ, -R11 ;  /* 0x000000ffff0b9224 */ /* 0x000fe200078e0a0b */
[----:B------:R-:W-:Y:S01]  /*18770*/  ISETP.GT.U32.AND P1, PT, R0, R18, PT ;  /* 0x000000120000720c */ /* 0x000fe20003f24070 */
[----:B------:R-:W-:-:S03]  /*18780*/  IMAD.HI.U32 R19, R15, R12, RZ ;  /* 0x0000000c0f137227 */ /* 0x000fc600078e00ff */
[----:B------:R0:W-:Y:S01]  /*18790*/  STL [R1+0xd4], R11 ;  /* 0x0000d40b01007387 */ /* 0x0001e20000100800 */
[----:B------:R-:W-:-:S04]  /*187a0*/  IMAD.HI.U32 R5, R15, R16, RZ ;  /* 0x000000100f057227 */ /* 0x000fc800078e00ff */
[----:B------:R-:W-:Y:S01]  /*187b0*/  @!P2 IMAD.IADD R4, R4, 0x1, -R0 ;  /* 0x000000010404a824 */ /* 0x000fe200078e0a00 */
[C---:B------:R-:W-:Y:S01]  /*187c0*/  ISETP.GT.U32.AND P2, PT, R0.reuse, R8, PT ;  /* 0x000000080000720c */ /* 0x040fe20003f44070 */
[----:B------:R-:W-:Y:S02]  /*187d0*/  IMAD.MOV R7, RZ, RZ, -R7 ;  /* 0x000000ffff077224 */ /* 0x000fe400078e0a07 */
[----:B------:R-:W-:Y:S02]  /*187e0*/  IMAD.MOV R19, RZ, RZ, -R19 ;  /* 0x000000ffff137224 */ /* 0x000fe400078e0a13 */
[----:B------:R-:W-:Y:S02]  /*187f0*/  IMAD.MOV R5, RZ, RZ, -R5 ;  /* 0x000000ffff057224 */ /* 0x000fe400078e0a05 */
[----:B------:R-:W-:Y:S02]  /*18800*/  IMAD R17, R0, R7, R17 ;  /* 0x0000000700117224 */ /* 0x000fe400078e0211 */
[----:B0-----:R-:W-:-:S02]  /*18810*/  IMAD.MOV.U32 R11, RZ, RZ, R4 ;  /* 0x000000ffff0b7224 */ /* 0x001fc400078e0004 */
[C---:B------:R-:W-:Y:S02]  /*18820*/  IMAD R2, R0.reuse, R19, R12 ;  /* 0x0000001300027224 */ /* 0x040fe400078e020c */
[C---:B------:R-:W-:Y:S02]  /*18830*/  IMAD R16, R0.reuse, R5, R16 ;  /* 0x0000000500107224 */ /* 0x040fe400078e0210 */
[----:B------:R-:W-:Y:S01]  /*18840*/  @!P0 IMAD.MOV R11, RZ, RZ, -R11 ;  /* 0x000000ffff0b8224 */ /* 0x000fe200078e0a0b */
[C---:B------:R-:W-:Y:S01]  /*18850*/  ISETP.GT.U32.AND P0, PT, R0.reuse, R17, PT ;  /* 0x000000110000720c */ /* 0x040fe20003f04070 */
[----:B------:R-:W-:Y:S01]  /*18860*/  @!P6 IMAD.MOV R14, RZ, RZ, -R14 ;  /* 0x000000ffff0ee224 */ /* 0x000fe200078e0a0e */
[----:B------:R-:W-:Y:S01]  /*18870*/  ISETP.GT.U32.AND P6, PT, R0, R2, PT ;  /* 0x000000020000720c */ /* 0x000fe20003fc4070 */
[--C-:B------:R-:W-:Y:S01]  /*18880*/  @!P1 IMAD.IADD R18, R18, 0x1, -R0.reuse ;  /* 0x0000000112129824 */ /* 0x100fe200078e0a00 */
        /* <DEDUP_REMOVED lines=8> */
[--C-:B------:R-:W-:Y:S01]  /*18910*/  @!P0 IMAD.IADD R17, R17, 0x1, -R0.reuse ;  /* 0x0000000111118824 */ /* 0x100fe200078e0a00 */
[----:B------:R-:W-:Y:S01]  /*18920*/  IABS R7, R12 ;  /* 0x0000000c00077213 */ /* 0x000fe20000000000 */
[--C-:B------:R-:W-:Y:S01]  /*18930*/  @!P6 IMAD.IADD R2, R2, 0x1, -R0.reuse ;  /* 0x000000010202e824 */ /* 0x100fe200078e0a00 */
[----:B0-----:R-:W0:Y:S01]  /*18940*/  I2F.RP R14, R6 ;  /* 0x00000006000e7306 */ /* 0x001e220000209400 */
[----:B------:R-:W-:Y:S01]  /*18950*/  @!P1 IMAD.IADD R16, R16, 0x1, -R0 ;  /* 0x0000000110109824 */ /* 0x000fe200078e0a00 */
[----:B------:R-:W-:Y:S01]  /*18960*/  ISETP.GE.AND P6, PT, R13, RZ, PT ;  /* 0x000000ff0d00720c */ /* 0x000fe20003fc6270 */
[----:B------:R-:W-:Y:S01]  /*18970*/  IMAD.HI.U32 R13, R15, R4, RZ ;  /* 0x000000040f0d7227 */ /* 0x000fe200078e00ff */
[----:B------:R-:W-:-:S02]  /*18980*/  ISETP.GT.U32.AND P1, PT, R0, R17, PT ;  /* 0x000000110000720c */ /* 0x000fc40003f24070 */
[----:B------:R-:W-:Y:S01]  /*18990*/  ISETP.GT.U32.AND P0, PT, R0, R2, PT ;  /* 0x000000020000720c */ /* 0x000fe20003f04070 */
[----:B-1----:R-:W-:Y:S02]  /*189a0*/  IMAD.MOV.U32 R11, RZ, RZ, R18 ;  /* 0x000000ffff0b7224 */ /* 0x002fe400078e0012 */
[----:B------:R-:W-:-:S04]  /*189b0*/  IMAD.HI.U32 R19, R15, R7, RZ ;  /* 0x000000070f137227 */ /* 0x000fc800078e00ff */
[----:B------:R-:W-:Y:S02]  /*189c0*/  IMAD.MOV R13, RZ, RZ, -R13 ;  /* 0x000000ffff0d7224 */ /* 0x000fe400078e0a0d */
[----:B------:R-:W-:Y:S01]  /*189d0*/  @!P4 IMAD.MOV R11, RZ, RZ, -R11 ;  /* 0x000000ffff0bc224 */ /* 0x000fe200078e0a0b */
[----:B0-----:R-:W0:Y:S01]  /*189e0*/  MUFU.RCP R14, R14 ;  /* 0x0000000e000e7308 */ /* 0x001e220000001000 */
[----:B------:R-:W-:Y:S01]  /*189f0*/  IMAD.MOV R19, RZ, RZ, -R19 ;  /* 0x000000ffff137224 */ /* 0x000fe200078e0a13 */
[----:B------:R-:W-:Y:S01]  /*18a00*/  ISETP.GT.U32.AND P4, PT, R0, R16, PT ;  /* 0x000000100000720c */ /* 0x000fe20003f84070 */
[----:B------:R-:W-:Y:S01]  /*18a10*/  @!P2 IMAD.IADD R8, R8, 0x1, -R0 ;  /* 0x000000010808a824 */ /* 0x000fe200078e0a00 */
[----:B------:R1:W-:Y:S01]  /*18a20*/  STL [R1+0xa8], R11 ;  /* 0x0000a80b01007387 */ /* 0x0003e20000100800 */
[----:B------:R-:W-:Y:S01]  /*18a30*/  IMAD R4, R0, R13, R4 ;  /* 0x0000000d00047224 */ /* 0x000fe200078e0204 */
[----:B------:R-:W-:Y:S01]  /*18a40*/  ISETP.GE.AND P2, PT, R20, RZ, PT ;  /* 0x000000ff1400720c */ /* 0x000fe20003f46270 */
[----:B------:R-:W-:-:S02]  /*18a50*/  IMAD R7, R0, R19, R7 ;  /* 0x0000001300077224 */ /* 0x000fc400078e0207 */
[--C-:B------:R-:W-:Y:S01]  /*18a60*/  @!P1 IMAD.IADD R17, R17, 0x1, -R0.reuse ;  /* 0x0000000111119824 */ /* 0x100fe200078e0a00 */
[----:B------:R-:W-:Y:S01]  /*18a70*/  ISETP.GT.U32.AND P1, PT, R0, R4, PT ;  /* 0x000000040000720c */ /* 0x000fe20003f24070 */
[----:B------:R-:W-:Y:S02]  /*18a80*/  VIADD R13, R28, 0x24 ;  /* 0x000000241c0d7836 */ /* 0x000fe40000000000 */
[----:B------:R-:W-:Y:S01]  /*18a90*/  @!P0 IMAD.IADD R2, R2, 0x1, -R0 ;  /* 0x0000000102028824 */ /* 0x000fe200078e0a00 */
[----:B------:R-:W-:Y:S01]  /*18aa0*/  ISETP.GE.AND P0, PT, R9, RZ, PT ;  /* 0x000000ff0900720c */ /* 0x000fe20003f06270 */
[----:B-1----:R-:W-:Y:S01]  /*18ab0*/  IMAD.MOV.U32 R11, RZ, RZ, R8 ;  /* 0x000000ffff0b7224 */ /* 0x002fe200078e0008 */
[----:B------:R-:W-:Y:S01]  /*18ac0*/  IABS R18, R13 ;  /* 0x0000000d00127213 */ /* 0x000fe20000000000 */
[----:B------:R-:W-:Y:S02]  /*18ad0*/  VIADD R8, R28, 0x25 ;  /* 0x000000251c087836 */ /* 0x000fe40000000000 */
[----:B------:R-:W-:Y:S01]  /*18ae0*/  @!P5 IMAD.MOV R11, RZ, RZ, -R11 ;  /* 0x000000ffff0bd224 */ /* 0x000fe200078e0a0b */
[----:B------:R-:W-:Y:S01]  /*18af0*/  ISETP.GT.U32.AND P5, PT, R0, R7, PT ;  /* 0x000000070000720c */ /* 0x000fe20003fa4070 */
[--C-:B------:R-:W-:Y:S01]  /*18b00*/  @!P4 IMAD.IADD R16, R16, 0x1, -R0.reuse ;  /* 0x000000011010c824 */ /* 0x100fe200078e0a00 */
[----:B------:R-:W-:Y:S01]  /*18b10*/  IABS R9, R8 ;  /* 0x0000000800097213 */ /* 0x000fe20000000000 */
[----:B------:R-:W-:Y:S01]  /*18b20*/  @!P1 IMAD.IADD R4, R4, 0x1, -R0 ;  /* 0x0000000104049824 */ /* 0x000fe200078e0a00 */
[----:B------:R1:W-:Y:S01]  /*18b30*/  STL [R1+0xb0], R11 ;  /* 0x0000b00b01007387 */ /* 0x0003e20000100800 */
[----:B------:R-:W-:Y:S01]  /*18b40*/  ISETP.GE.AND P4, PT, R12, RZ, PT ;  /* 0x000000ff0c00720c */ /* 0x000fe20003f86270 */
[----:B------:R-:W-:-:S02]  /*18b50*/  IMAD.MOV.U32 R12, RZ, RZ, R18 ;  /* 0x000000ffff0c7224 */ /* 0x000fc400078e0012 */
[----:B0-----:R-:W-:Y:S02]  /*18b60*/  VIADD R18, R14, 0xffffffe ;  /* 0x0ffffffe0e127836 */ /* 0x001fe40000000000 */
[----:B------:R-:W-:-:S04]  /*18b70*/  IMAD.HI.U32 R14, R15, R9, RZ ;  /* 0x000000090f0e7227 */ /* 0x000fc800078e00ff */
[----:B-1----:R-:W-:Y:S02]  /*18b80*/  IMAD.MOV.U32 R11, RZ, RZ, R2 ;  /* 0x000000ffff0b7224 */ /* 0x002fe400078e0002 */
        /* <DEDUP_REMOVED lines=9> */
[----:B------:R0:W1:Y:S01]  /*18c20*/  F2I.FTZ.U32.TRUNC.NTZ R5, R18 ;  /* 0x0000001200057305 */ /* 0x000062000021f000 */
[----:B------:R-:W-:Y:S01]  /*18c30*/  IMAD.HI.U32 R2, R15, R12, RZ ;  /* 0x0000000c0f027227 */ /* 0x000fe200078e00ff */
[----:B------:R2:W-:Y:S03]  /*18c40*/  STL [R1+0xcc], R11 ;  /* 0x0000cc0b01007387 */ /* 0x0005e60000100800 */
[----:B------:R-:W-:Y:S01]  /*18c50*/  IMAD.MOV R2, RZ, RZ, -R2 ;  /* 0x000000ffff027224 */ /* 0x000fe200078e0a02 */
[----:B------:R1:W-:Y:S01]  /*18c60*/  STL [R1+0xb4], R17 ;  /* 0x0000b41101007387 */ /* 0x0003e20000100800 */
[--C-:B------:R-:W-:Y:S01]  /*18c70*/  @!P2 IMAD.IADD R4, R4, 0x1, -R0.reuse ;  /* 0x000000010404a824 */ /* 0x100fe200078e0a00 */
[----:B------:R-:W-:Y:S01]  /*18c80*/  ISETP.GT.U32.AND P2, PT, R0, R8, PT ;  /* 0x000000080000720c */ /* 0x000fe20003f44070 */
[----:B------:R-:W-:-:S02]  /*18c90*/  @!P1 IMAD.IADD R7, R7, 0x1, -R0 ;  /* 0x0000000107079824 */ /* 0x000fc400078e0a00 */
[----:B------:R-:W-:Y:S02]  /*18ca0*/  IMAD R12, R0, R2, R12 ;  /* 0x00000002000c7224 */ /* 0x000fe400078e020c */
[----:B--2---:R-:W-:Y:S02]  /*18cb0*/  IMAD.MOV.U32 R11, RZ, RZ, R16 ;  /* 0x000000ffff0b7224 */ /* 0x004fe400078e0010 */
[----:B0-----:R-:W-:Y:S02]  /*18cc0*/  IMAD.MOV.U32 R18, RZ, RZ, R7 ;  /* 0x000000ffff127224 */ /* 0x001fe400078e0007 */
[----:B-1----:R-:W-:Y:S02]  /*18cd0*/  VIADD R17, R28, 0x23 ;  /* 0x000000231c117836 */ /* 0x002fe40000000000 */
[----:B------:R-:W-:Y:S01]  /*18ce0*/  @!P0 IMAD.MOV R11, RZ, RZ, -R11 ;  /* 0x000000ffff0b8224 */ /* 0x000fe200078e0a0b */
[----:B------:R-:W-:Y:S01]  /*18cf0*/  ISETP.GE.AND P0, PT, R13, RZ, PT ;  /* 0x000000ff0d00720c */ /* 0x000fe20003f06270 */
[----:B------:R-:W-:Y:S01]  /*18d00*/  @!P4 IMAD.MOV R18, RZ, RZ, -R18 ;  /* 0x000000ffff12c224 */ /* 0x000fe200078e0a12 */
[----:B------:R-:W-:Y:S01]  /*18d10*/  ISETP.GT.U32.AND P4, PT, R0, R12, PT ;  /* 0x0000000c0000720c */ /* 0x000fe20003f84070 */
[----:B------:R-:W-:Y:S01]  /*18d20*/  @!P2 IMAD.IADD R8, R8, 0x1, -R0 ;  /* 0x000000010808a824 */ /* 0x000fe200078e0a00 */
[----:B------:R-:W-:Y:S01]  /*18d30*/  ISETP.GE.AND P1, PT, R17, RZ, PT ;  /* 0x000000ff1100720c */ /* 0x000fe20003f26270 */
[----:B------:R-:W-:Y:S01]  /*18d40*/  IMAD.MOV R13, RZ, RZ, -R5 ;  /* 0x000000ffff0d7224 */ /* 0x000fe200078e0a05 */
[----:B------:R-:W-:Y:S01]  /*18d50*/  IABS R17, R17 ;  /* 0x0000001100117213 */ /* 0x000fe20000000000 */
[----:B------:R0:W-:Y:S01]  /*18d60*/  STL [R1+0xb8], R11 ;  /* 0x0000b80b01007387 */ /* 0x0001e20000100800 */
[----:B------:R-:W-:Y:S01]  /*18d70*/  ISETP.GT.U32.AND P2, PT, R0, R8, PT ;  /* 0x000000080000720c */ /* 0x000fe20003f44070 */
[----:B------:R-:W-:-:S02]  /*18d80*/  IMAD R13, R13, R6, RZ ;  /* 0x000000060d0d7224 */ /* 0x000fc400078e02ff */
[----:B------:R-:W-:Y:S01]  /*18d90*/  IMAD.HI.U32 R7, R15, R17, RZ ;  /* 0x000000110f077227 */ /* 0x000fe200078e00ff */
[----:B------:R-:W-:Y:S03]  /*18da0*/  STL [R1+0xbc], R18 ;  /* 0x0000bc1201007387 */ /* 0x000fe60000100800 */
[C---:B------:R-:W-:Y:S02]  /*18db0*/  VIADD R16, R28.reuse, 0x22 ;  /* 0x000000221c107836 */ /* 0x040fe40000000000 */
[----:B0-----:R-:W-:Y:S02]  /*18dc0*/  IMAD.MOV.U32 R11, RZ, RZ, R4 ;  /* 0x000000ffff0b7224 */ /* 0x001fe400078e0004 */
[----:B------:R-:W-:Y:S02]  /*18dd0*/  IMAD.MOV.U32 R4, RZ, RZ, RZ ;  /* 0x000000ffff047224 */ /* 0x000fe400078e00ff */
[----:B------:R-:W-:-:S02]  /*18de0*/  VIADD R2, R28, 0x21 ;  /* 0x000000211c027836 */ /* 0x000fc40000000000 */
[----:B------:R-:W-:-:S03]  /*18df0*/  IMAD.HI.U32 R13, R5, R13, R4 ;  /* 0x0000000d050d7227 */ /* 0x000fc600078e0004 */
[----:B------:R-:W-:Y:S01]  /*18e00*/  IABS R5, R2 ;  /* 0x0000000200057213 */ /* 0x000fe20000000000 */
[----:B------:R-:W-:Y:S02]  /*18e10*/  IMAD.MOV R4, RZ, RZ, -R7 ;  /* 0x000000ffff047224 */ /* 0x000fe400078e0a07 */
[----:B------:R-:W-:Y:S01]  /*18e20*/  @!P5 IMAD.MOV R11, RZ, RZ, -R11 ;  /* 0x000000ffff0bd224 */ /* 0x000fe200078e0a0b */
[----:B------:R-:W-:Y:S01]  /*18e30*/  ISETP.GE.AND P5, PT, R16, RZ, PT ;  /* 0x000000ff1000720c */ /* 0x000fe20003fa6270 */
[--C-:B------:R-:W-:Y:S01]  /*18e40*/  @!P4 IMAD.IADD R12, R12, 0x1, -R0.reuse ;  /* 0x000000010c0cc824 */ /* 0x100fe200078e0a00 */
[----:B------:R-:W-:Y:S01]  /*18e50*/  IABS R16, R16 ;  /* 0x0000001000107213 */ /* 0x000fe20000000000 */
[----:B------:R-:W-:Y:S01]  /*18e60*/  IMAD R17, R0, R4, R17 ;  /* 0x0000000400117224 */ /* 0x000fe200078e0211 */
[----:B------:R0:W-:Y:S01]  /*18e70*/  STL [R1+0xc0], R11 ;  /* 0x0000c00b01007387 */ /* 0x0001e20000100800 */
[----:B------:R-:W-:Y:S01]  /*18e80*/  @!P2 IMAD.IADD R8, R8, 0x1, -R0 ;  /* 0x000000010808a824 */ /* 0x000fe200078e0a00 */
[C---:B------:R-:W-:Y:S01]  /*18e90*/  ISETP.GT.U32.AND P4, PT, R0.reuse, R12, PT ;  /* 0x0000000c0000720c */ /* 0x040fe20003f84070 */
[----:B------:R-:W-:Y:S01]  /*18ea0*/  IMAD.HI.U32 R7, R15, R16, RZ ;  /* 0x000000100f077227 */ /* 0x000fe200078e00ff */
[----:B------:R-:W-:-:S03]  /*18eb0*/  ISETP.GT.U32.AND P2, PT, R0, R17, PT ;  /* 0x000000110000720c */ /* 0x000fc60003f44070 */
[----:B------:R-:W-:-:S04]  /*18ec0*/  IMAD.HI.U32 R19, R15, R5, RZ ;  /* 0x000000050f137227 */ /* 0x000fc800078e00ff */
[----:B------:R-:W-:Y:S02]  /*18ed0*/  IMAD.MOV R7, RZ, RZ, -R7 ;  /* 0x000000ffff077224 */ /* 0x000fe400078e0a07 */
[----:B------:R-:W-:Y:S02]  /*18ee0*/  IMAD.MOV R19, RZ, RZ, -R19 ;  /* 0x000000ffff137224 */ /* 0x000fe400078e0a13 */
[----:B------:R-:W-:Y:S01]  /*18ef0*/  IMAD R16, R0, R7, R16 ;  /* 0x0000000700107224 */ /* 0x000fe200078e0210 */
[----:B------:R-:W-:Y:S01]  /*18f00*/  IABS R7, R28 ;  /* 0x0000001c00077213 */ /* 0x000fe20000000000 */
[----:B------:R-:W-:Y:S02]  /*18f10*/  VIADD R9, R28, 0x20 ;  /* 0x000000201c097836 */ /* 0x000fe40000000000 */
[----:B------:R-:W-:Y:S02]  /*18f20*/  IMAD R5, R0, R19, R5 ;  /* 0x0000001300057224 */ /* 0x000fe400078e0205 */
[--C-:B------:R-:W-:Y:S01]  /*18f30*/  @!P4 IMAD.IADD R12, R12, 0x1, -R0.reuse ;  /* 0x000000010c0cc824 */ /* 0x100fe200078e0a00 */
[C---:B------:R-:W-:Y:S01]  /*18f40*/  ISETP.GT.U32.AND P4, PT, R0.reuse, R16, PT ;  /* 0x000000100000720c */ /* 0x040fe20003f84070 */
[----:B------:R-:W-:Y:S01]  /*18f50*/  @!P2 IMAD.IADD R17, R17, 0x1, -R0 ;  /* 0x000000011111a824 */ /* 0x000fe200078e0a00 */
[----:B------:R-:W-:Y:S01]  /*18f60*/  IABS R4, R9 ;  /* 0x0000000900047213 */ /* 0x000fe20000000000 */
[----:B0-----:R-:W-:Y:S01]  /*18f70*/  IMAD.MOV.U32 R11, RZ, RZ, R8 ;  /* 0x000000ffff0b7224 */ /* 0x001fe200078e0008 */
[----:B------:R-:W-:Y:S01]  /*18f80*/  ISETP.GT.U32.AND P2, PT, R0, R5, PT ;  /* 0x000000050000720c */ /* 0x000fe20003f44070 */
[----:B------:R-:W-:-:S02]  /*18f90*/  VIADD R14, R28, 0x1f ;  /* 0x0000001f1c0e7836 */ /* 0x000fc40000000000 */
[----:B------:R-:W-:-:S03]  /*18fa0*/  IMAD.HI.U32 R18, R15, R4, RZ ;  /* 0x000000040f127227 */ /* 0x000fc600078e00ff */
[----:B------:R-:W-:Y:S01]  /*18fb0*/  IABS R19, R14 ;  /* 0x0000000e00137213 */ /* 0x000fe20000000000 */
[----:B------:R-:W-:Y:S02]  /*18fc0*/  IMAD.MOV R18, RZ, RZ, -R18 ;  /* 0x000000ffff127224 */ /* 0x000fe400078e0a12 */
[----:B------:R-:W-:Y:S01]  /*18fd0*/  @!P4 IMAD.IADD R16, R16, 0x1, -R0 ;  /* 0x000000011010c824 */ /* 0x000fe200078e0a00 */
[C---:B------:R-:W-:Y:S01]  /*18fe0*/  ISETP.GT.U32.AND P4, PT, R0.reuse, R17, PT ;  /* 0x000000110000720c */ /* 0x040fe20003f84070 */
[----:B------:R-:W-:Y:S02]  /*18ff0*/  @!P6 IMAD.MOV R11, RZ, RZ, -R11 ;  /* 0x000000ffff0be224 */ /* 0x000fe400078e0a0b */
[C---:B------:R-:W-:Y:S01]  /*19000*/  IMAD R4, R0.reuse, R18, R4 ;  /* 0x0000001200047224 */ /* 0x040fe200078e0204 */
[----:B------:R-:W-:Y:S01]  /*19010*/  IABS R18, R29 ;  /* 0x0000001d00127213 */ /* 0x000fe20000000000 */
[----:B------:R-:W-:Y:S01]  /*19020*/  @!P2 IMAD.IADD R5, R5, 0x1, -R0 ;  /* 0x000000010505a824 */ /* 0x000fe200078e0a00 */
[----:B------:R-:W-:Y:S01]  /*19030*/  ISETP.GT.U32.AND P6, PT, R0, R16, PT ;  /* 0x000000100000720c */ /* 0x000fe20003fc4070 */
[----:B------:R0:W-:Y:S01]  /*19040*/  STL [R1+0xac], R11 ;  /* 0x0000ac0b01007387 */ /* 0x0001e20000100800 */
[----:B------:R-:W-:-:S02]  /*19050*/  IMAD.HI.U32 R20, R15, R7, RZ ;  /* 0x000000070f147227 */ /* 0x000fc400078e00ff */
[----:B------:R-:W-:Y:S02]  /*19060*/  ISETP.GT.U32.AND P2, PT, R0, R5, PT ;  /* 0x000000050000720c */ /* 0x000fe40003f44070 */
[----:B------:R-:W-:-:S04]  /*19070*/  IMAD.HI.U32 R13, R13, R18, RZ ;  /* 0x000000120d0d7227 */ /* 0x000fc800078e00ff */
[----:B------:R-:W-:Y:S02]  /*19080*/  IMAD.MOV R20, RZ, RZ, -R20 ;  /* 0x000000ffff147224 */ /* 0x000fe400078e0a14 */
[----:B0-----:R-:W-:Y:S02]  /*19090*/  IMAD.MOV.U32 R11, RZ, RZ, R12 ;  /* 0x000000ffff0b7224 */ /* 0x001fe400078e000c */
[----:B------:R-:W-:Y:S02]  /*190a0*/  IMAD.MOV R13, RZ, RZ, -R13 ;  /* 0x000000ffff0d7224 */ /* 0x000fe400078e0a0d */
[----:B------:R-:W-:Y:S01]  /*190b0*/  @!P0 IMAD.MOV R11, RZ, RZ, -R11 ;  /* 0x000000ffff0b8224 */ /* 0x000fe200078e0a0b */
[C---:B------:R-:W-:Y:S01]  /*190c0*/  ISETP.GT.U32.AND P0, PT, R0.reuse, R4, PT ;  /* 0x000000040000720c */ /* 0x040fe20003f04070 */
[----:B------:R-:W-:Y:S02]  /*190d0*/  IMAD R7, R0, R20, R7 ;  /* 0x0000001400077224 */ /* 0x000fe400078e0207 */
[----:B------:R-:W-:Y:S01]  /*190e0*/  IMAD.MOV.U32 R8, RZ, RZ, R19 ;  /* 0x000000ffff087224 */ /* 0x000fe200078e0013 */
[----:B------:R0:W-:Y:S01]  /*190f0*/  STL [R1+0x50], R11 ;  /* 0x0000500b01007387 */ /* 0x0001e20000100800 */
[----:B------:R-:W-:-:S02]  /*19100*/  IMAD R18, R6, R13, R18 ;  /* 0x0000000d06127224 */ /* 0x000fc400078e0212 */
[--C-:B------:R-:W-:Y:S01]  /*19110*/  @!P4 IMAD.IADD R17, R17, 0x1, -R0.reuse ;  /* 0x000000011111c824 */ /* 0x100fe200078e0a00 */
[----:B------:R-:W-:Y:S01]  /*19120*/  ISETP.GE.AND P4, PT, R2, RZ, PT ;  /* 0x000000ff0200720c */ /* 0x000fe20003f86270 */
[----:B------:R-:W-:Y:S01]  /*19130*/  @!P6 IMAD.IADD R16, R16, 0x1, -R0 ;  /* 0x000000011010e824 */ /* 0x000fe200078e0a00 */
[----:B------:R-:W-:Y:S01]  /*19140*/  ISETP.GT.U32.AND P6, PT, R0, R7, PT ;  /* 0x000000070000720c */ /* 0x000fe20003fc4070 */
[----:B------:R-:W-:-:S04]  /*19150*/  IMAD.HI.U32 R19, R15, R8, RZ ;  /* 0x000000080f137227 */ /* 0x000fc800078e00ff */
[--C-:B------:R-:W-:Y:S01]  /*19160*/  @!P2 IMAD.IADD R5, R5, 0x1, -R0.reuse ;  /* 0x000000010505a824 */ /* 0x100fe200078e0a00 */
[----:B------:R-:W-:Y:S01]  /*19170*/  ISETP.GT.U32.AND P2, PT, R6, R18, PT ;  /* 0x000000120600720c */ /* 0x000fe20003f44070 */
[----:B0-----:R-:W-:Y:S02]  /*19180*/  IMAD.MOV.U32 R11, RZ, RZ, R17 ;  /* 0x000000ffff0b7224 */ /* 0x001fe400078e0011 */
[----:B------:R-:W-:Y:S02]  /*19190*/  IMAD.MOV R19, RZ, RZ, -R19 ;  /* 0x000000ffff137224 */ /* 0x000fe400078e0a13 */
[----:B------:R-:W-:Y:S02]  /*191a0*/  @!P0 IMAD.IADD R4, R4, 0x1, -R0 ;  /* 0x0000000104048824 */ /* 0x000fe400078e0a00 */
[----:B------:R-:W-:Y:S02]  /*191b0*/  @!P1 IMAD.MOV R11, RZ, RZ, -R11 ;  /* 0x000000ffff0b9224 */ /* 0x000fe400078e0a0b */
[C---:B------:R-:W-:Y:S01]  /*191c0*/  IMAD R2, R0.reuse, R19, R8 ;  /* 0x0000001300027224 */ /* 0x040fe200078e0208 */
[----:B------:R-:W-:Y:S01]  /*191d0*/  ISETP.GT.U32.AND P0, PT, R0, R4, PT ;  /* 0x000000040000720c */ /* 0x000fe20003f04070 */
[----:B------:R-:W-:Y:S01]  /*191e0*/  VIADD R13, R28, 0x1e ;  /* 0x0000001e1c0d7836 */ /* 0x000fe20000000000 */
[----:B------:R0:W-:Y:S01]  /*191f0*/  STL [R1+0x4c], R11 ;  /* 0x00004c0b01007387 */ /* 0x0001e20000100800 */
[----:B------:R-:W-:Y:S01]  /*19200*/  @!P6 IMAD.IADD R7, R7, 0x1, -R0 ;  /* 0x000000010707e824 */ /* 0x000fe200078e0a00 */
[----:B------:R-:W-:Y:S01]  /*19210*/  ISETP.GT.U32.AND P6, PT, R0, R2, PT ;  /* 0x000000020000720c */ /* 0x000fe20003fc4070 */
[----:B------:R-:W-:Y:S01]  /*19220*/  @!P2 IMAD.IADD R18, R18, 0x1, -R6 ;  /* 0x000000011212a824 */ /* 0x000fe200078e0a06 */
[----:B------:R-:W-:Y:S01]  /*19230*/  IABS R12, R13 ;  /* 0x0000000d000c7213 */ /* 0x000fe20000000000 */
[----:B------:R-:W-:Y:S01]  /*19240*/  VIADD R8, R28, 0x1d ;  /* 0x0000001d1c087836 */ /* 0x000fe20000000000 */
[----:B------:R-:W-:Y:S01]  /*19250*/  ISETP.GT.U32.AND P1, PT, R0, R7, PT ;  /* 0x000000070000720c */ /* 0x000fe20003f24070 */
[----:B------:R-:W-:Y:S01]  /*19260*/  VIADD R20, R28, 0x1c ;  /* 0x0000001c1c147836 */ /* 0x000fe20000000000 */
[----:B------:R-:W-:Y:S01]  /*19270*/  ISETP.GT.U32.AND P2, PT, R6, R18, PT ;  /* 0x000000120600720c */ /* 0x000fe20003f44070 */
[----:B------:R-:W-:Y:S01]  /*19280*/  @!P4 IMAD.MOV R5, RZ, RZ, -R5 ;  /* 0x000000ffff05c224 */ /* 0x000fe200078e0a05 */
[----:B------:R-:W-:Y:S01]  /*19290*/  IABS R21, R8 ;  /* 0x0000000800157213 */ /* 0x000fe20000000000 */
[----:B0-----:R-:W-:Y:S01]  /*192a0*/  IMAD.MOV.U32 R11, RZ, RZ, R16 ;  /* 0x000000ffff0b7224 */ /* 0x001fe200078e0010 */
[----:B------:R-:W-:Y:S01]  /*192b0*/  ISETP.NE.AND P4, PT, R10, RZ, PT ;  /* 0x000000ff0a00720c */ /* 0x000fe20003f85270 */
[----:B------:R-:W-:-:S04]  /*192c0*/  IMAD.HI.U32 R16, R15, R12, RZ ;  /* 0x0000000c0f107227 */ /* 0x000fc800078e00ff */
[----:B------:R-:W-:Y:S01]  /*192d0*/  @!P5 IMAD.MOV R11, RZ, RZ, -R11 ;  /* 0x000000ffff0bd224 */ /* 0x000fe200078e0a0b */
[----:B------:R-:W-:Y:S01]  /*192e0*/  ISETP.GE.AND P5, PT, R9, RZ, PT ;  /* 0x000000ff0900720c */ /* 0x000fe20003fa6270 */
[----:B------:R-:W-:Y:S01]  /*192f0*/  @!P0 IMAD.IADD R4, R4, 0x1, -R0 ;  /* 0x0000000104048824 */ /* 0x000fe200078e0a00 */
[----:B------:R-:W-:Y:S01]  /*19300*/  ISETP.GE.AND P0, PT, R14, RZ, PT ;  /* 0x000000ff0e00720c */ /* 0x000fe20003f06270 */
[----:B------:R-:W-:Y:S01]  /*19310*/  IMAD.MOV R16, RZ, RZ, -R16 ;  /* 0x000000ffff107224 */ /* 0x000fe200078e0a10 */
[----:B------:R0:W-:Y:S01]  /*19320*/  STL [R1+0xa4], R11 ;  /* 0x0000a40b01007387 */ /* 0x0001e20000100800 */
[----:B------:R-:W-:Y:S01]  /*19330*/  @!P6 IMAD.IADD R2, R2, 0x1, -R0 ;  /* 0x000000010202e824 */ /* 0x000fe200078e0a00 */
[----:B------:R-:W-:Y:S01]  /*19340*/  ISETP.GE.AND P6, PT, R13, RZ, PT ;  /* 0x000000ff0d00720c */ /* 0x000fe20003fc6270 */
[----:B------:R-:W-:Y:S02]  /*19350*/  IMAD R12, R0, R16, R12 ;  /* 0x00000010000c7224 */ /* 0x000fe400078e020c */
[----:B------:R-:W-:Y:S01]  /*19360*/  @!P2 IMAD.IADD R18, R18, 0x1, -R6 ;  /* 0x000000011212a824 */ /* 0x000fe200078e0a06 */
[----:B------:R1:W-:Y:S01]  /*19370*/  STL [R1+0x1a7c], R2 ;  /* 0x001a7c0201007387 */ /* 0x0003e20000100800 */
[----:B------:R-:W-:Y:S01]  /*19380*/  ISETP.GE.AND P2, PT, R29, RZ, PT ;  /* 0x000000ff1d00720c */ /* 0x000fe20003f46270 */
[----:B------:R-:W-:-:S02]  /*19390*/  IMAD.HI.U32 R9, R15, R21, RZ ;  /* 0x000000150f097227 */ /* 0x000fc400078e00ff */
[----:B------:R2:W-:Y:S02]  /*193a0*/  STL [R1+0x94], R5 ;  /* 0x0000940501007387 */ /* 0x0005e40000100800 */
[----:B0-----:R-:W-:Y:S02]  /*193b0*/  IMAD.MOV.U32 R11, RZ, RZ, R4 ;  /* 0x000000ffff0b7224 */ /* 0x001fe400078e0004 */
[----:B------:R-:W-:Y:S02]  /*193c0*/  IMAD.MOV R9, RZ, RZ, -R9 ;  /* 0x000000ffff097224 */ /* 0x000fe400078e0a09 */
[----:B------:R-:W-:Y:S01]  /*193d0*/  @!P5 IMAD.MOV R11, RZ, RZ, -R11 ;  /* 0x000000ffff0bd224 */ /* 0x000fe200078e0a0b */
[----:B------:R-:W-:Y:S01]  /*193e0*/  ISETP.GT.U32.AND P5, PT, R0, R12, PT ;  /* 0x0000000c0000720c */ /* 0x000fe20003fa4070 */
[----:B-1----:R-:W-:Y:S02]  /*193f0*/  IMAD.MOV.U32 R2, RZ, RZ, R3 ;  /* 0x000000ffff027224 */ /* 0x002fe400078e0003 */
[----:B--2---:R-:W-:Y:S01]  /*19400*/  VIADD R5, R28, 0x1b ;  /* 0x0000001b1c057836 */ /* 0x004fe20000000000 */
[----:B------:R-:W-:Y:S01]  /*19410*/  STL [R1+0x98], R11 ;  /* 0x0000980b01007387 */ /* 0x000fe20000100800 */
[----:B------:R-:W-:Y:S01]  /*19420*/  @!P3 IMAD.MOV R2, RZ, RZ, -R2 ;  /* 0x000000ffff02b224 */ /* 0x000fe200078e0a02 */
[----:B------:R-:W-:Y:S01]  /*19430*/  ISETP.GE.AND P3, PT, R20, RZ, PT ;  /* 0x000000ff1400720c */ /* 0x000fe20003f66270 */
[----:B------:R-:W-:Y:S01]  /*19440*/  IMAD R21, R0, R9, R21 ;  /* 0x0000000900157224 */ /* 0x000fe200078e0215 */
[----:B------:R-:W-:Y:S01]  /*19450*/  IABS R20, R20 ;  /* 0x0000001400147213 */ /* 0x000fe20000000000 */
[C---:B------:R-:W-:Y:S01]  /*19460*/  VIADD R6, R28.reuse, 0x19 ;  /* 0x000000191c067836 */ /* 0x040fe20000000000 */
[----:B------:R0:W-:Y:S01]  /*19470*/  STL [R1+0x9c], R2 ;  /* 0x00009c0201007387 */ /* 0x0001e20000100800 */
[----:B------:R-:W-:Y:S01]  /*19480*/  IABS R4, R5 ;  /* 0x0000000500047213 */ /* 0x000fe20000000000 */
[----:B------:R-:W-:-:S02]  /*19490*/  VIADD R3, R28, 0x1a ;  /* 0x0000001a1c037836 */ /* 0x000fc40000000000 */
[C---:B------:R-:W-:Y:S01]  /*194a0*/  IMAD.HI.U32 R19, R15.reuse, R20, RZ ;  /* 0x000000140f137227 */ /* 0x040fe200078e00ff */
[----:B------:R-:W-:Y:S02]  /*194b0*/  IABS R16, R6 ;  /* 0x0000000600107213 */ /* 0x000fe40000000000 */
[----:B------:R-:W-:Y:S01]  /*194c0*/  IABS R14, R3 ;  /* 0x00000003000e7213 */ /* 0x000fe20000000000 */
[----:B------:R-:W-:Y:S02]  /*194d0*/  @!P5 IMAD.IADD R12, R12, 0x1, -R0 ;  /* 0x000000010c0cd824 */ /* 0x000fe400078e0a00 */
[----:B0-----:R-:W-:Y:S02]  /*194e0*/  IMAD.MOV.U32 R2, RZ, RZ, R18 ;  /* 0x000000ffff027224 */ /* 0x001fe400078e0012 */
[----:B------:R-:W-:Y:S01]  /*194f0*/  IMAD.MOV R18, RZ, RZ, -R19 ;  /* 0x000000ffff127224 */ /* 0x000fe200078e0a13 */
[C---:B------:R-:W-:Y:S01]  /*19500*/  ISETP.GT.U32.AND P5, PT, R0.reuse, R12, PT ;  /* 0x0000000c0000720c */ /* 0x040fe20003fa4070 */
[----:B------:R-:W-:Y:S01]  /*19510*/  @!P2 IMAD.MOV R2, RZ, RZ, -R2 ;  /* 0x000000ffff02a224 */ /* 0x000fe200078e0a02 */
[----:B------:R-:W-:Y:S01]  /*19520*/  ISETP.GT.U32.AND P2, PT, R0, R21, PT ;  /* 0x000000150000720c */ /* 0x000fe20003f44070 */
[----:B------:R-:W-:Y:S01]  /*19530*/  IMAD.HI.U32 R17, R15, R4, RZ ;  /* 0x000000040f117227 */ /* 0x000fe200078e00ff */
[----:B------:R-:W-:-:S03]  /*19540*/  @!P4 LOP3.LUT R2, RZ, R10, RZ, 0x33, !PT ;  /* 0x0000000aff02c212 */ /* 0x000fc600078e33ff */
[C---:B------:R-:W-:Y:S02]  /*19550*/  IMAD R20, R0.reuse, R18, R20 ;  /* 0x0000001200147224 */ /* 0x040fe400078e0214 */
[----:B------:R-:W-:Y:S01]  /*19560*/  IMAD.MOV R17, RZ, RZ, -R17 ;  /* 0x000000ffff117224 */ /* 0x000fe200078e0a11 */
[----:B------:R0:W-:Y:S01]  /*19570*/  STL [R1+0xc4], R2 ;  /* 0x0000c40201007387 */ /* 0x0001e20000100800 */
[----:B------:R-:W-:Y:S01]  /*19580*/  @!P1 IMAD.IADD R7, R7, 0x1, -R0 ;  /* 0x0000000107079824 */ /* 0x000fe200078e0a00 */
[C---:B------:R-:W-:Y:S01]  /*19590*/  ISETP.GT.U32.AND P4, PT, R0.reuse, R20, PT ;  /* 0x000000140000720c */ /* 0x040fe20003f84070 */
[----:B------:R-:W-:Y:S01]  /*195a0*/  IMAD R4, R0, R17, R4 ;  /* 0x0000001100047224 */ /* 0x000fe200078e0204 */
[----:B------:R-:W-:Y:S01]  /*195b0*/  ISETP.GE.AND P1, PT, R8, RZ, PT ;  /* 0x000000ff0800720c */ /* 0x000fe20003f26270 */
[--C-:B------:R-:W-:Y:S01]  /*195c0*/  @!P2 IMAD.IADD R21, R21, 0x1, -R0.reuse ;  /* 0x000000011515a824 */ /* 0x100fe200078e0a00 */
[----:B------:R-:W-:Y:S01]  /*195d0*/  ISETP.GE.AND P2, PT, R28, RZ, PT ;  /* 0x000000ff1c00720c */ /* 0x000fe20003f46270 */
[----:B------:R-:W-:Y:S01]  /*195e0*/  @!P5 IMAD.IADD R12, R12, 0x1, -R0 ;  /* 0x000000010c0cd824 */ /* 0x000fe200078e0a00 */
[----:B------:R-:W-:Y:S01]  /*195f0*/  ISETP.GT.U32.AND P5, PT, R0, R4, PT ;  /* 0x000000040000720c */ /* 0x000fe20003fa4070 */
[----:B------:R-:W-:-:S04]  /*19600*/  IMAD.HI.U32 R17, R15, R16, RZ ;  /* 0x000000100f117227 */ /* 0x000fc800078e00ff */
[----:B------:R-:W-:Y:S02]  /*19610*/  VIADD R13, R28, 0x18 ;  /* 0x000000181c0d7836 */ /* 0x000fe40000000000 */
[----:B------:R-:W-:Y:S02]  /*19620*/  IMAD.MOV R17, RZ, RZ, -R17 ;  /* 0x000000ffff117224 */ /* 0x000fe400078e0a11 */
[----:B------:R-:W-:Y:S01]  /*19630*/  IMAD.HI.U32 R8, R15, R14, RZ ;  /* 0x0000000e0f087227 */ /* 0x000fe200078e00ff */
[----:B------:R-:W-:-:S03]  /*19640*/  IABS R9, R13 ;  /* 0x0000000d00097213 */ /* 0x000fc60000000000 */
[----:B------:R-:W-:Y:S01]  /*19650*/  @!P4 IMAD.IADD R20, R20, 0x1, -R0 ;  /* 0x000000011414c824 */ /* 0x000fe200078e0a00 */
[C---:B------:R-:W-:Y:S01]  /*19660*/  ISETP.GT.U32.AND P4, PT, R0.reuse, R21, PT ;  /* 0x000000150000720c */ /* 0x040fe20003f84070 */
[----:B------:R-:W-:Y:S02]  /*19670*/  IMAD R16, R0, R17, R16 ;  /* 0x0000001100107224 */ /* 0x000fe400078e0210 */
[----:B------:R-:W-:Y:S02]  /*19680*/  IMAD.MOV R8, RZ, RZ, -R8 ;  /* 0x000000ffff087224 */ /* 0x000fe400078e0a08 */
[----:B------:R-:W-:Y:S02]  /*19690*/  VIADD R17, R28, 0x17 ;  /* 0x000000171c117836 */ /* 0x000fe40000000000 */
[----:B------:R-:W-:Y:S01]  /*196a0*/  @!P2 IMAD.MOV R7, RZ, RZ, -R7 ;  /* 0x000000ffff07a224 */ /* 0x000fe200078e0a07 */
[----:B------:R-:W-:Y:S01]  /*196b0*/  ISETP.GT.U32.AND P2, PT, R0, R20, PT ;  /* 0x000000140000720c */ /* 0x000fe20003f44070 */
[----:B------:R-:W-:-:S03]  /*196c0*/  IMAD.HI.U32 R18, R15, R9, RZ ;  /* 0x000000090f127227 */ /* 0x000fc600078e00ff */
[----:B------:R1:W-:Y:S01]  /*196d0*/  STL [R1+0x19e0], R7 ;  /* 0x0019e00701007387 */ /* 0x0003e20000100800 */
[----:B------:R-:W-:Y:S01]  /*196e0*/  IMAD R14, R0, R8, R14 ;  /* 0x00000008000e7224 */ /* 0x000fe200078e020e */
[----:B------:R-:W-:Y:S01]  /*196f0*/  IABS R8, R17 ;  /* 0x0000001100087213 */ /* 0x000fe20000000000 */
[----:B------:R-:W-:Y:S02]  /*19700*/  @!P5 IMAD.IADD R4, R4, 0x1, -R0 ;  /* 0x000000010404d824 */ /* 0x000fe400078e0a00 */
[----:B------:R-:W-:Y:S02]  /*19710*/  IMAD.MOV R18, RZ, RZ, -R18 ;  /* 0x000000ffff127224 */ /* 0x000fe400078e0a12 */
[----:B0-----:R-:W-:Y:S01]  /*19720*/  IMAD.MOV.U32 R2, RZ, RZ, R12 ;  /* 0x000000ffff027224 */ /* 0x001fe200078e000c */
[----:B------:R-:W-:Y:S01]  /*19730*/  ISETP.GT.U32.AND P5, PT, R0, R4, PT ;  /* 0x000000040000720c */ /* 0x000fe20003fa4070 */
[----:B------:R-:W-:-:S04]  /*19740*/  IMAD.HI.U32 R23, R15, R8, RZ ;  /* 0x000000080f177227 */ /* 0x000fc800078e00ff */
[C---:B------:R-:W-:Y:S02]  /*19750*/  IMAD R9, R0.reuse, R18, R9 ;  /* 0x0000001200097224 */ /* 0x040fe400078e0209 */
[----:B------:R-:W-:Y:S01]  /*19760*/  @!P6 IMAD.MOV R2, RZ, RZ, -R2 ;  /* 0x000000ffff02e224 */ /* 0x000fe200078e0a02 */
[C---:B------:R-:W-:Y:S01]  /*19770*/  ISETP.GT.U32.AND P6, PT, R0.reuse, R14, PT ;  /* 0x0000000e0000720c */ /* 0x040fe20003fc4070 */
[----:B------:R-:W-:Y:S02]  /*19780*/  IMAD.MOV R23, RZ, RZ, -R23 ;  /* 0x000000ffff177224 */ /* 0x000fe400078e0a17 */
[--C-:B------:R-:W-:Y:S01]  /*19790*/  @!P4 IMAD.IADD R21, R21, 0x1, -R0.reuse ;  /* 0x000000011515c824 */ /* 0x100fe200078e0a00 */
[----:B------:R-:W-:Y:S01]  /*197a0*/  ISETP.GT.U32.AND P4, PT, R0, R16, PT ;  /* 0x000000100000720c */ /* 0x000fe20003f84070 */
[----:B------:R-:W-:Y:S01]  /*197b0*/  @!P2 IMAD.IADD R20, R20, 0x1, -R0 ;  /* 0x000000011414a824 */ /* 0x000fe200078e0a00 */
[C---:B------:R-:W-:Y:S01]  /*197c0*/  ISETP.GT.U32.AND P2, PT, R0.reuse, R9, PT ;  /* 0x000000090000720c */ /* 0x040fe20003f44070 */
[----:B------:R-:W-:Y:S01]  /*197d0*/  IMAD R8, R0, R23, R8 ;  /* 0x0000001700087224 */ /* 0x000fe200078e0208 */
[----:B------:R0:W-:Y:S01]  /*197e0*/  STL [R1+0x48], R2 ;  /* 0x0000480201007387 */ /* 0x0001e20000100800 */
[----:B------:R-:W-:-:S02]  /*197f0*/  VIADD R18, R28, 0x16 ;  /* 0x000000161c127836 */ /* 0x000fc40000000000 */
[--C-:B------:R-:W-:Y:S01]  /*19800*/  @!P5 IMAD.IADD R4, R4, 0x1, -R0.reuse ;  /* 0x000000010404d824 */ /* 0x100fe200078e0a00 */
[----:B------:R-:W-:Y:S01]  /*19810*/  ISETP.GT.U32.AND P5, PT, R0, R8, PT ;  /* 0x000000080000720c */ /* 0x000fe20003fa4070 */
[----:B------:R-:W-:Y:S01]  /*19820*/  VIADD R10, R28, 0x15 ;  /* 0x000000151c0a7836 */ /* 0x000fe20000000000 */
[----:B------:R-:W-:Y:S01]  /*19830*/  IABS R22, R18 ;  /* 0x0000001200167213 */ /* 0x000fe20000000000 */
[--C-:B------:R-:W-:Y:S01]  /*19840*/  @!P6 IMAD.IADD R14, R14, 0x1, -R0.reuse ;  /* 0x000000010e0ee824 */ /* 0x100fe200078e0a00 */
[----:B------:R-:W-:Y:S01]  /*19850*/  ISETP.GE.AND P6, PT, R5, RZ, PT ;  /* 0x000000ff0500720c */ /* 0x000fe20003fc6270 */
[----:B------:R-:W-:Y:S01]  /*19860*/  @!P4 IMAD.IADD R16, R16, 0x1, -R0 ;  /* 0x000000011010c824 */ /* 0x000fe200078e0a00 */
[----:B------:R-:W-:Y:S01]  /*19870*/  IABS R12, R10 ;  /* 0x0000000a000c7213 */ /* 0x000fe20000000000 */
[----:B-1----:R-:W-:Y:S01]  /*19880*/  IMAD.MOV.U32 R7, RZ, RZ, R21 ;  /* 0x000000ffff077224 */ /* 0x002fe200078e0015 */
[----:B------:R-:W-:Y:S01]  /*19890*/  ISETP.GE.AND P4, PT, R3, RZ, PT ;  /* 0x000000ff0300720c */ /* 0x000fe20003f86270 */
[----:B------:R-:W-:-:S04]  /*198a0*/  IMAD.HI.U32 R19, R15, R22, RZ ;  /* 0x000000160f137227 */ /* 0x000fc800078e00ff */
[----:B------:R-:W-:Y:S01]  /*198b0*/  @!P2 IMAD.IADD R9, R9, 0x1, -R0 ;  /* 0x000000010909a824 */ /* 0x000fe200078e0a00 */
[C---:B------:R-:W-:Y:S01]  /*198c0*/  ISETP.GT.U32.AND P2, PT, R0.reuse, R14, PT ;  /* 0x0000000e0000720c */ /* 0x040fe20003f44070 */
[----:B0-----:R-:W-:Y:S02]  /*198d0*/  IMAD.MOV.U32 R2, RZ, RZ, R20 ;  /* 0x000000ffff027224 */ /* 0x001fe400078e0014 */
[----:B------:R-:W-:Y:S01]  /*198e0*/  @!P1 IMAD.MOV R7, RZ, RZ, -R7 ;  /* 0x000000ffff079224 */ /* 0x000fe200078e0a07 */
[----:B------:R-:W-:Y:S01]  /*198f0*/  ISETP.GT.U32.AND P1, PT, R0, R16, PT ;  /* 0x000000100000720c */ /* 0x000fe20003f24070 */
[----:B------:R-:W-:Y:S02]  /*19900*/  IMAD.MOV R23, RZ, RZ, -R19 ;  /* 0x000000ffff177224 */ /* 0x000fe400078e0a13 */
[----:B------:R-:W-:Y:S01]  /*19910*/  IMAD.HI.U32 R19, R15, R12, RZ ;  /* 0x0000000c0f137227 */ /* 0x000fe200078e00ff */
[----:B------:R0:W-:Y:S03]  /*19920*/  STL [R1+0x44], R7 ;  /* 0x0000440701007387 */ /* 0x0001e60000100800 */
[----:B------:R-:W-:-:S02]  /*19930*/  @!P3 IMAD.MOV R2, RZ, RZ, -R2 ;  /* 0x000000ffff02b224 */ /* 0x000fc400078e0a02 */
[--C-:B------:R-:W-:Y:S01]  /*19940*/  @!P5 IMAD.IADD R8, R8, 0x1, -R0.reuse ;  /* 0x000000010808d824 */ /* 0x100fe200078e0a00 */
[----:B------:R-:W-:Y:S01]  /*19950*/  ISETP.GT.U32.AND P5, PT, R0, R9, PT ;  /* 0x000000090000720c */ /* 0x000fe20003fa4070 */
[----:B------:R-:W-:Y:S01]  /*19960*/  IMAD.MOV R19, RZ, RZ, -R19 ;  /* 0x000000ffff137224 */ /* 0x000fe200078e0a13 */
[----:B------:R1:W-:Y:S01]  /*19970*/  STL [R1+0x40], R2 ;  /* 0x0000400201007387 */ /* 0x0003e20000100800 */
[--C-:B------:R-:W-:Y:S01]  /*19980*/  @!P2 IMAD.IADD R14, R14, 0x1, -R0.reuse ;  /* 0x000000010e0ea824 */ /* 0x100fe200078e0a00 */
[----:B------:R-:W-:Y:S01]  /*19990*/  ISETP.GT.U32.AND P3, PT, R0, R8, PT ;  /* 0x000000080000720c */ /* 0x000fe20003f64070 */
[----:B------:R-:W-:Y:S01]  /*199a0*/  VIADD R5, R28, 0x14 ;  /* 0x000000141c057836 */ /* 0x000fe20000000000 */
[----:B------:R-:W-:Y:S01]  /*199b0*/  ISETP.GE.AND P2, PT, R6, RZ, PT ;  /* 0x000000ff0600720c */ /* 0x000fe20003f46270 */
[----:B------:R-:W-:Y:S02]  /*199c0*/  @!P1 IMAD.IADD R16, R16, 0x1, -R0 ;  /* 0x0000000110109824 */ /* 0x000fe400078e0a00 */
[----:B------:R-:W-:-:S02]  /*199d0*/  IMAD R3, R0, R23, R22 ;  /* 0x0000001700037224 */ /* 0x000fc400078e0216 */
[----:B0-----:R-:W-:Y:S02]  /*199e0*/  IMAD.MOV.U32 R7, RZ, RZ, R14 ;  /* 0x000000ffff077224 */ /* 0x001fe400078e000e */
[----:B-1----:R-:W-:Y:S02]  /*199f0*/  IMAD.MOV.U32 R2, RZ, RZ, R4 ;  /* 0x000000ffff027224 */ /* 0x002fe400078e0004 */
[C---:B------:R-:W-:Y:S01]  /*19a00*/  IMAD R4, R0.reuse, R19, R12 ;  /* 0x0000001300047224 */ /* 0x040fe200078e020c */
[----:B------:R-:W-:Y:S01]  /*19a10*/  IABS R12, R5 ;  /* 0x00000005000c7213 */ /* 0x000fe20000000000 */
[----:B------:R-:W-:Y:S01]  /*19a20*/  @!P6 IMAD.MOV R2, RZ, RZ, -R2 ;  /* 0x000000ffff02e224 */ /* 0x000fe200078e0a02 */
[----:B------:R-:W-:Y:S01]  /*19a30*/  ISETP.GT.U32.AND P6, PT, R0, R3, PT ;  /* 0x000000030000720c */ /* 0x000fe20003fc4070 */
[----:B------:R-:W-:Y:S01]  /*19a40*/  @!P3 IMAD.IADD R8, R8, 0x1, -R0 ;  /* 0x000000010808b824 */ /* 0x000fe200078e0a00 */
[----:B------:R-:W-:Y:S01]  /*19a50*/  ISETP.GT.U32.AND P1, PT, R0, R4, PT ;  /* 0x000000040000720c */ /* 0x000fe20003f24070 */
[----:B------:R-:W-:Y:S01]  /*19a60*/  @!P4 IMAD.MOV R7, RZ, RZ, -R7 ;  /* 0x000000ffff07c224 */ /* 0x000fe200078e0a07 */
[----:B------:R0:W-:Y:S01]  /*19a70*/  STL [R1+0x3c], R2 ;  /* 0x00003c0201007387 */ /* 0x0001e20000100800 */
[----:B------:R-:W-:Y:S01]  /*19a80*/  ISETP.GE.AND P3, PT, R17, RZ, PT ;  /* 0x000000ff1100720c */ /* 0x000fe20003f66270 */
[----:B------:R-:W-:Y:S01]  /*19a90*/  IMAD.HI.U32 R17, R15, R12, RZ ;  /* 0x0000000c0f117227 */ /* 0x000fe200078e00ff */
[----:B------:R-:W-:Y:S01]  /*19aa0*/  ISETP.GE.AND P4, PT, R10, RZ, PT ;  /* 0x000000ff0a00720c */ /* 0x000fe20003f86270 */
[----:B------:R1:W-:Y:S02]  /*19ab0*/  STL [R1+0x38], R7 ;  /* 0x0000380701007387 */ /* 0x0003e40000100800 */
[----:B------:R-:W-:-:S02]  /*19ac0*/  IMAD.MOV R17, RZ, RZ, -R17 ;  /* 0x000000ffff117224 */ /* 0x000fc400078e0a11 */
[----:B------:R-:W-:Y:S01]  /*19ad0*/  @!P5 IMAD.IADD R9, R9, 0x1, -R0 ;  /* 0x000000010909d824 */ /* 0x000fe200078e0a00 */
[----:B------:R-:W-:Y:S01]  /*19ae0*/  ISETP.GE.AND P5, PT, R13, RZ, PT ;  /* 0x000000ff0d00720c */ /* 0x000fe20003fa6270 */
[----:B0-----:R-:W-:Y:S02]  /*19af0*/  IMAD.MOV.U32 R2, RZ, RZ, R16 ;  /* 0x000000ffff027224 */ /* 0x001fe400078e0010 */
[----:B------:R-:W-:Y:S02]  /*19b00*/  @!P1 IMAD.IADD R4, R4, 0x1, -R0 ;  /* 0x0000000104049824 */ /* 0x000fe400078e0a00 */
[----:B------:R-:W-:Y:S02]  /*19b10*/  @!P2 IMAD.MOV R2, RZ, RZ, -R2 ;  /* 0x000000ffff02a224 */ /* 0x000fe400078e0a02 */
[C---:B------:R-:W-:Y:S01]  /*19b20*/  IMAD R12, R0.reuse, R17, R12 ;  /* 0x00000011000c7224 */ /* 0x040fe200078e020c */
[----:B------:R-:W-:Y:S01]  /*19b30*/  ISETP.GT.U32.AND P2, PT, R0, R4, PT ;  /* 0x000000040000720c */ /* 0x000fe20003f44070 */
[----:B------:R-:W-:Y:S01]  /*19b40*/  @!P6 IMAD.IADD R3, R3, 0x1, -R0 ;  /* 0x000000010303e824 */ /* 0x000fe200078e0a00 */
[----:B------:R0:W-:Y:S01]  /*19b50*/  STL [R1+0x34], R2 ;  /* 0x0000340201007387 */ /* 0x0001e20000100800 */
[----:B-1----:R-:W-:Y:S01]  /*19b60*/  IMAD.MOV.U32 R7, RZ, RZ, R9 ;  /* 0x000000ffff077224 */ /* 0x002fe200078e0009 */
[----:B------:R-:W-:Y:S01]  /*19b70*/  ISETP.GE.AND P6, PT, R18, RZ, PT ;  /* 0x000000ff1200720c */ /* 0x000fe20003fc6270 */
[----:B------:R-:W-:Y:S01]  /*19b80*/  VIADD R6, R28, 0x13 ;  /* 0x000000131c067836 */ /* 0x000fe20000000000 */
[----:B------:R-:W-:Y:S01]  /*19b90*/  ISETP.GT.U32.AND P1, PT, R0, R3, PT ;  /* 0x000000030000720c */ /* 0x000fe20003f24070 */
[----:B------:R-:W-:Y:S01]  /*19ba0*/  @!P5 IMAD.MOV R7, RZ, RZ, -R7 ;  /* 0x000000ffff07d224 */ /* 0x000fe200078e0a07 */
[----:B------:R-:W-:Y:S01]  /*19bb0*/  ISETP.GE.AND P5, PT, R5, RZ, PT ;  /* 0x000000ff0500720c */ /* 0x000fe20003fa6270 */
[C---:B------:R-:W-:Y:S01]  /*19bc0*/  VIADD R5, R28.reuse, 0x12 ;  /* 0x000000121c057836 */ /* 0x040fe20000000000 */
[----:B------:R-:W-:Y:S01]  /*19bd0*/  IABS R13, R6 ;  /* 0x00000006000d7213 */ /* 0x000fe20000000000 */
[----:B------:R-:W-:Y:S01]  /*19be0*/  VIADD R20, R28, 0xf ;  /* 0x0000000f1c147836 */ /* 0x000fe20000000000 */
[----:B------:R1:W-:Y:S01]  /*19bf0*/  STL [R1+0x30], R7 ;  /* 0x0000300701007387 */ /* 0x0003e20000100800 */
[----:B0-----:R-:W-:Y:S01]  /*19c00*/  IMAD.MOV.U32 R2, RZ, RZ, R8 ;  /* 0x000000ffff027224 */ /* 0x001fe200078e0008 */
[----:B------:R-:W-:Y:S01]  /*19c10*/  IABS R14, R5 ;  /* 0x00000005000e7213 */ /* 0x000fe20000000000 */
[----:B------:R-:W-:Y:S01]  /*19c20*/  @!P2 IMAD.IADD R4, R4, 0x1, -R0 ;  /* 0x000000010404a824 */ /* 0x000fe200078e0a00 */
[----:B------:R-:W-:Y:S01]  /*19c30*/  ISETP.GE.AND P2, PT, R5, RZ, PT ;  /* 0x000000ff0500720c */ /* 0x000fe20003f46270 */
[----:B------:R-:W-:Y:S01]  /*19c40*/  @!P3 IMAD.MOV R2, RZ, RZ, -R2 ;  /* 0x000000ffff02b224 */ /* 0x000fe200078e0a02 */
[----:B------:R-:W-:Y:S01]  /*19c50*/  ISETP.GT.U32.AND P3, PT, R0, R12, PT ;  /* 0x0000000c0000720c */ /* 0x000fe20003f64070 */
[----:B------:R-:W-:Y:S01]  /*19c60*/  @!P1 IMAD.IADD R3, R3, 0x1, -R0 ;  /* 0x0000000103039824 */ /* 0x000fe200078e0a00 */
[----:B------:R-:W-:Y:S01]  /*19c70*/  ISETP.GE.AND P1, PT, R6, RZ, PT ;  /* 0x000000ff0600720c */ /* 0x000fe20003f26270 */
[----:B------:R-:W-:Y:S01]  /*19c80*/  IMAD.HI.U32 R9, R15, R13, RZ ;  /* 0x0000000d0f097227 */ /* 0x000fe200078e00ff */
[----:B------:R0:W-:Y:S03]  /*19c90*/  STL [R1+0x2c], R2 ;  /* 0x00002c0201007387 */ /* 0x0001e60000100800 */
[----:B-1----:R-:W-:-:S02]  /*19ca0*/  IMAD.MOV.U32 R7, RZ, RZ, R3 ;  /* 0x000000ffff077224 */ /* 0x002fc400078e0003 */
[----:B------:R-:W-:Y:S02]  /*19cb0*/  IMAD.MOV R9, RZ, RZ, -R9 ;  /* 0x000000ffff097224 */ /* 0x000fe400078e0a09 */
[----:B------:R-:W-:Y:S02]  /*19cc0*/  @!P6 IMAD.MOV R7, RZ, RZ, -R7 ;  /* 0x000000ffff07e224 */ /* 0x000fe400078e0a07 */
[----:B------:R-:W-:Y:S02]  /*19cd0*/  @!P3 IMAD.IADD R12, R12, 0x1, -R0 ;  /* 0x000000010c0cb824 */ /* 0x000fe400078e0a00 */
[----:B0-----:R-:W-:Y:S01]  /*19ce0*/  IMAD.MOV.U32 R2, RZ, RZ, R4 ;  /* 0x000000ffff027224 */ /* 0x001fe200078e0004 */
[----:B------:R0:W-:Y:S01]  /*19cf0*/  STL [R1+0x28], R7 ;  /* 0x0000280701007387 */ /* 0x0001e20000100800 */
[C---:B------:R-:W-:Y:S01]  /*19d00*/  IMAD R13, R0.reuse, R9, R13 ;  /* 0x00000009000d7224 */ /* 0x040fe200078e020d */
[----:B------:R-:W-:Y:S01]  /*19d10*/  IABS R9, R20 ;  /* 0x0000001400097213 */ /* 0x000fe20000000000 */
[----:B------:R-:W-:Y:S01]  /*19d20*/  @!P4 IMAD.MOV R2, RZ, RZ, -R2 ;  /* 0x000000ffff02c224 */ /* 0x000fe200078e0a02 */
[----:B------:R-:W-:Y:S01]  /*19d30*/  ISETP.GT.U32.AND P4, PT, R0, R12, PT ;  /* 0x0000000c0000720c */ /* 0x000fe20003f84070 */
[----:B------:R-:W-:Y:S01]  /*19d40*/  VIADD R8, R28, 0x11 ;  /* 0x000000111c087836 */ /* 0x000fe20000000000 */
[----:B------:R-:W-:Y:S01]  /*19d50*/  ISETP.GT.U32.AND P6, PT, R0, R13, PT ;  /* 0x0000000d0000720c */ /* 0x000fe20003fc4070 */
[----:B------:R-:W-:Y:S01]  /*19d60*/  IMAD.HI.U32 R4, R15, R14, RZ ;  /* 0x0000000e0f047227 */ /* 0x000fe200078e00ff */
[----:B------:R1:W-:Y:S02]  /*19d70*/  STL [R1+0x24], R2 ;  /* 0x0000240201007387 */ /* 0x0003e40000100800 */
[----:B------:R-:W-:Y:S01]  /*19d80*/  ISETP.GE.AND P3, PT, R8, RZ, PT ;  /* 0x000000ff0800720c */ /* 0x000fe20003f66270 */
[----:B0-----:R-:W-:Y:S01]  /*19d90*/  VIADD R7, R28, 0xb ;  /* 0x0000000b1c077836 */ /* 0x001fe20000000000 */
[----:B------:R-:W-:Y:S01]  /*19da0*/  IABS R8, R8 ;  /* 0x0000000800087213 */ /* 0x000fe20000000000 */
[----:B------:R-:W-:-:S02]  /*19db0*/  IMAD.MOV R4, RZ, RZ, -R4 ;  /* 0x000000ffff047224 */ /* 0x000fc400078e0a04 */
[----:B------:R-:W-:Y:S01]  /*19dc0*/  VIADD R3, R28, 0x10 ;  /* 0x000000101c037836 */ /* 0x000fe20000000000 */
[----:B------:R-:W-:Y:S01]  /*19dd0*/  IABS R16, R7 ;  /* 0x0000000700107213 */ /* 0x000fe20000000000 */
[--C-:B------:R-:W-:Y:S02]  /*19de0*/  @!P4 IMAD.IADD R12, R12, 0x1, -R0.reuse ;  /* 0x000000010c0cc824 */ /* 0x100fe400078e0a00 */
[----:B------:R-:W-:Y:S01]  /*19df0*/  @!P6 IMAD.IADD R13, R13, 0x1, -R0 ;  /* 0x000000010d0de824 */ /* 0x000fe200078e0a00 */
[----:B------:R-:W-:Y:S01]  /*19e00*/  IABS R6, R3 ;  /* 0x0000000300067213 */ /* 0x000fe20000000000 */
[----:B-1----:R-:W-:Y:S02]  /*19e10*/  IMAD.MOV.U32 R2, RZ, RZ, R12 ;  /* 0x000000ffff027224 */ /* 0x002fe400078e000c */
[----:B------:R-:W-:Y:S01]  /*19e20*/  IMAD.HI.U32 R10, R15, R8, RZ ;  /* 0x000000080f0a7227 */ /* 0x000fe200078e00ff */
[----:B------:R-:W-:-:S03]  /*19e30*/  ISETP.GT.U32.AND P6, PT, R0, R13, PT ;  /* 0x0000000d0000720c */ /* 0x000fc60003fc4070 */
[----:B------:R-:W-:Y:S01]  /*19e40*/  @!P5 IMAD.MOV R2, RZ, RZ, -R2 ;  /* 0x000000ffff02d224 */ /* 0x000fe200078e0a02 */
[----:B------:R-:W-:Y:S01]  /*19e50*/  ISETP.GE.AND P5, PT, R3, RZ, PT ;  /* 0x000000ff0300720c */ /* 0x000fe20003fa6270 */
[C---:B------:R-:W-:Y:S02]  /*19e60*/  IMAD R14, R0.reuse, R4, R14 ;  /* 0x00000004000e7224 */ /* 0x040fe400078e020e */
[----:B------:R-:W-:Y:S01]  /*19e70*/  IMAD.MOV R10, RZ, RZ, -R10 ;  /* 0x000000ffff0a7224 */ /* 0x000fe200078e0a0a */
[----:B------:R-:W-:Y:S01]  /*19e80*/  STL [R1+0x8], R2 ;  /* 0x0000080201007387 */ /* 0x000fe20000100800 */
[----:B------:R-:W-:Y:S01]  /*19e90*/  IMAD.HI.U32 R4, R15, R9, RZ ;  /* 0x000000090f047227 */ /* 0x000fe200078e00ff */
[C---:B------:R-:W-:Y:S02]  /*19ea0*/  ISETP.GT.U32.AND P4, PT, R0.reuse, R14, PT ;  /* 0x0000000e0000720c */ /* 0x040fe40003f84070 */
[----:B------:R0:W-:Y:S01]  /*19eb0*/  STL [R1+0x1a80], R7 ;  /* 0x001a800701007387 */ /* 0x0001e20000100800 */
[----:B------:R-:W-:-:S02]  /*19ec0*/  IMAD R8, R0, R10, R8 ;  /* 0x0000000a00087224 */ /* 0x000fc400078e0208 */
[----:B------:R-:W-:Y:S02]  /*19ed0*/  @!P6 IMAD.IADD R13, R13, 0x1, -R0 ;  /* 0x000000010d0de824 */ /* 0x000fe400078e0a00 */
[----:B------:R-:W-:Y:S01]  /*19ee0*/  IMAD.MOV R4, RZ, RZ, -R4 ;  /* 0x000000ffff047224 */ /* 0x000fe200078e0a04 */
[----:B------:R-:W-:Y:S01]  /*19ef0*/  ISETP.GT.U32.AND P6, PT, R0, R8, PT ;  /* 0x000000080000720c */ /* 0x000fe20003fc4070 */
[----:B------:R-:W-:Y:S02]  /*19f00*/  VIADD R3, R28, 0xd ;  /* 0x0000000d1c037836 */ /* 0x000fe40000000000 */
[----:B------:R-:W-:Y:S01]  /*19f10*/  IMAD R9, R0, R4, R9 ;  /* 0x0000000400097224 */ /* 0x000fe200078e0209 */
[----:B0-----:R-:W2:Y:S01]  /*19f20*/  LDL R7, [R1+0x344] ;  /* 0x0003440001077983 */ /* 0x001ea20000100800 */
[----:B------:R-:W-:Y:S01]  /*19f30*/  @!P4 IMAD.IADD R14, R14, 0x1, -R0 ;  /* 0x000000010e0ec824 */ /* 0x000fe200078e0a00 */
[----:B------:R-:W-:Y:S01]  /*19f40*/  IABS R12, R3 ;  /* 0x00000003000c7213 */ /* 0x000fe20000000000 */
[----:B------:R-:W-:-:S02]  /*19f50*/  IMAD.MOV.U32 R2, RZ, RZ, R13 ;  /* 0x000000ffff027224 */ /* 0x000fc400078e000d */
[----:B------:R-:W-:-:S04]  /*19f60*/  IMAD.HI.U32 R5, R15, R6, RZ ;  /* 0x000000060f057227 */ /* 0x000fc800078e00ff */
[----:B------:R-:W-:Y:S01]  /*19f70*/  @!P6 IMAD.IADD R8, R8, 0x1, -R0 ;  /* 0x000000010808e824 */ /* 0x000fe200078e0a00 */
[----:B------:R-:W-:Y:S01]  /*19f80*/  ISETP.GT.U32.AND P6, PT, R0, R14, PT ;  /* 0x0000000e0000720c */ /* 0x000fe20003fc4070 */
[----:B------:R-:W-:-:S04]  /*19f90*/  IMAD.HI.U32 R17, R15, R12, RZ ;  /* 0x0000000c0f117227 */ /* 0x000fc800078e00ff */
[----:B------:R-:W-:Y:S02]  /*19fa0*/  IMAD.MOV R17, RZ, RZ, -R17 ;  /* 0x000000ffff117224 */ /* 0x000fe400078e0a11 */
[----:B------:R-:W-:Y:S02]  /*19fb0*/  @!P1 IMAD.MOV R2, RZ, RZ, -R2 ;  /* 0x000000ffff029224 */ /* 0x000fe400078e0a02 */
[----:B------:R-:W-:Y:S02]  /*19fc0*/  IMAD.MOV R5, RZ, RZ, -R5 ;  /* 0x000000ffff057224 */ /* 0x000fe400078e0a05 */
[----:B------:R-:W-:-:S04]  /*19fd0*/  IMAD.HI.U32 R19, R15, R16, RZ ;  /* 0x000000100f137227 */ /* 0x000fc800078e00ff */
[----:B------:R-:W-:Y:S01]  /*19fe0*/  @!P6 IMAD.IADD R14, R14, 0x1, -R0 ;  /* 0x000000010e0ee824 */ /* 0x000fe200078e0a00 */
[C---:B------:R-:W-:Y:S01]  /*19ff0*/  ISETP.GT.U32.AND P6, PT, R0.reuse, R9, PT ;  /* 0x000000090000720c */ /* 0x040fe20003fc4070 */
[C---:B------:R-:W-:Y:S01]  /*1a000*/  IMAD R12, R0.reuse, R17, R12 ;  /* 0x00000011000c7224 */ /* 0x040fe200078e020c */
[C---:B------:R-:W-:Y:S01]  /*1a010*/  ISETP.GT.U32.AND P1, PT, R0.reuse, R8, PT ;  /* 0x000000080000720c */ /* 0x040fe20003f24070 */
[----:B------:R-:W-:Y:S02]  /*1a020*/  IMAD R6, R0, R5, R6 ;  /* 0x0000000500067224 */ /* 0x000fe400078e0206 */
[----:B------:R-:W-:Y:S01]  /*1a030*/  IMAD.MOV R19, RZ, RZ, -R19 ;  /* 0x000000ffff137224 */ /* 0x000fe200078e0a13 */
[----:B------:R0:W-:Y:S01]  /*1a040*/  STL [R1+0x4], R2 ;  /* 0x0000040201007387 */ /* 0x0001e20000100800 */
[----:B------:R-:W-:Y:S01]  /*1a050*/  VIADD R5, R28, 0xe ;  /* 0x0000000e1c057836 */ /* 0x000fe20000000000 */
[----:B------:R-:W-:Y:S01]  /*1a060*/  ISETP.GT.U32.AND P4, PT, R0, R6, PT ;  /* 0x000000060000720c */ /* 0x000fe20003f84070 */
[----:B------:R-:W-:-:S04]  /*1a070*/  VIADD R4, R28, 0xc ;  /* 0x0000000c1c047836 */ /* 0x000fc80000000000 */
[--C-:B------:R-:W-:Y:S01]  /*1a080*/  @!P6 IMAD.IADD R9, R9, 0x1, -R0.reuse ;  /* 0x000000010909e824 */ /* 0x100fe200078e0a00 */
[----:B------:R-:W-:Y:S01]  /*1a090*/  ISETP.GT.U32.AND P6, PT, R0, R12, PT ;  /* 0x0000000c0000720c */ /* 0x000fe20003fc4070 */
[----:B------:R-:W-:Y:S01]  /*1a0a0*/  @!P1 IMAD.IADD R8, R8, 0x1, -R0 ;  /* 0x0000000108089824 */ /* 0x000fe200078e0a00 */
[----:B------:R-:W-:Y:S01]  /*1a0b0*/  IABS R10, R5 ;  /* 0x00000005000a7213 */ /* 0x000fe20000000000 */
[----:B------:R-:W-:Y:S01]  /*1a0c0*/  IMAD R16, R0, R19, R16 ;  /* 0x0000001300107224 */ /* 0x000fe200078e0210 */
[----:B------:R-:W-:Y:S01]  /*1a0d0*/  IABS R13, R4 ;  /* 0x00000004000d7213 */ /* 0x000fe20000000000 */
[----:B------:R-:W-:-:S08]  /*1a0e0*/  @!P3 IMAD.MOV R8, RZ, RZ, -R8 ;  /* 0x000000ffff08b224 */ /* 0x000fd000078e0a08 */
[----:B------:R-:W-:-:S05]  /*1a0f0*/  @!P6 IMAD.IADD R12, R12, 0x1, -R0 ;  /* 0x000000010c0ce824 */ /* 0x000fca00078e0a00 */
[----:B------:R-:W-:Y:S01]  /*1a100*/  ISETP.GT.U32.AND P3, PT, R0, R12, PT ;  /* 0x0000000c0000720c */ /* 0x000fe20003f64070 */
[----:B0-----:R-:W-:Y:S01]  /*1a110*/  IMAD.MOV.U32 R2, RZ, RZ, R14 ;  /* 0x000000ffff027224 */ /* 0x001fe200078e000e */
[----:B------:R-:W-:Y:S01]  /*1a120*/  ISETP.GE.AND P1, PT, R20, RZ, PT ;  /* 0x000000ff1400720c */ /* 0x000fe20003f26270 */
[----:B------:R-:W-:Y:S02]  /*1a130*/  @!P4 IMAD.IADD R6, R6, 0x1, -R0 ;  /* 0x000000010606c824 */ /* 0x000fe400078e0a00 */
[----:B------:R-:W-:Y:S01]  /*1a140*/  @!P2 IMAD.MOV R2, RZ, RZ, -R2 ;  /* 0x000000ffff02a224 */ /* 0x000fe200078e0a02 */
[----:B------:R-:W-:Y:S07]  /*1a150*/  STL [R1+0x19b4], R8 ;  /* 0x0019b40801007387 */ /* 0x000fee0000100800 */
[----:B------:R-:W-:Y:S01]  /*1a160*/  @!P3 IMAD.IADD R12, R12, 0x1, -R0 ;  /* 0x000000010c0cb824 */ /* 0x000fe200078e0a00 */
[----:B------:R-:W-:Y:S01]  /*1a170*/  ISETP.GE.AND P3, PT, R5, RZ, PT ;  /* 0x000000ff0500720c */ /* 0x000fe20003f66270 */
[----:B------:R0:W-:Y:S01]  /*1a180*/  STL [R1], R2 ;  /* 0x0000000201007387 */ /* 0x0001e20000100800 */
[----:B------:R-:W-:Y:S01]  /*1a190*/  ISETP.GT.U32.AND P4, PT, R0, R6, PT ;  /* 0x000000060000720c */ /* 0x000fe20003f84070 */
[----:B------:R-:W-:-:S04]  /*1a1a0*/  IMAD.HI.U32 R21, R15, R10, RZ ;  /* 0x0000000a0f157227 */ /* 0x000fc800078e00ff */
[----:B------:R-:W-:-:S04]  /*1a1b0*/  IMAD.MOV R21, RZ, RZ, -R21 ;  /* 0x000000ffff157224 */ /* 0x000fc800078e0a15 */
[----:B------:R-:W-:Y:S02]  /*1a1c0*/  IMAD R10, R0, R21, R10 ;  /* 0x00000015000a7224 */ /* 0x000fe400078e020a */
[----:B------:R-:W-:-:S04]  /*1a1d0*/  IMAD.HI.U32 R18, R15, R13, RZ ;  /* 0x0000000d0f127227 */ /* 0x000fc800078e00ff */
[----:B------:R-:W-:Y:S01]  /*1a1e0*/  @!P4 IMAD.IADD R6, R6, 0x1, -R0 ;  /* 0x000000010606c824 */ /* 0x000fe200078e0a00 */
[----:B------:R-:W-:Y:S01]  /*1a1f0*/  ISETP.GT.U32.AND P4, PT, R0, R10, PT ;  /* 0x0000000a0000720c */ /* 0x000fe20003f84070 */
[----:B------:R-:W-:-:S04]  /*1a200*/  IMAD.MOV R18, RZ, RZ, -R18 ;  /* 0x000000ffff127224 */ /* 0x000fc800078e0a12 */
[----:B------:R-:W-:-:S08]  /*1a210*/  IMAD R13, R0, R18, R13 ;  /* 0x00000012000d7224 */ /* 0x000fd000078e020d */
[----:B------:R-:W-:Y:S01]  /*1a220*/  @!P4 IMAD.IADD R10, R10, 0x1, -R0 ;  /* 0x000000010a0ac824 */ /* 0x000fe200078e0a00 */
[----:B------:R-:W-:-:S04]  /*1a230*/  ISETP.GT.U32.AND P4, PT, R0, R13, PT ;  /* 0x0000000d0000720c */ /* 0x000fc80003f84070 */
[----:B------:R-:W-:-:S09]  /*1a240*/  ISETP.GT.U32.AND P6, PT, R0, R10, PT ;  /* 0x0000000a0000720c */ /* 0x000fd20003fc4070 */
[----:B------:R-:W-:-:S04]  /*1a250*/  @!P4 IMAD.IADD R13, R13, 0x1, -R0 ;  /* 0x000000010d0dc824 */ /* 0x000fc800078e0a00 */
[----:B------:R-:W-:Y:S01]  /*1a260*/  @!P6 IMAD.IADD R10, R10, 0x1, -R0 ;  /* 0x000000010a0ae824 */ /* 0x000fe200078e0a00 */
[C---:B------:R-:W-:Y:S02]  /*1a270*/  ISETP.GT.U32.AND P4, PT, R0.reuse, R13, PT ;  /* 0x0000000d0000720c */ /* 0x040fe40003f84070 */
[----:B------:R-:W-:-:S11]  /*1a280*/  ISETP.GT.U32.AND P2, PT, R0, R9, PT ;  /* 0x000000090000720c */ /* 0x000fd60003f44070 */
[--C-:B------:R-:W-:Y:S01]  /*1a290*/  @!P4 IMAD.IADD R13, R13, 0x1, -R0.reuse ;  /* 0x000000010d0dc824 */ /* 0x100fe200078e0a00 */
[----:B------:R-:W-:Y:S01]  /*1a2a0*/  ISETP.GE.AND P4, PT, R3, RZ, PT ;  /* 0x000000ff0300720c */ /* 0x000fe20003f86270 */
[----:B------:R-:W-:Y:S02]  /*1a2b0*/  @!P2 IMAD.IADD R9, R9, 0x1, -R0 ;  /* 0x000000010909a824 */ /* 0x000fe400078e0a00 */
[----:B------:R-:W-:Y:S02]  /*1a2c0*/  @!P5 IMAD.MOV R6, RZ, RZ, -R6 ;  /* 0x000000ffff06d224 */ /* 0x000fe400078e0a06 */
[----:B------:R-:W-:Y:S02]  /*1a2d0*/  @!P1 IMAD.MOV R9, RZ, RZ, -R9 ;  /* 0x000000ffff099224 */ /* 0x000fe400078e0a09 */
[----:B------:R-:W-:-:S06]  /*1a2e0*/  @!P3 IMAD.MOV R10, RZ, RZ, -R10 ;  /* 0x000000ffff0ab224 */ /* 0x000fcc00078e0a0a */
[----:B------:R-:W-:Y:S02]  /*1a2f0*/  @!P4 IMAD.MOV R12, RZ, RZ, -R12 ;  /* 0x000000ffff0cc224 */ /* 0x000fe400078e0a0c */
[C---:B--2---:R-:W-:Y:S02]  /*1a300*/  VIADD R22, R7.reuse, 0xa ;  /* 0x0000000a07167836 */ /* 0x044fe40000000000 */
[----:B------:R-:W-:-:S03]  /*1a310*/  VIADD R24, R7, 0x8 ;  /* 0x0000000807187836 */ /* 0x000fc60000000000 */
[----:B------:R-:W-:Y:S01]  /*1a320*/  IABS R17, R22 ;  /* 0x0000001600117213 */ /* 0x000fe20000000000 */
[----:B------:R-:W-:Y:S01]  /*1a330*/  VIADD R25, R7, 0x7 ;  /* 0x0000000707197836 */ /* 0x000fe20000000000 */
[----:B------:R-:W-:-:S03]  /*1a340*/  IABS R19, R24 ;  /* 0x0000001800137213 */ /* 0x000fc60000000000 */
[----:B------:R-:W-:Y:S01]  /*1a350*/  IMAD.HI.U32 R14, R15, R17, RZ ;  /* 0x000000110f0e7227 */ /* 0x000fe200078e00ff */
[----:B------:R-:W-:-:S03]  /*1a360*/  IABS R20, R25 ;  /* 0x0000001900147213 */ /* 0x000fc60000000000 */
[----:B------:R-:W-:Y:S02]  /*1a370*/  IMAD.MOV R14, RZ, RZ, -R14 ;  /* 0x000000ffff0e7224 */ /* 0x000fe400078e0a0e */
[----:B------:R-:W-:-:S04]  /*1a380*/  IMAD.HI.U32 R5, R15, R19, RZ ;  /* 0x000000130f057227 */ /* 0x000fc800078e00ff */
[----:B------:R-:W-:Y:S02]  /*1a390*/  IMAD R17, R0, R14, R17 ;  /* 0x0000000e00117224 */ /* 0x000fe400078e0211 */
[----:B------:R-:W-:-:S04]  /*1a3a0*/  IMAD.HI.U32 R14, R15, R20, RZ ;  /* 0x000000140f0e7227 */ /* 0x000fc800078e00ff */
[----:B------:R-:W-:Y:S02]  /*1a3b0*/  IMAD.MOV R5, RZ, RZ, -R5 ;  /* 0x000000ffff057224 */ /* 0x000fe400078e0a05 */
[C---:B0-----:R-:W-:Y:S02]  /*1a3c0*/  VIADD R2, R7.reuse, 0x4 ;  /* 0x0000000407027836 */ /* 0x041fe40000000000 */
[C---:B------:R-:W-:Y:S02]  /*1a3d0*/  VIADD R27, R7.reuse, 0x6 ;  /* 0x00000006071b7836 */ /* 0x040fe40000000000 */
[----:B------:R-:W-:Y:S02]  /*1a3e0*/  IMAD.MOV R14, RZ, RZ, -R14 ;  /* 0x000000ffff0e7224 */ /* 0x000fe400078e0a0e */
[C---:B------:R-:W-:Y:S01]  /*1a3f0*/  IMAD R19, R0.reuse, R5, R19 ;  /* 0x0000000500137224 */ /* 0x040fe200078e0213 */
[----:B------:R-:W-:Y:S01]  /*1a400*/  IABS R5, R2 ;  /* 0x0000000200057213 */ /* 0x000fe20000000000 */
[----:B------:R-:W-:Y:S01]  /*1a410*/  VIADD R26, R7, 0x5 ;  /* 0x00000005071a7836 */ /* 0x000fe20000000000 */
[----:B------:R-:W-:Y:S01]  /*1a420*/  STL [R1+0x1c], R27 ;  /* 0x00001c1b01007387 */ /* 0x000fe20000100800 */
[----:B------:R-:W-:-:S03]  /*1a430*/  IMAD R20, R0, R14, R20 ;  /* 0x0000000e00147224 */ /* 0x000fc600078e0214 */
[----:B------:R0:W-:Y:S01]  /*1a440*/  STL [R1+0x18], R26 ;  /* 0x0000181a01007387 */ /* 0x0001e20000100800 */
[----:B------:R-:W-:Y:S01]  /*1a450*/  IABS R14, R26 ;  /* 0x0000001a000e7213 */ /* 0x000fe20000000000 */
[----:B0-----:R-:W-:-:S04]  /*1a460*/  IMAD.HI.U32 R26, R15, R5, RZ ;  /* 0x000000050f1a7227 */ /* 0x001fc800078e00ff */
[----:B------:R-:W-:Y:S02]  /*1a470*/  IMAD.MOV R26, RZ, RZ, -R26 ;  /* 0x000000ffff1a7224 */ /* 0x000fe400078e0a1a */
[C---:B------:R-:W-:Y:S02]  /*1a480*/  VIADD R23, R7.reuse, 0x9 ;  /* 0x0000000907177836 */ /* 0x040fe40000000000 */
[----:B------:R-:W-:Y:S02]  /*1a490*/  IMAD R5, R0, R26, R5 ;  /* 0x0000001a00057224 */ /* 0x000fe400078e0205 */
[C---:B------:R-:W-:Y:S02]  /*1a4a0*/  VIADD R11, R7.reuse, 0x3 ;  /* 0x00000003070b7836 */ /* 0x040fe40000000000 */
[C---:B------:R-:W-:Y:S02]  /*1a4b0*/  VIADD R8, R7.reuse, 0x2 ;  /* 0x0000000207087836 */ /* 0x040fe40000000000 */
[----:B------:R-:W-:-:S02]  /*1a4c0*/  VIADD R26, R7, 0x1 ;  /* 0x00000001071a7836 */ /* 0x000fc40000000000 */
[----:B------:R-:W2:Y:S01]  /*1a4d0*/  LDL.LU R7, [R1+0x1a80] ;  /* 0x001a800001077983 */ /* 0x000ea20000300800 */
[----:B------:R-:W-:-:S13]  /*1a4e0*/  ISETP.GT.U32.AND P6, PT, R0, R17, PT ;  /* 0x000000110000720c */ /* 0x000fda0003fc4070 */
[----:B------:R-:W-:Y:S01]  /*1a4f0*/  @!P6 IMAD.IADD R17, R17, 0x1, -R0 ;  /* 0x000000011111e824 */ /* 0x000fe200078e0a00 */
[----:B------:R-:W-:Y:S02]  /*1a500*/  ISETP.GE.AND P6, PT, R4, RZ, PT ;  /* 0x000000ff0400720c */ /* 0x000fe40003fc6270 */
[----:B------:R-:W-:-:S05]  /*1a510*/  IABS R4, R11 ;  /* 0x0000000b00047213 */ /* 0x000fca0000000000 */
[----:B------:R-:W-:Y:S01]  /*1a520*/  IMAD.HI.U32 R29, R15, R4, RZ ;  /* 0x000000040f1d7227 */ /* 0x000fe200078e00ff */
[----:B------:R0:W-:Y:S03]  /*1a530*/  STL [R1+0x19b8], R6 ;  /* 0x0019b80601007387 */ /* 0x0001e60000100800 */
[----:B------:R-:W-:Y:S02]  /*1a540*/  IMAD.MOV R29, RZ, RZ, -R29 ;  /* 0x000000ffff1d7224 */ /* 0x000fe400078e0a1d */
[----:B------:R-:W-:Y:S01]  /*1a550*/  @!P6 IMAD.MOV R13, RZ, RZ, -R13 ;  /* 0x000000ffff0de224 */ /* 0x000fe200078e0a0d */
[----:B------:R-:W-:Y:S01]  /*1a560*/  STL [R1+0x19bc], R9 ;  /* 0x0019bc0901007387 */ /* 0x000fe20000100800 */
[----:B------:R-:W-:-:S03]  /*1a570*/  IMAD R4, R0, R29, R4 ;  /* 0x0000001d00047224 */ /* 0x000fc600078e0204 */
[----:B------:R-:W-:Y:S04]  /*1a580*/  STL [R1+0x19c0], R10 ;  /* 0x0019c00a01007387 */ /* 0x000fe80000100800 */
[----:B------:R-:W-:Y:S04]  /*1a590*/  STL [R1+0x19c4], R12 ;  /* 0x0019c40c01007387 */ /* 0x000fe80000100800 */
[----:B------:R-:W-:Y:S04]  /*1a5a0*/  STL [R1+0x19c8], R13 ;  /* 0x0019c80d01007387 */ /* 0x000fe80000100800 */
[----:B------:R-:W3:Y:S01]  /*1a5b0*/  LDL.LU R29, [R1+0x1c] ;  /* 0x00001c00011d7983 */ /* 0x000ee20000300800 */
[----:B------:R-:W-:-:S02]  /*1a5c0*/  IABS R18, R23 ;  /* 0x0000001700127213 */ /* 0x000fc40000000000 */
[----:B------:R-:W-:-:S03]  /*1a5d0*/  ISETP.GT.U32.AND P2, PT, R0, R16, PT ;  /* 0x000000100000720c */ /* 0x000fc60003f44070 */
[----:B------:R-:W-:-:S04]  /*1a5e0*/  IMAD.HI.U32 R21, R15, R18, RZ ;  /* 0x000000120f157227 */ /* 0x000fc800078e00ff */
[----:B------:R-:W-:-:S04]  /*1a5f0*/  IMAD.MOV R21, RZ, RZ, -R21 ;  /* 0x000000ffff157224 */ /* 0x000fc800078e0a15 */
[----:B------:R-:W-:Y:S02]  /*1a600*/  IMAD R18, R0, R21, R18 ;  /* 0x0000001500127224 */ /* 0x000fe400078e0212 */
[----:B------:R-:W-:-:S03]  /*1a610*/  @!P2 IMAD.IADD R16, R16, 0x1, -R0 ;  /* 0x000000011010a824 */ /* 0x000fc600078e0a00 */
[----:B------:R-:W-:-:S13]  /*1a620*/  ISETP.GT.U32.AND P2, PT, R0, R18, PT ;  /* 0x000000120000720c */ /* 0x000fda0003f44070 */
[----:B------:R-:W-:Y:S01]  /*1a630*/  @!P2 IMAD.IADD R18, R18, 0x1, -R0 ;  /* 0x000000011212a824 */ /* 0x000fe200078e0a00 */
[----:B------:R-:W-:-:S13]  /*1a640*/  ISETP.GT.U32.AND P2, PT, R0, R19, PT ;  /* 0x000000130000720c */ /* 0x000fda0003f44070 */
[----:B------:R-:W-:-:S05]  /*1a650*/  @!P2 IMAD.IADD R19, R19, 0x1, -R0 ;  /* 0x000000011313a824 */ /* 0x000fca00078e0a00 */
[C---:B------:R-:W-:Y:S02]  /*1a660*/  ISETP.GT.U32.AND P4, PT, R0.reuse, R19, PT ;  /* 0x000000130000720c */ /* 0x040fe40003f84070 */
[----:B------:R-:W-:Y:S02]  /*1a670*/  ISETP.GT.U32.AND P2, PT, R0, R20, PT ;  /* 0x000000140000720c */ /* 0x000fe40003f44070 */
[----:B------:R-:W-:Y:S01]  /*1a680*/  IABS R21, R27 ;  /* 0x0000001b00157213 */ /* 0x000fe20000000000 */
[----:B------:R-:W-:-:S08]  /*1a690*/  IMAD.HI.U32 R27, R15, R14, RZ ;  /* 0x0000000e0f1b7227 */ /* 0x000fd000078e00ff */
[----:B------:R-:W-:Y:S02]  /*1a6a0*/  @!P4 IMAD.IADD R19, R19, 0x1, -R0 ;  /* 0x000000011313c824 */ /* 0x000fe400078e0a00 */
[----:B------:R-:W-:Y:S01]  /*1a6b0*/  IMAD.HI.U32 R28, R15, R21, RZ ;  /* 0x000000150f1c7227 */ /* 0x000fe200078e00ff */
[----:B------:R-:W-:-:S03]  /*1a6c0*/  ISETP.GT.U32.AND P1, PT, R0, R17, PT ;  /* 0x000000110000720c */ /* 0x000fc60003f24070 */
[----:B------:R-:W-:Y:S01]  /*1a6d0*/  @!P2 IMAD.IADD R20, R20, 0x1, -R0 ;  /* 0x000000011414a824 */ /* 0x000fe200078e0a00 */
[C---:B------:R-:W-:Y:S01]  /*1a6e0*/  ISETP.GT.U32.AND P2, PT, R0.reuse, R16, PT ;  /* 0x000000100000720c */ /* 0x040fe20003f44070 */
[----:B------:R-:W-:Y:S01]  /*1a6f0*/  IMAD.MOV R28, RZ, RZ, -R28 ;  /* 0x000000ffff1c7224 */ /* 0x000fe200078e0a1c */
[C---:B------:R-:W-:Y:S01]  /*1a700*/  ISETP.GT.U32.AND P3, PT, R0.reuse, R18, PT ;  /* 0x000000120000720c */ /* 0x040fe20003f64070 */
[----:B------:R-:W-:Y:S01]  /*1a710*/  IMAD.MOV R27, RZ, RZ, -R27 ;  /* 0x000000ffff1b7224 */ /* 0x000fe200078e0a1b */
[----:B------:R-:W-:Y:S01]  /*1a720*/  IABS R3, R8 ;  /* 0x0000000800037213 */ /* 0x000fe20000000000 */
[C---:B------:R-:W-:Y:S01]  /*1a730*/  IMAD R21, R0.reuse, R28, R21 ;  /* 0x0000001c00157224 */ /* 0x040fe200078e0215 */
[C---:B------:R-:W-:Y:S01]  /*1a740*/  ISETP.GT.U32.AND P5, PT, R0.reuse, R20, PT ;  /* 0x000000140000720c */ /* 0x040fe20003fa4070 */
[C---:B------:R-:W-:Y:S02]  /*1a750*/  IMAD R14, R0.reuse, R27, R14 ;  /* 0x0000001b000e7224 */ /* 0x040fe400078e020e */
[----:B------:R-:W-:Y:S01]  /*1a760*/  IMAD.HI.U32 R28, R15, R3, RZ ;  /* 0x000000030f1c7227 */ /* 0x000fe200078e00ff */
[----:B------:R-:W-:-:S03]  /*1a770*/  ISETP.GT.U32.AND P6, PT, R0, R21, PT ;  /* 0x000000150000720c */ /* 0x000fc60003fc4070 */
[----:B------:R-:W-:Y:S02]  /*1a780*/  IMAD.MOV R28, RZ, RZ, -R28 ;  /* 0x000000ffff1c7224 */ /* 0x000fe400078e0a1c */
[--C-:B------:R-:W-:Y:S01]  /*1a790*/  @!P2 IMAD.IADD R16, R16, 0x1, -R0.reuse ;  /* 0x000000011010a824 */ /* 0x100fe200078e0a00 */
[C---:B------:R-:W-:Y:S01]  /*1a7a0*/  ISETP.GT.U32.AND P2, PT, R0.reuse, R14, PT ;  /* 0x0000000e0000720c */ /* 0x040fe20003f44070 */
[--C-:B------:R-:W-:Y:S01]  /*1a7b0*/  @!P1 IMAD.IADD R17, R17, 0x1, -R0.reuse ;  /* 0x0000000111119824 */ /* 0x100fe200078e0a00 */
[----:B------:R-:W-:Y:S01]  /*1a7c0*/  ISETP.GT.U32.AND P1, PT, R0, R5, PT ;  /* 0x000000050000720c */ /* 0x000fe20003f24070 */
[--C-:B------:R-:W-:Y:S01]  /*1a7d0*/  @!P3 IMAD.IADD R18, R18, 0x1, -R0.reuse ;  /* 0x000000011212b824 */ /* 0x100fe200078e0a00 */
[C---:B------:R-:W-:Y:S01]  /*1a7e0*/  ISETP.GT.U32.AND P3, PT, R0.reuse, R4, PT ;  /* 0x000000040000720c */ /* 0x040fe20003f64070 */
[----:B------:R-:W-:Y:S02]  /*1a7f0*/  IMAD R3, R0, R28, R3 ;  /* 0x0000001c00037224 */ /* 0x000fe400078e0203 */
[--C-:B------:R-:W-:Y:S01]  /*1a800*/  @!P5 IMAD.IADD R20, R20, 0x1, -R0.reuse ;  /* 0x000000011414d824 */ /* 0x100fe200078e0a00 */
[----:B------:R-:W4:Y:S02]  /*1a810*/  LDL.LU R28, [R1+0x18] ;  /* 0x00001800011c7983 */ /* 0x000f240000300800 */
[----:B------:R-:W-:Y:S01]  /*1a820*/  ISETP.GT.U32.AND P5, PT, R0, R3, PT ;  /* 0x000000030000720c */ /* 0x000fe20003fa4070 */
[--C-:B------:R-:W-:Y:S01]  /*1a830*/  @!P6 IMAD.IADD R21, R21, 0x1, -R0.reuse ;  /* 0x000000011515e824 */ /* 0x100fe200078e0a00 */
[----:B------:R-:W-:Y:S01]  /*1a840*/  ISETP.GE.AND P6, PT, R22, RZ, PT ;  /* 0x000000ff1600720c */ /* 0x000fe20003fc6270 */
[--C-:B------:R-:W-:Y:S01]  /*1a850*/  @!P2 IMAD.IADD R14, R14, 0x1, -R0.reuse ;  /* 0x000000010e0ea824 */ /* 0x100fe200078e0a00 */
[----:B------:R-:W-:Y:S01]  /*1a860*/  ISETP.GE.AND P2, PT, R23, RZ, PT ;  /* 0x000000ff1700720c */ /* 0x000fe20003f46270 */
[--C-:B------:R-:W-:Y:S01]  /*1a870*/  @!P1 IMAD.IADD R5, R5, 0x1, -R0.reuse ;  /* 0x0000000105059824 */ /* 0x100fe200078e0a00 */
[----:B------:R-:W-:Y:S01]  /*1a880*/  ISETP.GE.AND P1, PT, R24, RZ, PT ;  /* 0x000000ff1800720c */ /* 0x000fe20003f26270 */
[----:B------:R-:W-:Y:S01]  /*1a890*/  @!P3 IMAD.IADD R4, R4, 0x1, -R0 ;  /* 0x000000010404b824 */ /* 0x000fe200078e0a00 */
[----:B------:R-:W-:-:S05]  /*1a8a0*/  ISETP.GE.AND P3, PT, R25, RZ, PT ;  /* 0x000000ff1900720c */ /* 0x000fca0003f66270 */
[----:B------:R-:W-:Y:S02]  /*1a8b0*/  @!P5 IMAD.IADD R3, R3, 0x1, -R0 ;  /* 0x000000010303d824 */ /* 0x000fe400078e0a00 */
[----:B------:R-:W-:Y:S02]  /*1a8c0*/  @!P6 IMAD.MOV R17, RZ, RZ, -R17 ;  /* 0x000000ffff11e224 */ /* 0x000fe400078e0a11 */
[----:B0-----:R-:W-:Y:S01]  /*1a8d0*/  IMAD R6, RZ, RZ, -UR6 ;  /* 0x80000006ff067e24 */ /* 0x001fe2000f8e02ff */
[C---:B------:R-:W-:Y:S01]  /*1a8e0*/  ISETP.GT.U32.AND P6, PT, R0.reuse, R3, PT ;  /* 0x000000030000720c */ /* 0x040fe20003fc4070 */
[----:B------:R-:W-:Y:S02]  /*1a8f0*/  @!P2 IMAD.MOV R18, RZ, RZ, -R18 ;  /* 0x000000ffff12a224 */ /* 0x000fe400078e0a12 */
[----:B------:R-:W-:Y:S02]  /*1a900*/  @!P1 IMAD.MOV R19, RZ, RZ, -R19 ;  /* 0x000000ffff139224 */ /* 0x000fe400078e0a13 */
[----:B------:R-:W-:Y:S01]  /*1a910*/  @!P3 IMAD.MOV R20, RZ, RZ, -R20 ;  /* 0x000000ffff14b224 */ /* 0x000fe200078e0a14 */
[----:B------:R-:W-:-:S02]  /*1a920*/  ISETP.GT.U32.AND P2, PT, R0, R5, PT ;  /* 0x000000050000720c */ /* 0x000fc40003f44070 */
[----:B------:R-:W-:-:S05]  /*1a930*/  ISETP.GT.U32.AND P1, PT, R0, R4, PT ;  /* 0x000000040000720c */ /* 0x000fca0003f24070 */
[--C-:B------:R-:W-:Y:S01]  /*1a940*/  @!P6 IMAD.IADD R3, R3, 0x1, -R0.reuse ;  /* 0x000000010303e824 */ /* 0x100fe200078e0a00 */
[----:B------:R-:W-:Y:S02]  /*1a950*/  ISETP.GE.AND P6, PT, R8, RZ, PT ;  /* 0x000000ff0800720c */ /* 0x000fe40003fc6270 */
[----:B------:R-:W0:Y:S03]  /*1a960*/  S2R R8, SR_TID.X ;  /* 0x0000000000087919 */ /* 0x000e260000002100 */
[--C-:B------:R-:W-:Y:S01]  /*1a970*/  @!P2 IMAD.IADD R5, R5, 0x1, -R0.reuse ;  /* 0x000000010505a824 */ /* 0x100fe200078e0a00 */
[----:B------:R-:W-:Y:S01]  /*1a980*/  ISETP.GE.AND P2, PT, R2, RZ, PT ;  /* 0x000000ff0200720c */ /* 0x000fe20003f46270 */
[----:B------:R-:W-:Y:S01]  /*1a990*/  @!P1 IMAD.IADD R4, R4, 0x1, -R0 ;  /* 0x0000000104049824 */ /* 0x000fe200078e0a00 */
[----:B------:R-:W-:Y:S02]  /*1a9a0*/  ISETP.GE.AND P1, PT, R11, RZ, PT ;  /* 0x000000ff0b00720c */ /* 0x000fe40003f26270 */
[----:B------:R-:W-:-:S02]  /*1a9b0*/  IABS R27, R26 ;  /* 0x0000001a001b7213 */ /* 0x000fc40000000000 */
[----:B--2---:R-:W-:Y:S02]  /*1a9c0*/  ISETP.GE.AND P4, PT, R7, RZ, PT ;  /* 0x000000ff0700720c */ /* 0x004fe40003f86270 */
[----:B------:R-:W1:Y:S11]  /*1a9d0*/  S2R R7, SR_TID.X ;  /* 0x0000000000077919 */ /* 0x000e760000002100 */
[----:B------:R-:W-:Y:S01]  /*1a9e0*/  @!P4 IMAD.MOV R16, RZ, RZ, -R16 ;  /* 0x000000ffff10c224 */ /* 0x000fe200078e0a10 */
[----:B-1----:R-:W-:-:S04]  /*1a9f0*/  SHF.R.U32.HI R7, RZ, 0x5, R7 ;  /* 0x00000005ff077819 */ /* 0x002fc80000011607 */
[----:B------:R-:W-:-:S04]  /*1aa00*/  SGXT.U32 R7, R7, 0x2 ;  /* 0x000000020707781a */ /* 0x000fc80000000000 */
[----:B------:R-:W-:Y:S01]  /*1aa10*/  LOP3.LUT R7, R7, 0x7c, RZ, 0xfc, !PT ;  /* 0x0000007c07077812 */ /* 0x000fe200078efcff */
[----:B------:R-:W-:Y:S04]  /*1aa20*/  STL [R1+0x19cc], R16 ;  /* 0x0019cc1001007387 */ /* 0x000fe80000100800 */
[----:B------:R-:W-:Y:S01]  /*1aa30*/  IMAD R7, R7, UR6, RZ ;  /* 0x0000000607077c24 */ /* 0x000fe2000f8e02ff */
[----:B------:R-:W-:Y:S03]  /*1aa40*/  STL [R1+0x19d0], R17 ;  /* 0x0019d01101007387 */ /* 0x000fe60000100800 */
[----:B------:R-:W-:Y:S01]  /*1aa50*/  IMAD R7, R6, 0x4, R7 ;  /* 0x0000000406077824 */ /* 0x000fe200078e0207 */
[----:B------:R-:W-:Y:S01]  /*1aa60*/  STL [R1+0x19d4], R18 ;  /* 0x0019d41201007387 */ /* 0x000fe20000100800 */
[----:B------:R-:W-:-:S03]  /*1aa70*/  ISETP.GT.U32.AND P4, PT, R0, R21, PT ;  /* 0x000000150000720c */ /* 0x000fc60003f84070 */
[----:B------:R-:W-:Y:S04]  /*1aa80*/  STL [R1+0x19d8], R19 ;  /* 0x0019d81301007387 */ /* 0x000fe80000100800 */
[----:B------:R-:W-:Y:S04]  /*1aa90*/  STL [R1+0x19dc], R20 ;  /* 0x0019dc1401007387 */ /* 0x000fe80000100800 */
[----:B------:R1:W-:Y:S01]  /*1aaa0*/  STL [R1+0x18b4], R7 ;  /* 0x0018b40701007387 */ /* 0x0003e20000100800 */
[----:B---3--:R-:W-:Y:S01]  /*1aab0*/  ISETP.GE.AND P3, PT, R29, RZ, PT ;  /* 0x000000ff1d00720c */ /* 0x008fe20003f66270 */
[----:B-1----:R-:W-:-:S05]  /*1aac0*/  IMAD R7, R6, 0x4, R7 ;  /* 0x0000000406077824 */ /* 0x002fca00078e0207 */
[----:B------:R1:W-:Y:S01]  /*1aad0*/  STL [R1+0x18b8], R7 ;  /* 0x0018b80701007387 */ /* 0x0003e20000100800 */
[----:B------:R-:W-:-:S03]  /*1aae0*/  @!P4 IMAD.IADD R21, R21, 0x1, -R0 ;  /* 0x000000011515c824 */ /* 0x000fc600078e0a00 */
[----:B------:R-:W2:Y:S01]  /*1aaf0*/  LDL.LU R2, [R1+0x1a7c] ;  /* 0x001a7c0001027983 */ /* 0x000ea20000300800 */
[----:B-1----:R-:W-:-:S05]  /*1ab00*/  IMAD R7, R6, 0x4, R7 ;  /* 0x0000000406077824 */ /* 0x002fca00078e0207 */
[----:B------:R1:W-:Y:S01]  /*1ab10*/  STL [R1+0x804], R7 ;  /* 0x0008040701007387 */ /* 0x0003e20000100800 */
[----:B------:R-:W-:-:S03]  /*1ab20*/  @!P3 IMAD.MOV R21, RZ, RZ, -R21 ;  /* 0x000000ffff15b224 */ /* 0x000fc600078e0a15 */
[----:B------:R-:W3:Y:S01]  /*1ab30*/  LDL.LU R11, [R1+0x1a78] ;  /* 0x001a7800010b7983 */ /* 0x000ee20000300800 */
[----:B-1----:R-:W-:-:S05]  /*1ab40*/  IMAD R7, R6, 0x4, R7 ;  /* 0x0000000406077824 */ /* 0x002fca00078e0207 */
[----:B------:R1:W-:Y:S04]  /*1ab50*/  STL [R1+0x800], R7 ;  /* 0x0008000701007387 */ /* 0x0003e80000100800 */
[----:B------:R-:W-:Y:S01]  /*1ab60*/  STL [R1+0x19e4], R21 ;  /* 0x0019e41501007387 */ /* 0x000fe20000100800 */
[----:B-1----:R-:W-:-:S05]  /*1ab70*/  IMAD R7, R6, 0x4, R7 ;  /* 0x0000000406077824 */ /* 0x002fca00078e0207 */
[----:B------:R1:W-:Y:S02]  /*1ab80*/  STL [R1+0x7fc], R7 ;  /* 0x0007fc0701007387 */ /* 0x0003e40000100800 */
[----:B-1----:R-:W-:-:S05]  /*1ab90*/  IMAD R7, R6, 0x4, R7 ;  /* 0x0000000406077824 */ /* 0x002fca00078e0207 */
[----:B------:R1:W-:Y:S01]  /*1aba0*/  STL [R1+0x808], R7 ;  /* 0x0008080701007387 */ /* 0x0003e20000100800 */
[----:B0-----:R-:W-:Y:S02]  /*1abb0*/  IMAD.SHL.U32 R24, R8, 0x8, RZ ;  /* 0x0000000808187824 */ /* 0x001fe400078e00ff */
[----:B-1----:R-:W-:-:S05]  /*1abc0*/  IMAD R7, R6, 0x4, R7 ;  /* 0x0000000406077824 */ /* 0x002fca00078e0207 */
[----:B------:R0:W-:Y:S01]  /*1abd0*/  STL [R1+0x80c], R7 ;  /* 0x00080c0701007387 */ /* 0x0001e20000100800 */
[----:B------:R-:W-:Y:S02]  /*1abe0*/  SHF.R.S32.HI R25, RZ, 0x6, R8 ;  /* 0x00000006ff197819 */ /* 0x000fe40000011408 */
[----:B------:R-:W-:Y:S01]  /*1abf0*/  LOP3.LUT R23, R8, 0x7, RZ, 0xc0, !PT ;  /* 0x0000000708177812 */ /* 0x000fe200078ec0ff */
[----:B0-----:R-:W-:Y:S01]  /*1ac00*/  IMAD R7, R6, 0x4, R7 ;  /* 0x0000000406077824 */ /* 0x001fe200078e0207 */
[----:B------:R-:W-:Y:S02]  /*1ac10*/  LOP3.LUT R24, R24, 0x30, RZ, 0xc0, !PT ;  /* 0x0000003018187812 */ /* 0x000fe400078ec0ff */
[----:B------:R-:W-:Y:S02]  /*1ac20*/  LOP3.LUT R22, R8, 0x60, RZ, 0xc0, !PT ;  /* 0x0000006008167812 */ /* 0x000fe400078ec0ff */
[----:B------:R0:W-:Y:S01]  /*1ac30*/  STL [R1+0x810], R7 ;  /* 0x0008100701007387 */ /* 0x0001e20000100800 */
[----:B------:R-:W-:Y:S01]  /*1ac40*/  SGXT R25, R25, 0x1 ;  /* 0x000000011919781a */ /* 0x000fe20000000200 */
[----:B------:R-:W-:Y:S01]  /*1ac50*/  IMAD R24, R23, 0x40, R24 ;  /* 0x0000004017187824 */ /* 0x000fe200078e0218 */
[----:B------:R-:W-:Y:S01]  /*1ac60*/  ISETP.GE.AND P3, PT, R26, RZ, PT ;  /* 0x000000ff1a00720c */ /* 0x000fe20003f66270 */
[----:B------:R-:W-:-:S02]  /*1ac70*/  IMAD.SHL.U32 R26, R8, 0x2, RZ ;  /* 0x00000002081a7824 */ /* 0x000fc400078e00ff */
[----:B0-----:R-:W-:Y:S01]  /*1ac80*/  IMAD R7, R6, 0x4, R7 ;  /* 0x0000000406077824 */ /* 0x001fe200078e0207 */
[----:B------:R-:W-:Y:S01]  /*1ac90*/  LOP3.LUT R25, R25, 0x90, RZ, 0xc0, !PT ;  /* 0x0000009019197812 */ /* 0x000fe200078ec0ff */
[----:B------:R-:W-:-:S03]  /*1aca0*/  IMAD R22, R23, 0x4, R22 ;  /* 0x0000000417167824 */ /* 0x000fc600078e0216 */
[----:B------:R0:W-:Y:S01]  /*1acb0*/  STL [R1+0x1810], R7 ;  /* 0x0018100701007387 */ /* 0x0001e20000100800 */
[----:B------:R-:W-:Y:S01]  /*1acc0*/  IMAD.SHL.U32 R23, R23, 0x10, RZ ;  /* 0x0000001017177824 */ /* 0x000fe200078e00ff */
[--C-:B------:R-:W-:Y:S02]  /*1acd0*/  LOP3.LUT R9, R24, 0x10, R26.reuse, 0x78, !PT ;  /* 0x0000001018097812 */ /* 0x100fe400078e781a */
[--C-:B------:R-:W-:Y:S01]  /*1ace0*/  LOP3.LUT R10, R25, 0x7e, R26.reuse, 0x78, !PT ;  /* 0x0000007e190a7812 */ /* 0x100fe200078e781a */
[----:B0-----:R-:W-:Y:S01]  /*1acf0*/  IMAD R7, R6, 0x4, R7 ;  /* 0x0000000406077824 */ /* 0x001fe200078e0207 */
[----:B------:R-:W-:-:S04]  /*1ad00*/  LOP3.LUT R23, R23, 0x30, R26, 0x78, !PT ;  /* 0x0000003017177812 */ /* 0x000fc800078e781a */
[----:B------:R0:W-:Y:S01]  /*1ad10*/  STL [R1+0x1814], R7 ;  /* 0x0018140701007387 */ /* 0x0001e20000100800 */
[----:B------:R-:W-:-:S03]  /*1ad20*/  LOP3.LUT R8, R8, 0x7f, RZ, 0xc0, !PT ;  /* 0x0000007f08087812 */ /* 0x000fc600078ec0ff */
[----:B------:R1:W-:Y:S01]  /*1ad30*/  STL [R1+0x18bc], R9 ;  /* 0x0018bc0901007387 */ /* 0x0003e20000100800 */
[----:B0-----:R-:W-:-:S03]  /*1ad40*/  IMAD R7, R6, 0x4, R7 ;  /* 0x0000000406077824 */ /* 0x001fc600078e0207 */
[----:B------:R-:W-:Y:S01]  /*1ad50*/  STL [R1+0x348], R10 ;  /* 0x0003480a01007387 */ /* 0x000fe20000100800 */
[----:B-1----:R-:W-:-:S03]  /*1ad60*/  IMAD.U32 R9, R22, 0x40, R23 ;  /* 0x0000004016097824 */ /* 0x002fc600078e0017 */
[----:B------:R0:W-:Y:S01]  /*1ad70*/  STL [R1+0x1820], R7 ;  /* 0x0018200701007387 */ /* 0x0001e20000100800 */
[----:B------:R-:W-:-:S03]  /*1ad80*/  IMAD R29, R8, UR7, RZ ;  /* 0x00000007081d7c24 */ /* 0x000fc6000f8e02ff */
[----:B------:R-:W-:Y:S01]  /*1ad90*/  STL [R1+0x340], R9 ;  /* 0x0003400901007387 */ /* 0x000fe20000100800 */
[----:B0-----:R-:W-:-:S05]  /*1ada0*/  IMAD R7, R6, 0x4, R7 ;  /* 0x0000000406077824 */ /* 0x001fca00078e0207 */
[----:B------:R0:W-:Y:S04]  /*1adb0*/  STL [R1+0x1818], R7 ;  /* 0x0018180701007387 */ /* 0x0001e80000100800 */
[----:B------:R-:W5:Y:S01]  /*1adc0*/  LDL.LU R8, [R1+0x7dc] ;  /* 0x0007dc0001087983 */ /* 0x000f620000300800 */
[----:B------:R-:W-:-:S04]  /*1add0*/  IMAD.HI.U32 R15, R15, R27, RZ ;  /* 0x0000001b0f0f7227 */ /* 0x000fc800078e00ff */
[----:B------:R-:W-:-:S04]  /*1ade0*/  IMAD.MOV R15, RZ, RZ, -R15 ;  /* 0x000000ffff0f7224 */ /* 0x000fc800078e0a0f */
[----:B------:R-:W-:-:S05]  /*1adf0*/  IMAD R15, R0, R15, R27 ;  /* 0x0000000f000f7224 */ /* 0x000fca00078e021b */
[C---:B------:R-:W-:Y:S02]  /*1ae00*/  ISETP.GT.U32.AND P4, PT, R0.reuse, R15, PT ;  /* 0x0000000f0000720c */ /* 0x040fe40003f84070 */
[----:B------:R-:W-:-:S11]  /*1ae10*/  ISETP.GT.U32.AND P5, PT, R0, R14, PT ;  /* 0x0000000e0000720c */ /* 0x000fd60003fa4070 */
[----:B------:R-:W-:-:S05]  /*1ae20*/  @!P4 IMAD.IADD R15, R15, 0x1, -R0 ;  /* 0x000000010f0fc824 */ /* 0x000fca00078e0a00 */
[----:B------:R-:W-:Y:S01]  /*1ae30*/  ISETP.GT.U32.AND P4, PT, R0, R15, PT ;  /* 0x0000000f0000720c */ /* 0x000fe20003f84070 */
[----:B------:R-:W-:Y:S01]  /*1ae40*/  @!P5 IMAD.IADD R14, R14, 0x1, -R0 ;  /* 0x000000010e0ed824 */ /* 0x000fe200078e0a00 */
[----:B----4-:R-:W-:Y:S01]  /*1ae50*/  ISETP.GE.AND P5, PT, R28, RZ, PT ;  /* 0x000000ff1c00720c */ /* 0x010fe20003fa6270 */
[----:B0-----:R-:W-:-:S10]  /*1ae60*/  IMAD R7, R6, 0x4, R7 ;  /* 0x0000000406077824 */ /* 0x001fd400078e0207 */
[----:B------:R-:W-:Y:S02]  /*1ae70*/  @!P4 IMAD.IADD R15, R15, 0x1, -R0 ;  /* 0x000000010f0fc824 */ /* 0x000fe400078e0a00 */
[----:B------:R-:W-:Y:S02]  /*1ae80*/  @!P5 IMAD.MOV R14, RZ, RZ, -R14 ;  /* 0x000000ffff0ed224 */ /* 0x000fe400078e0a0e */
[----:B------:R-:W-:Y:S01]  /*1ae90*/  IMAD R9, R6, 0x4, R7 ;  /* 0x0000000406097824 */ /* 0x000fe200078e0207 */
[----:B------:R0:W-:Y:S04]  /*1aea0*/  STL [R1+0x181c], R7 ;  /* 0x00181c0701007387 */ /* 0x0001e80000100800 */
[----:B------:R-:W-:Y:S01]  /*1aeb0*/  STL [R1+0x19e8], R14 ;  /* 0x0019e80e01007387 */ /* 0x000fe20000100800 */
[----:B------:R-:W-:-:S03]  /*1aec0*/  IMAD.MOV.U32 R22, RZ, RZ, R3 ;  /* 0x000000ffff167224 */ /* 0x000fc600078e0003 */
[----:B0-----:R-:W4:Y:S04]  /*1aed0*/  LDL.LU R7, [R1+0x7d8] ;  /* 0x0007d80001077983 */ /* 0x001f280000300800 */
[----:B------:R0:W-:Y:S01]  /*1aee0*/  STL [R1+0x1828], R9 ;  /* 0x0018280901007387 */ /* 0x0001e20000100800 */
[----:B------:R-:W-:-:S03]  /*1aef0*/  @!P2 IMAD.MOV R5, RZ, RZ, -R5 ;  /* 0x000000ffff05a224 */ /* 0x000fc600078e0a05 */
[----:B------:R-:W-:Y:S01]  /*1af00*/  STL [R1+0x19ec], R29 ;  /* 0x0019ec1d01007387 */ /* 0x000fe20000100800 */
[----:B0-----:R-:W-:Y:S02]  /*1af10*/  IMAD R9, R6, 0x4, R9 ;  /* 0x0000000406097824 */ /* 0x001fe400078e0209 */
[----:B------:R-:W-:Y:S02]  /*1af20*/  @!P1 IMAD.MOV R4, RZ, RZ, -R4 ;  /* 0x000000ffff049224 */ /* 0x000fe400078e0a04 */
[----:B------:R-:W-:Y:S02]  /*1af30*/  @!P6 IMAD.MOV R22, RZ, RZ, -R22 ;  /* 0x000000ffff16e224 */ /* 0x000fe400078e0a16 */
[----:B------:R-:W-:Y:S01]  /*1af40*/  @!P3 IMAD.MOV R15, RZ, RZ, -R15 ;  /* 0x000000ffff0fb224 */ /* 0x000fe200078e0a0f */
[----:B--2---:R-:W-:-:S13]  /*1af50*/  ISETP.GT.U32.AND P4, PT, R0, R2, PT ;  /* 0x000000020000720c */ /* 0x004fda0003f84070 */
[----:B------:R-:W-:Y:S01]  /*1af60*/  @!P4 IMAD.IADD R2, R2, 0x1, -R0 ;  /* 0x000000010202c824 */ /* 0x000fe200078e0a00 */
[----:B------:R-:W-:-:S05]  /*1af70*/  LEA R0, P5, R29, UR8, 0x1 ;  /* 0x000000081d007c11 */ /* 0x000fca000f8a08ff */
[----:B------:R0:W-:Y:S01]  /*1af80*/  STL [R1+0x18d4], R0 ;  /* 0x0018d40001007387 */ /* 0x0001e20000100800 */
[----:B---3--:R-:W-:-:S03]  /*1af90*/  ISETP.NE.AND P4, PT, R11, RZ, PT ;  /* 0x000000ff0b00720c */ /* 0x008fc60003f85270 */
[----:B------:R-:W-:Y:S01]  /*1afa0*/  STL [R1+0x1860], R9 ;  /* 0x0018600901007387 */ /* 0x000fe20000100800 */
[----:B------:R-:W-:-:S03]  /*1afb0*/  @!P0 IMAD.MOV R2, RZ, RZ, -R2 ;  /* 0x000000ffff028224 */ /* 0x000fc600078e0a02 */
[----:B------:R-:W2:Y:S01]  /*1afc0*/  LDL.LU R28, [R1+0x7d4] ;  /* 0x0007d400011c7983 */ /* 0x000ea20000300800 */
[----:B0-----:R-:W-:-:S03]  /*1afd0*/  IMAD R0, R6, 0x4, R9 ;  /* 0x0000000406007824 */ /* 0x001fc600078e0209 */
[----:B------:R-:W3:Y:S01]  /*1afe0*/  LDL.LU R27, [R1+0x7d0] ;  /* 0x0007d000011b7983 */ /* 0x000ee20000300800 */
[----:B------:R-:W-:-:S03]  /*1aff0*/  LOP3.LUT R11, RZ, R11, RZ, 0x33, !PT ;  /* 0x0000000bff0b7212 */ /* 0x000fc600078e33ff */
[----:B------:R0:W-:Y:S04]  /*1b000*/  STL [R1+0x1824], R0 ;  /* 0x0018240001007387 */ /* 0x0001e80000100800 */
[----:B------:R-:W-:Y:S04]  /*1b010*/  STL [R1+0x19f0], R5 ;  /* 0x0019f00501007387 */ /* 0x000fe80000100800 */
[----:B------:R-:W-:Y:S01]  /*1b020*/  STL [R1+0x19f4], R4 ;  /* 0x0019f40401007387 */ /* 0x000fe20000100800 */
[----:B0-----:R-:W-:-:S03]  /*1b030*/  IMAD R0, R6, 0x4, R0 ;  /* 0x0000000406007824 */ /* 0x001fc600078e0200 */
[----:B------:R-:W-:Y:S04]  /*1b040*/  STL [R1+0x19f8], R22 ;  /* 0x0019f81601007387 */ /* 0x000fe80000100800 */
[----:B------:R0:W-:Y:S04]  /*1b050*/  STL [R1+0x19fc], R15 ;  /* 0x0019fc0f01007387 */ /* 0x0001e80000100800 */
[----:B------:R-:W-:Y:S04]  /*1b060*/  STL [R1+0x1a00], R2 ;  /* 0x001a000201007387 */ /* 0x000fe80000100800 */
[----:B------:R-:W3:Y:S04]  /*1b070*/  LDL.LU R3, [R1+0x7cc] ;  /* 0x0007cc0001037983 */ /* 0x000ee80000300800 */
[----:B------:R1:W-:Y:S04]  /*1b080*/  STL [R1+0x182c], R0 ;  /* 0x00182c0001007387 */ /* 0x0003e80000100800 */
[----:B------:R-:W3:Y:S04]  /*1b090*/  LDL.LU R25, [R1+0x7c8] ;  /* 0x0007c80001197983 */ /* 0x000ee80000300800 */
[----:B------:R-:W3:Y:S01]  /*1b0a0*/  LDL.LU R26, [R1+0x7c4] ;  /* 0x0007c400011a7983 */ /* 0x000ee20000300800 */
[----:B-----5:R-:W-:-:S05]  /*1b0b0*/  SEL R23, R11, R8, !P4 ;  /* 0x000000080b177207 */ /* 0x020fca0006000000 */
[----:B------:R-:W-:Y:S04]  /*1b0c0*/  STL [R1+0x1a04], R23 ;  /* 0x001a041701007387 */ /* 0x000fe80000100800 */
[----:B0-----:R-:W5:Y:S04]  /*1b0d0*/  LDL.LU R15, [R1+0x7c0] ;  /* 0x0007c000010f7983 */ /* 0x001f680000300800 */
[----:B------:R-:W5:Y:S04]  /*1b0e0*/  LDL.LU R22, [R1+0x7bc] ;  /* 0x0007bc0001167983 */ /* 0x000f680000300800 */
[----:B------:R-:W5:Y:S04]  /*1b0f0*/  LDL.LU R4, [R1+0x7b8] ;  /* 0x0007b80001047983 */ /* 0x000f680000300800 */
[----:B------:R-:W5:Y:S04]  /*1b100*/  LDL.LU R5, [R1+0x60] ;  /* 0x0000600001057983 */ /* 0x000f680000300800 */
[----:B-1----:R-:W5:Y:S04]  /*1b110*/  LDL.LU R0, [R1+0x64] ;  /* 0x0000640001007983 */ /* 0x002f680000300800 */
[----:B------:R-:W5:Y:S04]  /*1b120*/  LDL.LU R29, [R1+0x6c] ;  /* 0x00006c00011d7983 */ /* 0x000f680000300800 */
        /* <DEDUP_REMOVED lines=11> */
[----:B------:R-:W5:Y:S01]  /*1b1e0*/  LDL.LU R6, [R1+0x198] ;  /* 0x0001980001067983 */ /* 0x000f620000300800 */
[----:B----4-:R-:W-:-:S03]  /*1b1f0*/  SEL R24, R11, R7, !P4 ;  /* 0x000000070b187207 */ /* 0x010fc60006000000 */
[----:B------:R-:W4:Y:S04]  /*1b200*/  LDL.LU R8, [R1+0x1a4] ;  /* 0x0001a40001087983 */ /* 0x000f280000300800 */
[----:B------:R-:W4:Y:S04]  /*1b210*/  LDL.LU R7, [R1+0x1a8] ;  /* 0x0001a80001077983 */ /* 0x000f280000300800 */
[----:B------:R-:W-:Y:S01]  /*1b220*/  STL [R1+0x1a08], R24 ;  /* 0x001a081801007387 */ /* 0x000fe20000100800 */
[C---:B--2---:R-:W-:Y:S02]  /*1b230*/  SEL R28, R11.reuse, R28, !P4 ;  /* 0x0000001c0b1c7207 */ /* 0x044fe40006000000 */
[----:B---3--:R-:W-:-:S03]  /*1b240*/  SEL R27, R11, R27, !P4 ;  /* 0x0000001b0b1b7207 */ /* 0x008fc60006000000 */
[----:B------:R-:W-:Y:S04]  /*1b250*/  STL [R1+0x1a0c], R28 ;  /* 0x001a0c1c01007387 */ /* 0x000fe80000100800 */
[----:B------:R-:W-:Y:S01]  /*1b260*/  STL [R1+0x1a10], R27 ;  /* 0x001a101b01007387 */ /* 0x000fe20000100800 */
[----:B------:R-:W-:-:S05]  /*1b270*/  SEL R3, R11, R3, !P4 ;  /* 0x000000030b037207 */ /* 0x000fca0006000000 */
[----:B------:R0:W-:Y:S01]  /*1b280*/  STL [R1+0x1a14], R3 ;  /* 0x001a140301007387 */ /* 0x0001e20000100800 */
[C---:B------:R-:W-:Y:S02]  /*1b290*/  SEL R25, R11.reuse, R25, !P4 ;  /* 0x000000190b197207 */ /* 0x040fe40006000000 */
[----:B------:R-:W-:-:S03]  /*1b2a0*/  SEL R26, R11, R26, !P4 ;  /* 0x0000001a0b1a7207 */ /* 0x000fc60006000000 */
[----:B------:R-:W-:Y:S04]  /*1b2b0*/  STL [R1+0x1a18], R25 ;  /* 0x001a181901007387 */ /* 0x000fe80000100800 */
[----:B------:R-:W-:Y:S01]  /*1b2c0*/  STL [R1+0x1a1c], R26 ;  /* 0x001a1c1a01007387 */ /* 0x000fe20000100800 */
[C---:B-----5:R-:W-:Y:S02]  /*1b2d0*/  SEL R2, R11.reuse, R15, !P4 ;  /* 0x0000000f0b027207 */ /* 0x060fe40006000000 */
[----:B------:R-:W-:-:S03]  /*1b2e0*/  SEL R15, R11, R22, !P4 ;  /* 0x000000160b0f7207 */ /* 0x000fc60006000000 */
[----:B------:R1:W-:Y:S01]  /*1b2f0*/  STL [R1+0xc], R2 ;  /* 0x00000c0201007387 */ /* 0x0003e20000100800 */
[----:B0-----:R-:W-:-:S03]  /*1b300*/  SEL R3, R11, R4, !P4 ;  /* 0x000000040b037207 */ /* 0x001fc60006000000 */
[----:B------:R-:W-:Y:S04]  /*1b310*/  STL [R1+0x14], R15 ;  /* 0x0000140f01007387 */ /* 0x000fe80000100800 */
[----:B------:R0:W-:Y:S01]  /*1b320*/  STL [R1+0x54], R3 ;  /* 0x0000540301007387 */ /* 0x0001e20000100800 */
[C---:B-1----:R-:W-:Y:S02]  /*1b330*/  SEL R2, R11.reuse, R5, !P4 ;  /* 0x000000050b027207 */ /* 0x042fe40006000000 */
[----:B------:R-:W-:-:S03]  /*1b340*/  SEL R0, R11, R0, !P4 ;  /* 0x000000000b007207 */ /* 0x000fc60006000000 */
[----:B------:R1:W-:Y:S01]  /*1b350*/  STL [R1+0x60], R2 ;  /* 0x0000600201007387 */ /* 0x0003e20000100800 */
[----:B0-----:R-:W-:-:S03]  /*1b360*/  SEL R3, R11, R29, !P4 ;  /* 0x0000001d0b037207 */ /* 0x001fc60006000000 */
[----:B------:R0:W-:Y:S04]  /*1b370*/  STL [R1+0x64], R0 ;  /* 0x0000640001007387 */ /* 0x0001e80000100800 */
[----:B------:R2:W-:Y:S01]  /*1b380*/  STL [R1+0x6c], R3 ;  /* 0x00006c0301007387 */ /* 0x0005e20000100800 */
[C---:B-1----:R-:W-:Y:S02]  /*1b390*/  SEL R2, R11.reuse, R14, !P4 ;  /* 0x0000000e0b027207 */ /* 0x042fe40006000000 */
[----:B0-----:R-:W-:-:S03]  /*1b3a0*/  SEL R0, R11, R21, !P4 ;  /* 0x000000150b007207 */ /* 0x001fc60006000000 */
[----:B------:R0:W-:Y:S01]  /*1b3b0*/  STL [R1+0x74], R2 ;  /* 0x0000740201007387 */ /* 0x0001e20000100800 */
[----:B--2---:R-:W-:-:S03]  /*1b3c0*/  SEL R3, R11, R20, !P4 ;  /* 0x000000140b037207 */ /* 0x004fc60006000000 */
[----:B------:R1:W-:Y:S04]  /*1b3d0*/  STL [R1+0x7c], R0 ;  /* 0x00007c0001007387 */ /* 0x0003e80000100800 */
[----:B------:R2:W-:Y:S01]  /*1b3e0*/  STL [R1+0x84], R3 ;  /* 0x0000840301007387 */ /* 0x0005e20000100800 */
[C---:B0-----:R-:W-:Y:S02]  /*1b3f0*/  SEL R2, R11.reuse, R19, !P4 ;  /* 0x000000130b027207 */ /* 0x041fe40006000000 */
[----:B-1----:R-:W-:-:S03]  /*1b400*/  SEL R0, R11, R18, !P4 ;  /* 0x000000120b007207 */ /* 0x002fc60006000000 */
        /* <DEDUP_REMOVED lines=15> */
[----:B------:R-:W-:Y:S04]  /*1b500*/  STL [R1+0x198], R3 ;  /* 0x0001980301007387 */ /* 0x000fe80000100800 */
[----:B------:R-:W2:Y:S01]  /*1b510*/  LDL.LU R26, [R1+0x1d0] ;  /* 0x0001d000011a7983 */ /* 0x000ea20000300800 */
[C---:B----4-:R-:W-:Y:S02]  /*1b520*/  SEL R2, R11.reuse, R8, !P4 ;  /* 0x000000080b027207 */ /* 0x050fe40006000000 */
[----:B0-----:R-:W-:-:S03]  /*1b530*/  SEL R0, R11, R7, !P4 ;  /* 0x000000070b007207 */ /* 0x001fc60006000000 */
[----:B------:R-:W-:Y:S04]  /*1b540*/  STL [R1+0x1a4], R2 ;  /* 0x0001a40201007387 */ /* 0x000fe80000100800 */
[----:B--2---:R0:W-:Y:S04]  /*1b550*/  STL [R1+0x1a6c], R26 ;  /* 0x001a6c1a01007387 */ /* 0x0041e80000100800 */
[----:B------:R-:W-:Y:S04]  /*1b560*/  STL [R1+0x1a8], R0 ;  /* 0x0001a80001007387 */ /* 0x000fe80000100800 */
[----:B0-----:R-:W2:Y:S04]  /*1b570*/  LDL.LU R26, [R1+0x1c0] ;  /* 0x0001c000011a7983 */ /* 0x001ea80000300800 */
[----:B--2---:R0:W-:Y:S04]  /*1b580*/  STL [R1+0x1a70], R26 ;  /* 0x001a701a01007387 */ /* 0x0041e80000100800 */
[----:B0-----:R-:W2:Y:S04]  /*1b590*/  LDL.LU R26, [R1+0x1b0] ;  /* 0x0001b000011a7983 */ /* 0x001ea80000300800 */
[----:B--2---:R0:W-:Y:S04]  /*1b5a0*/  STL [R1+0x1a74], R26 ;  /* 0x001a741a01007387 */ /* 0x0041e80000100800 */
[----:B0-----:R-:W2:Y:S04]  /*1b5b0*/  LDL.LU R26, [R1+0x1ac] ;  /* 0x0001ac00011a7983 */ /* 0x001ea80000300800 */
[----:B------:R-:W3:Y:S04]  /*1b5c0*/  LDL.LU R25, [R1+0x1d4] ;  /* 0x0001d40001197983 */ /* 0x000ee80000300800 */
[----:B------:R-:W4:Y:S04]  /*1b5d0*/  LDL.LU R3, [R1+0x1d8] ;  /* 0x0001d80001037983 */ /* 0x000f280000300800 */
[----:B------:R-:W5:Y:S04]  /*1b5e0*/  LDL.LU R27, [R1+0x1dc] ;  /* 0x0001dc00011b7983 */ /* 0x000f680000300800 */
[----:B------:R-:W3:Y:S04]  /*1b5f0*/  LDL.LU R28, [R1+0x1f4] ;  /* 0x0001f400011c7983 */ /* 0x000ee80000300800 */
        /* <DEDUP_REMOVED lines=22> */
[----:B------:R-:W3:Y:S01]  /*1b760*/  LDL.LU R7, [R1+0x2b8] ;  /* 0x0002b80001077983 */ /* 0x000ee20000300800 */
[----:B--2---:R-:W-:-:S05]  /*1b770*/  SEL R26, R11, R26, !P4 ;  /* 0x0000001a0b1a7207 */ /* 0x004fca0006000000 */
[----:B------:R0:W-:Y:S04]  /*1b780*/  STL [R1+0x1ac], R26 ;  /* 0x0001ac1a01007387 */ /* 0x0001e80000100800 */
[----:B0-----:R-:W2:Y:S02]  /*1b790*/  LDL.LU R26, [R1+0x1a74] ;  /* 0x001a7400011a7983 */ /* 0x001ea40000300800 */
[----:B--2---:R-:W-:-:S05]  /*1b7a0*/  SEL R26, R11, R26, !P4 ;  /* 0x0000001a0b1a7207 */ /* 0x004fca0006000000 */
[----:B------:R0:W-:Y:S04]  /*1b7b0*/  STL [R1+0x1b0], R26 ;  /* 0x0001b01a01007387 */ /* 0x0001e80000100800 */
[----:B0-----:R-:W2:Y:S02]  /*1b7c0*/  LDL.LU R26, [R1+0x1a70] ;  /* 0x001a7000011a7983 */ /* 0x001ea40000300800 */
[----:B--2---:R-:W-:-:S05]  /*1b7d0*/  SEL R26, R11, R26, !P4 ;  /* 0x0000001a0b1a7207 */ /* 0x004fca0006000000 */
[----:B------:R0:W-:Y:S04]  /*1b7e0*/  STL [R1+0x1c0], R26 ;  /* 0x0001c01a01007387 */ /* 0x0001e80000100800 */
[----:B0-----:R-:W2:Y:S01]  /*1b7f0*/  LDL.LU R26, [R1+0x1a6c] ;  /* 0x001a6c00011a7983 */ /* 0x001ea20000300800 */
[C---:B---3--:R-:W-:Y:S02]  /*1b800*/  SEL R25, R11.reuse, R25, !P4 ;  /* 0x000000190b197207 */ /* 0x048fe40006000000 */
[C---:B------:R-:W-:Y:S02]  /*1b810*/  SEL R24, R11.reuse, R24, !P4 ;  /* 0x000000180b187207 */ /* 0x040fe40006000000 */
[C---:B------:R-:W-:Y:S02]  /*1b820*/  SEL R23, R11.reuse, R23, !P4 ;  /* 0x000000170b177207 */ /* 0x040fe40006000000 */
[----:B------:R-:W-:-:S02]  /*1b830*/  SEL R0, R11, R0, !P4 ;  /* 0x000000000b007207 */ /* 0x000fc40006000000 */
[----:B--2---:R-:W-:-:S05]  /*1b840*/  SEL R26, R11, R26, !P4 ;  /* 0x0000001a0b1a7207 */ /* 0x004fca0006000000 */
[----:B------:R4:W-:Y:S04]  /*1b850*/  STL [R1+0x1d0], R26 ;  /* 0x0001d01a01007387 */ /* 0x0009e80000100800 */
[----:B------:R5:W-:Y:S01]  /*1b860*/  STL [R1+0x1d4], R25 ;  /* 0x0001d41901007387 */ /* 0x000be20000100800 */
[C---:B----4-:R-:W-:Y:S02]  /*1b870*/  SEL R26, R11.reuse, R3, !P4 ;  /* 0x000000030b1a7207 */ /* 0x050fe40006000000 */
[C---:B------:R-:W-:Y:S02]  /*1b880*/  SEL R3, R11.reuse, R28, !P4 ;  /* 0x0000001c0b037207 */ /* 0x040fe40006000000 */
[C---:B-----5:R-:W-:Y:S01]  /*1b890*/  SEL R25, R11.reuse, R27, !P4 ;  /* 0x0000001b0b197207 */ /* 0x060fe20006000000 */
[----:B------:R-:W-:Y:S04]  /*1b8a0*/  STL [R1+0x1d8], R26 ;  /* 0x0001d81a01007387 */ /* 0x000fe80000100800 */
[----:B------:R-:W-:Y:S04]  /*1b8b0*/  STL [R1+0x1dc], R25 ;  /* 0x0001dc1901007387 */ /* 0x000fe80000100800 */
[----:B------:R0:W-:Y:S04]  /*1b8c0*/  STL [R1+0x1f4], R3 ;  /* 0x0001f40301007387 */ /* 0x0001e80000100800 */
[----:B------:R-:W-:Y:S01]  /*1b8d0*/  STL [R1+0x1f8], R24 ;  /* 0x0001f81801007387 */ /* 0x000fe20000100800 */
[----:B0-----:R-:W-:-:S03]  /*1b8e0*/  SEL R3, R11, R2, !P4 ;  /* 0x000000020b037207 */ /* 0x001fc60006000000 */
[----:B------:R-:W-:Y:S01]  /*1b8f0*/  STL [R1+0x1fc], R23 ;  /* 0x0001fc1701007387 */ /* 0x000fe20000100800 */
[C---:B------:R-:W-:Y:S02]  /*1b900*/  SEL R2, R11.reuse, R15, !P4 ;  /* 0x0000000f0b027207 */ /* 0x040fe40006000000 */
[C---:B------:R-:W-:Y:S01]  /*1b910*/  SEL R15, R11.reuse, R22, !P4 ;  /* 0x000000160b0f7207 */ /* 0x040fe20006000000 */
[----:B------:R0:W-:Y:S04]  /*1b920*/  STL [R1+0x200], R3 ;  /* 0x0002000301007387 */ /* 0x0001e80000100800 */
[----:B------:R1:W-:Y:S01]  /*1b930*/  STL [R1+0x220], R2 ;  /* 0x0002200201007387 */ /* 0x0003e20000100800 */
[----:B0-----:R-:W-:-:S03]  /*1b940*/  SEL R3, R11, R4, !P4 ;  /* 0x000000040b037207 */ /* 0x001fc60006000000 */
[----:B------:R-:W-:Y:S01]  /*1b950*/  STL [R1+0x238], R15 ;  /* 0x0002380f01007387 */ /* 0x000fe20000100800 */
[----:B-1----:R-:W-:-:S03]  /*1b960*/  SEL R2, R11, R5, !P4 ;  /* 0x000000050b027207 */ /* 0x002fc60006000000 */
[----:B------:R0:W-:Y:S04]  /*1b970*/  STL [R1+0x240], R3 ;  /* 0x0002400301007387 */ /* 0x0001e80000100800 */
[----:B------:R1:W-:Y:S01]  /*1b980*/  STL [R1+0x248], R2 ;  /* 0x0002480201007387 */ /* 0x0003e20000100800 */
[----:B0-----:R-:W-:-:S03]  /*1b990*/  SEL R3, R11, R29, !P4 ;  /* 0x0000001d0b037207 */ /* 0x001fc60006000000 */
[----:B------:R0:W-:Y:S01]  /*1b9a0*/  STL [R1+0x250], R0 ;  /* 0x0002500001007387 */ /* 0x0001e20000100800 */
[----:B-1----:R-:W-:-:S03]  /*1b9b0*/  SEL R2, R11, R14, !P4 ;  /* 0x0000000e0b027207 */ /* 0x002fc60006000000 */
[----:B------:R1:W-:Y:S01]  /*1b9c0*/  STL [R1+0x254], R3 ;  /* 0x0002540301007387 */ /* 0x0003e20000100800 */
[----:B0-----:R-:W-:-:S03]  /*1b9d0*/  SEL R0, R11, R21, !P4 ;  /* 0x000000150b007207 */ /* 0x001fc60006000000 */
[----:B------:R0:W-:Y:S01]  /*1b9e0*/  STL [R1+0x258], R2 ;  /* 0x0002580201007387 */ /* 0x0001e20000100800 */
[----:B-1----:R-:W-:-:S03]  /*1b9f0*/  SEL R3, R11, R20, !P4 ;  /* 0x000000140b037207 */ /* 0x002fc60006000000 */
        /* <DEDUP_REMOVED lines=21> */
[C---:B0-----:R-:W-:Y:S02]  /*1bb50*/  SEL R2, R11.reuse, R8, !P4 ;  /* 0x000000080b027207 */ /* 0x041fe40006000000 */
[----:B-1----:R-:W-:-:S03]  /*1bb60*/  SEL R0, R11, R7, !P4 ;  /* 0x000000070b007207 */ /* 0x002fc60006000000 */
        /* <DEDUP_REMOVED lines=191> */
[----:B------:R-:W-:Y:S01]  /*1c760*/  STL [R1+0x48c], R2 ;  /* 0x00048c0201007387 */ /* 0x000fe20000100800 */
[----:B--2---:R-:W-:-:S03]  /*1c770*/  SEL R3, R11, R6, !P4 ;  /* 0x000000060b037207 */ /* 0x004fc60006000000 */
[----:B------:R0:W-:Y:S04]  /*1c780*/  STL [R1+0x490], R0 ;  /* 0x0004900001007387 */ /* 0x0001e80000100800 */
[----:B------:R-:W-:Y:S01]  /*1c790*/  STL [R1+0x494], R3 ;  /* 0x0004940301007387 */ /* 0x000fe20000100800 */
[----:B0-----:R-:W-:-:S03]  /*1c7a0*/  SEL R0, R11, R7, !P4 ;  /* 0x000000070b007207 */ /* 0x001fc60006000000 */
[----:B------:R-:W2:Y:S01]  /*1c7b0*/  LDL.LU R7, [R1+0x4a4] ;  /* 0x0004a40001077983 */ /* 0x000ea20000300800 */
[----:B------:R-:W-:-:S05]  /*1c7c0*/  SEL R2, R11, R8, !P4 ;  /* 0x000000080b027207 */ /* 0x000fca0006000000 */
[----:B------:R-:W-:Y:S04]  /*1c7d0*/  STL [R1+0x498], R2 ;  /* 0x0004980201007387 */ /* 0x000fe80000100800 */
[----:B--2---:R0:W-:Y:S04]  /*1c7e0*/  STL [R1+0x1a50], R7 ;  /* 0x001a500701007387 */ /* 0x0041e80000100800 */
[----:B------:R-:W-:Y:S04]  /*1c7f0*/  STL [R1+0x49c], R0 ;  /* 0x00049c0001007387 */ /* 0x000fe80000100800 */
[----:B0-----:R-:W2:Y:S04]  /*1c800*/  LDL.LU R7, [R1+0x4a0] ;  /* 0x0004a00001077983 */ /* 0x001ea80000300800 */
[----:B------:R-:W3:Y:S04]  /*1c810*/  LDL.LU R26, [R1+0x4ac] ;  /* 0x0004ac00011a7983 */ /* 0x000ee80000300800 */
[----:B---3--:R0:W-:Y:S04]  /*1c820*/  STL [R1+0x1a4c], R26 ;  /* 0x001a4c1a01007387 */ /* 0x0081e80000100800 */
[----:B0-----:R-:W3:Y:S04]  /*1c830*/  LDL.LU R26, [R1+0x4a8] ;  /* 0x0004a800011a7983 */ /* 0x001ee80000300800 */
[----:B------:R-:W4:Y:S04]  /*1c840*/  LDL.LU R25, [R1+0x4b0] ;  /* 0x0004b00001197983 */ /* 0x000f280000300800 */
[----:B------:R-:W5:Y:S04]  /*1c850*/  LDL.LU R3, [R1+0x4b8] ;  /* 0x0004b80001037983 */ /* 0x000f680000300800 */
[----:B------:R-:W4:Y:S04]  /*1c860*/  LDL.LU R27, [R1+0x4bc] ;  /* 0x0004bc00011b7983 */ /* 0x000f280000300800 */
        /* <DEDUP_REMOVED lines=14> */
[----:B------:R-:W4:Y:S01]  /*1c950*/  LDL.LU R18, [R1+0x510] ;  /* 0x0005100001127983 */ /* 0x000f220000300800 */
[----:B--2---:R-:W-:-:S03]  /*1c960*/  SEL R7, R11, R7, !P4 ;  /* 0x000000070b077207 */ /* 0x004fc60006000000 */
[----:B------:R-:W2:Y:S04]  /*1c970*/  LDL.LU R17, [R1+0x50c] ;  /* 0x00050c0001117983 */ /* 0x000ea80000300800 */
[----:B------:R-:W2:Y:S04]  /*1c980*/  LDL.LU R16, [R1+0x508] ;  /* 0x0005080001107983 */ /* 0x000ea80000300800 */
[----:B------:R-:W2:Y:S04]  /*1c990*/  LDL.LU R13, [R1+0x504] ;  /* 0x00050400010d7983 */ /* 0x000ea80000300800 */
[----:B------:R-:W2:Y:S04]  /*1c9a0*/  LDL.LU R12, [R1+0x500] ;  /* 0x00050000010c7983 */ /* 0x000ea80000300800 */
[----:B------:R-:W2:Y:S04]  /*1c9b0*/  LDL.LU R10, [R1+0x534] ;  /* 0x00053400010a7983 */ /* 0x000ea80000300800 */
[----:B------:R-:W2:Y:S04]  /*1c9c0*/  LDL.LU R9, [R1+0x530] ;  /* 0x0005300001097983 */ /* 0x000ea80000300800 */
[----:B------:R-:W2:Y:S04]  /*1c9d0*/  LDL.LU R6, [R1+0x564] ;  /* 0x0005640001067983 */ /* 0x000ea80000300800 */
[----:B------:R-:W2:Y:S04]  /*1c9e0*/  LDL.LU R8, [R1+0x598] ;  /* 0x0005980001087983 */ /* 0x000ea80000300800 */
[----:B------:R0:W-:Y:S04]  /*1c9f0*/  STL [R1+0x4a0], R7 ;  /* 0x0004a00701007387 */ /* 0x0001e80000100800 */
[----:B0-----:R-:W2:Y:S01]  /*1ca00*/  LDL.LU R7, [R1+0x1a50] ;  /* 0x001a500001077983 */ /* 0x001ea20000300800 */
[----:B---3--:R-:W-:-:S02]  /*1ca10*/  SEL R26, R11, R26, !P4 ;  /* 0x0000001a0b1a7207 */ /* 0x008fc40006000000 */
[----:B--2---:R-:W-:-:S05]  /*1ca20*/  SEL R7, R11, R7, !P4 ;  /* 0x000000070b077207 */ /* 0x004fca0006000000 */
[----:B------:R0:W-:Y:S04]  /*1ca30*/  STL [R1+0x4a4], R7 ;  /* 0x0004a40701007387 */ /* 0x0001e80000100800 */
[----:B0-----:R-:W2:Y:S04]  /*1ca40*/  LDL.LU R7, [R1+0x594] ;  /* 0x0005940001077983 */ /* 0x001ea80000300800 */
[----:B------:R0:W-:Y:S04]  /*1ca50*/  STL [R1+0x4a8], R26 ;  /* 0x0004a81a01007387 */ /* 0x0001e80000100800 */
[----:B0-----:R-:W3:Y:S01]  /*1ca60*/  LDL.LU R26, [R1+0x1a4c] ;  /* 0x001a4c00011a7983 */ /* 0x001ee20000300800 */
[----:B----4-:R-:W-:-:S02]  /*1ca70*/  SEL R25, R11, R25, !P4 ;  /* 0x000000190b197207 */ /* 0x010fc40006000000 */
[C---:B------:R-:W-:Y:S02]  /*1ca80*/  SEL R24, R11.reuse, R24, !P4 ;  /* 0x000000180b187207 */ /* 0x040fe40006000000 */
[C---:B------:R-:W-:Y:S02]  /*1ca90*/  SEL R2, R11.reuse, R2, !P4 ;  /* 0x000000020b027207 */ /* 0x040fe40006000000 */
[C---:B------:R-:W-:Y:S02]  /*1caa0*/  SEL R15, R11.reuse, R15, !P4 ;  /* 0x0000000f0b0f7207 */ /* 0x040fe40006000000 */
[----:B---3--:R-:W-:-:S05]  /*1cab0*/  SEL R26, R11, R26, !P4 ;  /* 0x0000001a0b1a7207 */ /* 0x008fca0006000000 */
[----:B------:R5:W-:Y:S04]  /*1cac0*/  STL [R1+0x4ac], R26 ;  /* 0x0004ac1a01007387 */ /* 0x000be80000100800 */
[----:B------:R0:W-:Y:S01]  /*1cad0*/  STL [R1+0x4b0], R25 ;  /* 0x0004b01901007387 */ /* 0x0001e20000100800 */
[C---:B-----5:R-:W-:Y:S02]  /*1cae0*/  SEL R26, R11.reuse, R3, !P4 ;  /* 0x000000030b1a7207 */ /* 0x060fe40006000000 */
[C---:B------:R-:W-:Y:S02]  /*1caf0*/  SEL R3, R11.reuse, R27, !P4 ;  /* 0x0000001b0b037207 */ /* 0x040fe40006000000 */
[C---:B0-----:R-:W-:Y:S01]  /*1cb00*/  SEL R25, R11.reuse, R28, !P4 ;  /* 0x0000001c0b197207 */ /* 0x041fe20006000000 */
[----:B------:R-:W-:Y:S04]  /*1cb10*/  STL [R1+0x4b8], R26 ;  /* 0x0004b81a01007387 */ /* 0x000fe80000100800 */
[----:B------:R0:W-:Y:S04]  /*1cb20*/  STL [R1+0x4bc], R3 ;  /* 0x0004bc0301007387 */ /* 0x0001e80000100800 */
[----:B------:R-:W-:Y:S01]  /*1cb30*/  STL [R1+0x4c0], R25 ;  /* 0x0004c01901007387 */ /* 0x000fe20000100800 */
[----:B0-----:R-:W-:-:S03]  /*1cb40*/  SEL R3, R11, R23, !P4 ;  /* 0x000000170b037207 */ /* 0x001fc60006000000 */
[----:B------:R-:W-:Y:S04]  /*1cb50*/  STL [R1+0x4c4], R24 ;  /* 0x0004c41801007387 */ /* 0x000fe80000100800 */
[----:B------:R0:W-:Y:S04]  /*1cb60*/  STL [R1+0x4c8], R3 ;  /* 0x0004c80301007387 */ /* 0x0001e80000100800 */
[----:B------:R1:W-:Y:S01]  /*1cb70*/  STL [R1+0x4cc], R2 ;  /* 0x0004cc0201007387 */ /* 0x0003e20000100800 */
[----:B0-----:R-:W-:-:S03]  /*1cb80*/  SEL R3, R11, R22, !P4 ;  /* 0x000000160b037207 */ /* 0x001fc60006000000 */
[----:B------:R-:W-:Y:S01]  /*1cb90*/  STL [R1+0x4d0], R15 ;  /* 0x0004d00f01007387 */ /* 0x000fe20000100800 */
[----:B-1----:R-:W-:-:S03]  /*1cba0*/  SEL R2, R11, R4, !P4 ;  /* 0x000000040b027207 */ /* 0x002fc60006000000 */
[----:B------:R0:W-:Y:S01]  /*1cbb0*/  STL [R1+0x4d4], R3 ;  /* 0x0004d40301007387 */ /* 0x0001e20000100800 */
[----:B------:R-:W-:-:S03]  /*1cbc0*/  SEL R4, R11, R5, !P4 ;  /* 0x000000050b047207 */ /* 0x000fc60006000000 */
[----:B------:R1:W-:Y:S01]  /*1cbd0*/  STL [R1+0x4d8], R2 ;  /* 0x0004d80201007387 */ /* 0x0003e20000100800 */
[----:B0-----:R-:W-:-:S03]  /*1cbe0*/  SEL R3, R11, R0, !P4 ;  /* 0x000000000b037207 */ /* 0x001fc60006000000 */
[----:B------:R-:W-:Y:S01]  /*1cbf0*/  STL [R1+0x4dc], R4 ;  /* 0x0004dc0401007387 */ /* 0x000fe20000100800 */
[C---:B------:R-:W-:Y:S02]  /*1cc00*/  SEL R0, R11.reuse, R14, !P4 ;  /* 0x0000000e0b007207 */ /* 0x040fe40006000000 */
[C---:B-1----:R-:W-:Y:S01]  /*1cc10*/  SEL R2, R11.reuse, R29, !P4 ;  /* 0x0000001d0b027207 */ /* 0x042fe20006000000 */
        /* <DEDUP_REMOVED lines=23> */
[----:B------:R-:W-:Y:S01]  /*1cd90*/  STL [R1+0x530], R3 ;  /* 0x0005300301007387 */ /* 0x000fe20000100800 */
[----:B-1----:R-:W-:-:S03]  /*1cda0*/  SEL R0, R11, R8, !P4 ;  /* 0x000000080b007207 */ /* 0x002fc60006000000 */
[----:B------:R-:W3:Y:S04]  /*1cdb0*/  LDL.LU R6, [R1+0x604] ;  /* 0x0006040001067983 */ /* 0x000ee80000300800 */
[----:B------:R-:W-:Y:S04]  /*1cdc0*/  STL [R1+0x564], R2 ;  /* 0x0005640201007387 */ /* 0x000fe80000100800 */
[----:B------:R-:W4:Y:S04]  /*1cdd0*/  LDL.LU R8, [R1+0x60c] ;  /* 0x00060c0001087983 */ /* 0x000f280000300800 */
[----:B------:R2:W-:Y:S04]  /*1cde0*/  STL [R1+0x598], R0 ;  /* 0x0005980001007387 */ /* 0x0005e80000100800 */
[----:B------:R-:W5:Y:S01]  /*1cdf0*/  LDL.LU R26, [R1+0x624] ;  /* 0x00062400011a7983 */ /* 0x000f620000300800 */
[----:B--2---:R-:W-:-:S03]  /*1ce00*/  SEL R0, R11, R7, !P4 ;  /* 0x000000070b007207 */ /* 0x004fc60006000000 */
[----:B-----5:R0:W-:Y:S04]  /*1ce10*/  STL [R1+0x1a48], R26 ;  /* 0x001a481a01007387 */ /* 0x0201e80000100800 */
[----:B------:R1:W-:Y:S04]  /*1ce20*/  STL [R1+0x594], R0 ;  /* 0x0005940001007387 */ /* 0x0003e80000100800 */
[----:B0-----:R-:W2:Y:S04]  /*1ce30*/  LDL.LU R26, [R1+0x628] ;  /* 0x00062800011a7983 */ /* 0x001ea80000300800 */
        /* <DEDUP_REMOVED lines=16> */
[----:B------:R-:W5:Y:S01]  /*1cf40*/  LDL.LU R19, [R1+0x6f4] ;  /* 0x0006f40001137983 */ /* 0x000f620000300800 */
[----:B---3--:R-:W-:-:S03]  /*1cf50*/  SEL R6, R11, R6, !P4 ;  /* 0x000000060b067207 */ /* 0x008fc60006000000 */
[----:B------:R-:W3:Y:S04]  /*1cf60*/  LDL.LU R18, [R1+0x700] ;  /* 0x0007000001127983 */ /* 0x000ee80000300800 */
[----:B------:R-:W3:Y:S01]  /*1cf70*/  LDL.LU R17, [R1+0x6f0] ;  /* 0x0006f00001117983 */ /* 0x000ee20000300800 */
[----:B----4-:R-:W-:-:S03]  /*1cf80*/  SEL R8, R11, R8, !P4 ;  /* 0x000000080b087207 */ /* 0x010fc60006000000 */
[----:B------:R-:W4:Y:S04]  /*1cf90*/  LDL.LU R16, [R1+0x6ec] ;  /* 0x0006ec0001107983 */ /* 0x000f280000300800 */
[----:B------:R-:W3:Y:S04]  /*1cfa0*/  LDL.LU R13, [R1+0x6e8] ;  /* 0x0006e800010d7983 */ /* 0x000ee80000300800 */
[----:B------:R-:W3:Y:S04]  /*1cfb0*/  LDL.LU R12, [R1+0x6e4] ;  /* 0x0006e400010c7983 */ /* 0x000ee80000300800 */
[----:B------:R-:W3:Y:S04]  /*1cfc0*/  LDL.LU R10, [R1+0x728] ;  /* 0x00072800010a7983 */ /* 0x000ee80000300800 */
[----:B------:R-:W3:Y:S04]  /*1cfd0*/  LDL.LU R9, [R1+0x724] ;  /* 0x0007240001097983 */ /* 0x000ee80000300800 */
[----:B------:R-:W3:Y:S04]  /*1cfe0*/  LDL.LU R7, [R1+0x720] ;  /* 0x0007200001077983 */ /* 0x000ee80000300800 */
[----:B------:R0:W-:Y:S04]  /*1cff0*/  STL [R1+0x604], R6 ;  /* 0x0006040601007387 */ /* 0x0001e80000100800 */
[----:B0-----:R-:W3:Y:S04]  /*1d000*/  LDL.LU R6, [R1+0x768] ;  /* 0x0007680001067983 */ /* 0x001ee80000300800 */
[----:B------:R0:W-:Y:S04]  /*1d010*/  STL [R1+0x60c], R8 ;  /* 0x00060c0801007387 */ /* 0x0001e80000100800 */
[----:B0-----:R-:W3:Y:S01]  /*1d020*/  LDL.LU R8, [R1+0x794] ;  /* 0x0007940001087983 */ /* 0x001ee20000300800 */
[----:B--2---:R-:W-:-:S05]  /*1d030*/  SEL R26, R11, R26, !P4 ;  /* 0x0000001a0b1a7207 */ /* 0x004fca0006000000 */
[----:B------:R0:W-:Y:S04]  /*1d040*/  STL [R1+0x628], R26 ;  /* 0x0006281a01007387 */ /* 0x0001e80000100800 */
[----:B0-----:R-:W2:Y:S01]  /*1d050*/  LDL.LU R26, [R1+0x1a48] ;  /* 0x001a4800011a7983 */ /* 0x001ea20000300800 */
[C---:B-----5:R-:W-:Y:S02]  /*1d060*/  SEL R25, R11.reuse, R25, !P4 ;  /* 0x000000190b197207 */ /* 0x060fe40006000000 */
[C---:B------:R-:W-:Y:S02]  /*1d070*/  SEL R3, R11.reuse, R3, !P4 ;  /* 0x000000030b037207 */ /* 0x040fe40006000000 */
[C---:B------:R-:W-:Y:S02]  /*1d080*/  SEL R4, R11.reuse, R4, !P4 ;  /* 0x000000040b047207 */ /* 0x040fe40006000000 */
[----:B--2---:R-:W-:-:S05]  /*1d090*/  SEL R26, R11, R26, !P4 ;  /* 0x0000001a0b1a7207 */ /* 0x004fca0006000000 */
[----:B------:R0:W-:Y:S04]  /*1d0a0*/  STL [R1+0x624], R26 ;  /* 0x0006241a01007387 */ /* 0x0001e80000100800 */
[----:B------:R1:W-:Y:S04]  /*1d0b0*/  STL [R1+0x620], R25 ;  /* 0x0006201901007387 */ /* 0x0003e80000100800 */
[----:B------:R2:W-:Y:S01]  /*1d0c0*/  STL [R1+0x62c], R3 ;  /* 0x00062c0301007387 */ /* 0x0005e20000100800 */
[C---:B0-----:R-:W-:Y:S02]  /*1d0d0*/  SEL R26, R11.reuse, R27, !P4 ;  /* 0x0000001b0b1a7207 */ /* 0x041fe40006000000 */
[----:B-1----:R-:W-:-:S03]  /*1d0e0*/  SEL R25, R11, R28, !P4 ;  /* 0x0000001c0b197207 */ /* 0x002fc60006000000 */
[----:B------:R-:W-:Y:S01]  /*1d0f0*/  STL [R1+0x61c], R26 ;  /* 0x00061c1a01007387 */ /* 0x000fe20000100800 */
[----:B--2---:R-:W-:-:S03]  /*1d100*/  SEL R3, R11, R24, !P4 ;  /* 0x000000180b037207 */ /* 0x004fc60006000000 */
[----:B------:R-:W-:Y:S01]  /*1d110*/  STL [R1+0x668], R25 ;  /* 0x0006681901007387 */ /* 0x000fe20000100800 */
[C---:B------:R-:W-:Y:S02]  /*1d120*/  SEL R24, R11.reuse, R23, !P4 ;  /* 0x000000170b187207 */ /* 0x040fe40006000000 */
[C---:B------:R-:W-:Y:S01]  /*1d130*/  SEL R23, R11.reuse, R2, !P4 ;  /* 0x000000020b177207 */ /* 0x040fe20006000000 */
[----:B------:R0:W-:Y:S01]  /*1d140*/  STL [R1+0x664], R3 ;  /* 0x0006640301007387 */ /* 0x0001e20000100800 */
[----:B------:R-:W-:-:S03]  /*1d150*/  SEL R2, R11, R22, !P4 ;  /* 0x000000160b027207 */ /* 0x000fc60006000000 */
        /* <DEDUP_REMOVED lines=19> */
[----:B---3--:R-:W-:-:S03]  /*1d290*/  SEL R2, R11, R18, !P4 ;  /* 0x000000120b027207 */ /* 0x008fc60006000000 */
[----:B------:R4:W-:Y:S01]  /*1d2a0*/  STL [R1+0x6f4], R3 ;  /* 0x0006f40301007387 */ /* 0x0009e20000100800 */
[----:B0-----:R-:W-:-:S03]  /*1d2b0*/  SEL R0, R11, R17, !P4 ;  /* 0x000000110b007207 */ /* 0x001fc60006000000 */
[----:B------:R0:W-:Y:S01]  /*1d2c0*/  STL [R1+0x700], R2 ;  /* 0x0007000201007387 */ /* 0x0001e20000100800 */
[----:B----4-:R-:W-:-:S03]  /*1d2d0*/  SEL R3, R11, R16, !P4 ;  /* 0x000000100b037207 */ /* 0x010fc60006000000 */
        /* <DEDUP_REMOVED lines=8> */
[----:B------:R-:W-:Y:S01]  /*1d360*/  STL [R1+0x728], R3 ;  /* 0x0007280301007387 */ /* 0x000fe20000100800 */
[----:B0-----:R-:W-:-:S03]  /*1d370*/  SEL R0, R11, R7, !P4 ;  /* 0x000000070b007207 */ /* 0x001fc60006000000 */
[----:B------:R-:W2:Y:S04]  /*1d380*/  LDL.LU R9, [R1+0x790] ;  /* 0x0007900001097983 */ /* 0x000ea80000300800 */
[----:B------:R0:W-:Y:S04]  /*1d390*/  STL [R1+0x724], R2 ;  /* 0x0007240201007387 */ /* 0x0001e80000100800 */
[----:B------:R-:W3:Y:S04]  /*1d3a0*/  LDL.LU R7, [R1+0x78c] ;  /* 0x00078c0001077983 */ /* 0x000ee80000300800 */
[----:B------:R1:W-:Y:S04]  /*1d3b0*/  STL [R1+0x720], R0 ;  /* 0x0007200001007387 */ /* 0x0003e80000100800 */
[----:B------:R-:W4:Y:S01]  /*1d3c0*/  LDL.LU R26, [R1+0x7a0] ;  /* 0x0007a000011a7983 */ /* 0x000f220000300800 */
[----:B0-----:R-:W-:-:S02]  /*1d3d0*/  SEL R2, R11, R6, !P4 ;  /* 0x000000060b027207 */ /* 0x001fc40006000000 */
[----:B-1----:R-:W-:-:S03]  /*1d3e0*/  SEL R0, R11, R8, !P4 ;  /* 0x000000080b007207 */ /* 0x002fc60006000000 */
[----:B------:R-:W-:Y:S04]  /*1d3f0*/  STL [R1+0x768], R2 ;  /* 0x0007680201007387 */ /* 0x000fe80000100800 */
[----:B----4-:R0:W-:Y:S04]  /*1d400*/  STL [R1+0x1a44], R26 ;  /* 0x001a441a01007387 */ /* 0x0101e80000100800 */
[----:B------:R1:W-:Y:S04]  /*1d410*/  STL [R1+0x794], R0 ;  /* 0x0007940001007387 */ /* 0x0003e80000100800 */
[----:B0-----:R-:W4:Y:S04]  /*1d420*/  LDL.LU R26, [R1+0x79c] ;  /* 0x00079c00011a7983 */ /* 0x001f280000300800 */
        /* <DEDUP_REMOVED lines=17> */
[----:B--2---:R-:W-:-:S03]  /*1d540*/  SEL R9, R11, R9, !P4 ;  /* 0x000000090b097207 */ /* 0x004fc60006000000 */
[----:B------:R-:W2:Y:S04]  /*1d550*/  LDL.LU R18, [R1+0x758] ;  /* 0x0007580001127983 */ /* 0x000ea80000300800 */
[----:B------:R-:W2:Y:S01]  /*1d560*/  LDL.LU R17, [R1+0x754] ;  /* 0x0007540001117983 */ /* 0x000ea20000300800 */
[----:B---3--:R-:W-:-:S03]  /*1d570*/  SEL R7, R11, R7, !P4 ;  /* 0x000000070b077207 */ /* 0x008fc60006000000 */
[----:B------:R-:W3:Y:S04]  /*1d580*/  LDL.LU R16, [R1+0x750] ;  /* 0x0007500001107983 */ /* 0x000ee80000300800 */
[----:B------:R-:W2:Y:S04]  /*1d590*/  LDL.LU R13, [R1+0x74c] ;  /* 0x00074c00010d7983 */ /* 0x000ea80000300800 */
[----:B------:R-:W2:Y:S04]  /*1d5a0*/  LDL.LU R12, [R1+0x748] ;  /* 0x00074800010c7983 */ /* 0x000ea80000300800 */
[----:B------:R-:W2:Y:S04]  /*1d5b0*/  LDL.LU R6, [R1+0x744] ;  /* 0x0007440001067983 */ /* 0x000ea80000300800 */
[----:B------:R-:W2:Y:S04]  /*1d5c0*/  LDL.LU R8, [R1+0x740] ;  /* 0x0007400001087983 */ /* 0x000ea80000300800 */
[----:B------:R-:W2:Y:S04]  /*1d5d0*/  LDL.LU R10, [R1+0x73c] ;  /* 0x00073c00010a7983 */ /* 0x000ea80000300800 */
[----:B------:R0:W-:Y:S04]  /*1d5e0*/  STL [R1+0x790], R9 ;  /* 0x0007900901007387 */ /* 0x0001e80000100800 */
[----:B0-----:R-:W2:Y:S04]  /*1d5f0*/  LDL.LU R9, [R1+0x738] ;  /* 0x0007380001097983 */ /* 0x001ea80000300800 */
[----:B------:R0:W-:Y:S04]  /*1d600*/  STL [R1+0x78c], R7 ;  /* 0x00078c0701007387 */ /* 0x0001e80000100800 */
[----:B0-----:R-:W2:Y:S01]  /*1d610*/  LDL.LU R7, [R1+0x734] ;  /* 0x0007340001077983 */ /* 0x001ea20000300800 */
[----:B----4-:R-:W-:-:S05]  /*1d620*/  SEL R26, R11, R26, !P4 ;  /* 0x0000001a0b1a7207 */ /* 0x010fca0006000000 */
[----:B------:R0:W-:Y:S04]  /*1d630*/  STL [R1+0x79c], R26 ;  /* 0x00079c1a01007387 */ /* 0x0001e80000100800 */
[----:B0-----:R-:W4:Y:S01]  /*1d640*/  LDL.LU R26, [R1+0x1a44] ;  /* 0x001a4400011a7983 */ /* 0x001f220000300800 */
[C---:B-----5:R-:W-:Y:S02]  /*1d650*/  SEL R25, R11.reuse, R25, !P4 ;  /* 0x000000190b197207 */ /* 0x060fe40006000000 */
[C---:B------:R-:W-:Y:S02]  /*1d660*/  SEL R24, R11.reuse, R24, !P4 ;  /* 0x000000180b187207 */ /* 0x040fe40006000000 */
[C---:B------:R-:W-:Y:S02]  /*1d670*/  SEL R23, R11.reuse, R23, !P4 ;  /* 0x000000170b177207 */ /* 0x040fe40006000000 */
[----:B------:R-:W-:-:S02]  /*1d680*/  SEL R0, R11, R0, !P4 ;  /* 0x000000000b007207 */ /* 0x000fc40006000000 */
[----:B----4-:R-:W-:-:S05]  /*1d690*/  SEL R26, R11, R26, !P4 ;  /* 0x0000001a0b1a7207 */ /* 0x010fca0006000000 */
[----:B------:R0:W-:Y:S04]  /*1d6a0*/  STL [R1+0x7a0], R26 ;  /* 0x0007a01a01007387 */ /* 0x0001e80000100800 */
[----:B------:R1:W-:Y:S01]  /*1d6b0*/  STL [R1+0x798], R25 ;  /* 0x0007981901007387 */ /* 0x0003e20000100800 */
[C---:B0-----:R-:W-:Y:S02]  /*1d6c0*/  SEL R26, R11.reuse, R3, !P4 ;  /* 0x000000030b1a7207 */ /* 0x041fe40006000000 */
[C---:B------:R-:W-:Y:S02]  /*1d6d0*/  SEL R3, R11.reuse, R28, !P4 ;  /* 0x0000001c0b037207 */ /* 0x040fe40006000000 */
[C---:B-1----:R-:W-:Y:S01]  /*1d6e0*/  SEL R25, R11.reuse, R27, !P4 ;  /* 0x0000001b0b197207 */ /* 0x042fe20006000000 */
        /* <DEDUP_REMOVED lines=25> */
[----:B--2---:R-:W-:-:S03]  /*1d880*/  SEL R0, R11, R18, !P4 ;  /* 0x000000120b007207 */ /* 0x004fc60006000000 */
[----:B------:R3:W-:Y:S01]  /*1d890*/  STL [R1+0x7f8], R2 ;  /* 0x0007f80201007387 */ /* 0x0007e20000100800 */
[----:B-1----:R-:W-:-:S03]  /*1d8a0*/  SEL R3, R11, R17, !P4 ;  /* 0x000000110b037207 */ /* 0x002fc60006000000 */
[----:B------:R0:W-:Y:S04]  /*1d8b0*/  STL [R1+0x7f0], R0 ;  /* 0x0007f00001007387 */ /* 0x0001e80000100800 */
[----:B------:R1:W-:Y:S01]  /*1d8c0*/  STL [R1+0x7ec], R3 ;  /* 0x0007ec0301007387 */ /* 0x0003e20000100800 */
[C---:B---3--:R-:W-:Y:S02]  /*1d8d0*/  SEL R2, R11.reuse, R16, !P4 ;  /* 0x000000100b027207 */ /* 0x048fe40006000000 */
[----:B0-----:R-:W-:-:S03]  /*1d8e0*/  SEL R0, R11, R13, !P4 ;  /* 0x0000000d0b007207 */ /* 0x001fc60006000000 */
[----:B------:R0:W-:Y:S01]  /*1d8f0*/  STL [R1+0x7e8], R2 ;  /* 0x0007e80201007387 */ /* 0x0001e20000100800 */
[----:B-1----:R-:W-:-:S03]  /*1d900*/  SEL R3, R11, R12, !P4 ;  /* 0x0000000c0b037207 */ /* 0x002fc60006000000 */
[----:B------:R1:W-:Y:S04]  /*1d910*/  STL [R1+0x7d4], R0 ;  /* 0x0007d40001007387 */ /* 0x0003e80000100800 */
[----:B------:R2:W-:Y:S01]  /*1d920*/  STL [R1+0x7d0], R3 ;  /* 0x0007d00301007387 */ /* 0x0005e20000100800 */
[----:B0-----:R-:W-:-:S03]  /*1d930*/  SEL R2, R11, R6, !P4 ;  /* 0x000000060b027207 */ /* 0x001fc60006000000 */
[----:B------:R-:W3:Y:S01]  /*1d940*/  LDL.LU R6, [R1+0x730] ;  /* 0x0007300001067983 */ /* 0x000ee20000300800 */
[----:B-1----:R-:W-:-:S03]  /*1d950*/  SEL R0, R11, R8, !P4 ;  /* 0x000000080b007207 */ /* 0x002fc60006000000 */
[----:B------:R0:W-:Y:S01]  /*1d960*/  STL [R1+0x7cc], R2 ;  /* 0x0007cc0201007387 */ /* 0x0001e20000100800 */
[----:B--2---:R-:W-:-:S03]  /*1d970*/  SEL R3, R11, R10, !P4 ;  /* 0x0000000a0b037207 */ /* 0x004fc60006000000 */
[----:B------:R-:W2:Y:S04]  /*1d980*/  LDL.LU R8, [R1+0x72c] ;  /* 0x00072c0001087983 */ /* 0x000ea80000300800 */
[----:B------:R1:W-:Y:S04]  /*1d990*/  STL [R1+0x7c8], R0 ;  /* 0x0007c80001007387 */ /* 0x0003e80000100800 */
[----:B------:R-:W-:Y:S04]  /*1d9a0*/  STL [R1+0x7c4], R3 ;  /* 0x0007c40301007387 */ /* 0x000fe80000100800 */
        /* <DEDUP_REMOVED lines=22> */
[----:B------:R-:W5:Y:S01]  /*1db10*/  LDL.LU R20, [R1+0x6b8] ;  /* 0x0006b80001147983 */ /* 0x000f620000300800 */
[----:B---3--:R-:W-:-:S03]  /*1db20*/  SEL R10, R11, R6, !P4 ;  /* 0x000000060b0a7207 */ /* 0x008fc60006000000 */
[----:B------:R-:W3:Y:S04]  /*1db30*/  LDL.LU R19, [R1+0x6b4] ;  /* 0x0006b40001137983 */ /* 0x000ee80000300800 */
[----:B------:R-:W3:Y:S01]  /*1db40*/  LDL.LU R18, [R1+0x6b0] ;  /* 0x0006b00001127983 */ /* 0x000ee20000300800 */
[----:B--2---:R-:W-:-:S03]  /*1db50*/  SEL R6, R11, R8, !P4 ;  /* 0x000000080b067207 */ /* 0x004fc60006000000 */
[----:B------:R-:W2:Y:S04]  /*1db60*/  LDL.LU R17, [R1+0x6ac] ;  /* 0x0006ac0001117983 */ /* 0x000ea80000300800 */
        /* <DEDUP_REMOVED lines=8> */
[----:B0-----:R-:W2:Y:S04]  /*1dbf0*/  LDL.LU R6, [R1+0x674] ;  /* 0x0006740001067983 */ /* 0x001ea80000300800 */
[----:B------:R-:W2:Y:S01]  /*1dc00*/  LDL.LU R8, [R1+0x670] ;  /* 0x0006700001087983 */ /* 0x000ea20000300800 */
        /* <DEDUP_REMOVED lines=40> */
[----:B--2---:R-:W-:-:S03]  /*1de90*/  SEL R2, R11, R17, !P4 ;  /* 0x000000110b027207 */ /* 0x004fc60006000000 */
[----:B------:R1:W-:Y:S01]  /*1dea0*/  STL [R1+0x714], R3 ;  /* 0x0007140301007387 */ /* 0x0003e20000100800 */
[----:B0-----:R-:W-:-:S03]  /*1deb0*/  SEL R0, R11, R16, !P4 ;  /* 0x000000100b007207 */ /* 0x001fc60006000000 */
[----:B------:R0:W-:Y:S01]  /*1dec0*/  STL [R1+0x710], R2 ;  /* 0x0007100201007387 */ /* 0x0001e20000100800 */
[----:B-1----:R-:W-:-:S03]  /*1ded0*/  SEL R3, R11, R13, !P4 ;  /* 0x0000000d0b037207 */ /* 0x002fc60006000000 */
[----:B------:R1:W-:Y:S01]  /*1dee0*/  STL [R1+0x70c], R0 ;  /* 0x00070c0001007387 */ /* 0x0003e20000100800 */
[----:B0-----:R-:W-:-:S03]  /*1def0*/  SEL R2, R11, R9, !P4 ;  /* 0x000000090b027207 */ /* 0x001fc60006000000 */
[----:B------:R0:W-:Y:S04]  /*1df00*/  STL [R1+0x708], R3 ;  /* 0x0007080301007387 */ /* 0x0001e80000100800 */
[----:B------:R-:W2:Y:S01]  /*1df10*/  LDL.LU R9, [R1+0x66c] ;  /* 0x00066c0001097983 */ /* 0x000ea20000300800 */
[----:B-1----:R-:W-:-:S03]  /*1df20*/  SEL R0, R11, R7, !P4 ;  /* 0x000000070b007207 */ /* 0x002fc60006000000 */
[----:B------:R-:W-:Y:S04]  /*1df30*/  STL [R1+0x6e0], R2 ;  /* 0x0006e00201007387 */ /* 0x000fe80000100800 */
[----:B------:R-:W3:Y:S01]  /*1df40*/  LDL.LU R7, [R1+0x658] ;  /* 0x0006580001077983 */ /* 0x000ee20000300800 */
[----:B0-----:R-:W-:-:S03]  /*1df50*/  SEL R3, R11, R10, !P4 ;  /* 0x0000000a0b037207 */ /* 0x001fc60006000000 */
[----:B------:R0:W-:Y:S02]  /*1df60*/  STL [R1+0x6dc], R0 ;  /* 0x0006dc0001007387 */ /* 0x0001e40000100800 */
[----:B0-----:R-:W-:-:S05]  /*1df70*/  SEL R0, R11, R12, !P4 ;  /* 0x0000000c0b007207 */ /* 0x001fca0006000000 */
[----:B------:R0:W-:Y:S04]  /*1df80*/  STL [R1+0x6d8], R0 ;  /* 0x0006d80001007387 */ /* 0x0001e80000100800 */
[----:B------:R-:W-:Y:S04]  /*1df90*/  STL [R1+0x6d4], R3 ;  /* 0x0006d40301007387 */ /* 0x000fe80000100800 */
[----:B------:R-:W4:Y:S01]  /*1dfa0*/  LDL.LU R26, [R1+0x650] ;  /* 0x00065000011a7983 */ /* 0x000f220000300800 */
[C---:B------:R-:W-:Y:S02]  /*1dfb0*/  SEL R2, R11.reuse, R6, !P4 ;  /* 0x000000060b027207 */ /* 0x040fe40006000000 */
[----:B0-----:R-:W-:-:S03]  /*1dfc0*/  SEL R0, R11, R8, !P4 ;  /* 0x000000080b007207 */ /* 0x001fc60006000000 */
        /* <DEDUP_REMOVED lines=30> */
[----:B------:R-:W2:Y:S04]  /*1e1b0*/  LDL.LU R12, [R1+0x5d4] ;  /* 0x0005d400010c7983 */ /* 0x000ea80000300800 */
[----:B------:R1:W-:Y:S04]  /*1e1c0*/  STL [R1+0x6c4], R7 ;  /* 0x0006c40701007387 */ /* 0x0003e80000100800 */
[----:B------:R-:W2:Y:S04]  /*1e1d0*/  LDL.LU R10, [R1+0x5d0] ;  /* 0x0005d000010a7983 */ /* 0x000ea80000300800 */
[----:B0-----:R-:W2:Y:S04]  /*1e1e0*/  LDL.LU R9, [R1+0x5cc] ;  /* 0x0005cc0001097983 */ /* 0x001ea80000300800 */
[----:B-1----:R-:W2:Y:S01]  /*1e1f0*/  LDL.LU R7, [R1+0x5c8] ;  /* 0x0005c80001077983 */ /* 0x002ea20000300800 */
[----:B----4-:R-:W-:-:S05]  /*1e200*/  SEL R26, R11, R26, !P4 ;  /* 0x0000001a0b1a7207 */ /* 0x010fca0006000000 */
[----:B------:R0:W-:Y:S04]  /*1e210*/  STL [R1+0x6c0], R26 ;  /* 0x0006c01a01007387 */ /* 0x0001e80000100800 */
[----:B0-----:R-:W4:Y:S01]  /*1e220*/  LDL.LU R26, [R1+0x1a3c] ;  /* 0x001a3c00011a7983 */ /* 0x001f220000300800 */
[C---:B-----5:R-:W-:Y:S02]  /*1e230*/  SEL R25, R11.reuse, R25, !P4 ;  /* 0x000000190b197207 */ /* 0x060fe40006000000 */
[C---:B------:R-:W-:Y:S02]  /*1e240*/  SEL R3, R11.reuse, R3, !P4 ;  /* 0x000000030b037207 */ /* 0x040fe40006000000 */
[C---:B------:R-:W-:Y:S02]  /*1e250*/  SEL R4, R11.reuse, R4, !P4 ;  /* 0x000000040b047207 */ /* 0x040fe40006000000 */
[----:B----4-:R-:W-:-:S05]  /*1e260*/  SEL R26, R11, R26, !P4 ;  /* 0x0000001a0b1a7207 */ /* 0x010fca0006000000 */
[----:B------:R0:W-:Y:S04]  /*1e270*/  STL [R1+0x6bc], R26 ;  /* 0x0006bc1a01007387 */ /* 0x0001e80000100800 */
[----:B------:R1:W-:Y:S04]  /*1e280*/  STL [R1+0x6b8], R25 ;  /* 0x0006b81901007387 */ /* 0x0003e80000100800 */
[----:B------:R4:W-:Y:S01]  /*1e290*/  STL [R1+0x6b4], R3 ;  /* 0x0006b40301007387 */ /* 0x0009e20000100800 */
[C---:B0-----:R-:W-:Y:S02]  /*1e2a0*/  SEL R26, R11.reuse, R27, !P4 ;  /* 0x0000001b0b1a7207 */ /* 0x041fe40006000000 */
[----:B-1----:R-:W-:-:S03]  /*1e2b0*/  SEL R25, R11, R28, !P4 ;  /* 0x0000001c0b197207 */ /* 0x002fc60006000000 */
[----:B------:R-:W-:Y:S01]  /*1e2c0*/  STL [R1+0x6b0], R26 ;  /* 0x0006b01a01007387 */ /* 0x000fe20000100800 */
[----:B----4-:R-:W-:-:S03]  /*1e2d0*/  SEL R3, R11, R24, !P4 ;  /* 0x000000180b037207 */ /* 0x010fc60006000000 */
        /* <DEDUP_REMOVED lines=20> */
[----:B--2---:R-:W-:-:S03]  /*1e420*/  SEL R0, R11, R20, !P4 ;  /* 0x000000140b007207 */ /* 0x004fc60006000000 */
[----:B------:R3:W-:Y:S01]  /*1e430*/  STL [R1+0x654], R2 ;  /* 0x0006540201007387 */ /* 0x0007e20000100800 */
[----:B0-----:R-:W-:-:S03]  /*1e440*/  SEL R3, R11, R19, !P4 ;  /* 0x000000130b037207 */ /* 0x001fc60006000000 */
[----:B------:R0:W-:Y:S01]  /*1e450*/  STL [R1+0x650], R0 ;  /* 0x0006500001007387 */ /* 0x0001e20000100800 */
[----:B---3--:R-:W-:-:S03]  /*1e460*/  SEL R2, R11, R18, !P4 ;  /* 0x000000120b027207 */ /* 0x008fc60006000000 */
        /* <DEDUP_REMOVED lines=9> */
[----:B------:R1:W-:Y:S04]  /*1e500*/  STL [R1+0x63c], R2 ;  /* 0x00063c0201007387 */ /* 0x0003e80000100800 */
[----:B------:R-:W3:Y:S01]  /*1e510*/  LDL.LU R8, [R1+0x5c0] ;  /* 0x0005c00001087983 */ /* 0x000ee20000300800 */
[----:B0-----:R-:W-:-:S03]  /*1e520*/  SEL R3, R11, R10, !P4 ;  /* 0x0000000a0b037207 */ /* 0x001fc60006000000 */
[----:B------:R0:W-:Y:S01]  /*1e530*/  STL [R1+0x638], R0 ;  /* 0x0006380001007387 */ /* 0x0001e20000100800 */
[C---:B-1----:R-:W-:Y:S02]  /*1e540*/  SEL R2, R11.reuse, R13, !P4 ;  /* 0x0000000d0b027207 */ /* 0x042fe40006000000 */
[----:B0-----:R-:W-:-:S03]  /*1e550*/  SEL R0, R11, R12, !P4 ;  /* 0x0000000c0b007207 */ /* 0x001fc60006000000 */
[----:B------:R0:W-:Y:S04]  /*1e560*/  STL [R1+0x634], R2 ;  /* 0x0006340201007387 */ /* 0x0001e80000100800 */
        /* <DEDUP_REMOVED lines=38> */
[----:B-1----:R-:W2:Y:S04]  /*1e7d0*/  LDL.LU R6, [R1+0x544] ;  /* 0x0005440001067983 */ /* 0x002ea80000300800 */
        /* <DEDUP_REMOVED lines=50> */
[----:B------:R1:W-:Y:S01]  /*1eb00*/  STL [R1+0x5a4], R0 ;  /* 0x0005a40001007387 */ /* 0x0003e20000100800 */
[----:B0-----:R-:W-:-:S03]  /*1eb10*/  SEL R2, R11, R13, !P4 ;  /* 0x0000000d0b027207 */ /* 0x001fc60006000000 */
[----:B------:R0:W-:Y:S01]  /*1eb20*/  STL [R1+0x5a0], R3 ;  /* 0x0005a00301007387 */ /* 0x0001e20000100800 */
[----:B-1----:R-:W-:-:S03]  /*1eb30*/  SEL R0, R11, R12, !P4 ;  /* 0x0000000c0b007207 */ /* 0x002fc60006000000 */
[----:B------:R1:W-:Y:S01]  /*1eb40*/  STL [R1+0x59c], R2 ;  /* 0x00059c0201007387 */ /* 0x0003e20000100800 */
[----:B0-----:R-:W-:-:S03]  /*1eb50*/  SEL R3, R11, R10, !P4 ;  /* 0x0000000a0b037207 */ /* 0x001fc60006000000 */
[----:B------:R0:W-:Y:S04]  /*1eb60*/  STL [R1+0x590], R0 ;  /* 0x0005900001007387 */ /* 0x0001e80000100800 */
[----:B------:R-:W-:Y:S04]  /*1eb70*/  STL [R1+0x58c], R3 ;  /* 0x00058c0301007387 */ /* 0x000fe80000100800 */
[----:B------:R-:W4:Y:S01]  /*1eb80*/  LDL.LU R26, [R1+0x528] ;  /* 0x00052800011a7983 */ /* 0x000f220000300800 */
[C---:B-1----:R-:W-:Y:S02]  /*1eb90*/  SEL R2, R11.reuse, R6, !P4 ;  /* 0x000000060b027207 */ /* 0x042fe40006000000 */
        /* <DEDUP_REMOVED lines=32> */
[----:B------:R-:W2:Y:S04]  /*1eda0*/  LDL.LU R12, [R1+0xe8] ;  /* 0x0000e800010c7983 */ /* 0x000ea80000300800 */
        /* <DEDUP_REMOVED lines=31> */
[C---:B---3--:R-:W-:Y:S02]  /*1efa0*/  SEL R0, R11.reuse, R14, !P4 ;  /* 0x0000000e0b007207 */ /* 0x048fe40006000000 */
[C---:B-1----:R-:W-:Y:S01]  /*1efb0*/  SEL R2, R11.reuse, R29, !P4 ;  /* 0x0000001d0b027207 */ /* 0x042fe20006000000 */
[----:B------:R0:W-:Y:S04]  /*1efc0*/  STL [R1+0x540], R3 ;  /* 0x0005400301007387 */ /* 0x0001e80000100800 */
        /* <DEDUP_REMOVED lines=12> */
[----:B------:R-:W2:Y:S04]  /*1f090*/  LDL.LU R6, [R1+0x404] ;  /* 0x0004040001067983 */ /* 0x000ea80000300800 */
[----:B------:R1:W-:Y:S04]  /*1f0a0*/  STL [R1+0x51c], R2 ;  /* 0x00051c0201007387 */ /* 0x0003e80000100800 */
[----:B------:R-:W3:Y:S01]  /*1f0b0*/  LDL.LU R8, [R1+0x3fc] ;  /* 0x0003fc0001087983 */ /* 0x000ee20000300800 */
[----:B0-----:R-:W-:-:S03]  /*1f0c0*/  SEL R3, R11, R16, !P4 ;  /* 0x000000100b037207 */ /* 0x001fc60006000000 */
[----:B------:R0:W-:Y:S01]  /*1f0d0*/  STL [R1+0x518], R0 ;  /* 0x0005180001007387 */ /* 0x0001e20000100800 */
[C---:B-1----:R-:W-:Y:S02]  /*1f0e0*/  SEL R2, R11.reuse, R13, !P4 ;  /* 0x0000000d0b027207 */ /* 0x042fe40006000000 */
[----:B0-----:R-:W-:-:S05]  /*1f0f0*/  SEL R0, R11, R17, !P4 ;  /* 0x000000110b007207 */ /* 0x001fca0006000000 */
[----:B------:R0:W-:Y:S04]  /*1f100*/  STL [R1+0x514], R0 ;  /* 0x0005140001007387 */ /* 0x0001e80000100800 */
[----:B------:R1:W-:Y:S01]  /*1f110*/  STL [R1+0x4f0], R3 ;  /* 0x0004f00301007387 */ /* 0x0003e20000100800 */
[----:B0-----:R-:W-:-:S03]  /*1f120*/  SEL R0, R11, R12, !P4 ;  /* 0x0000000c0b007207 */ /* 0x001fc60006000000 */
[----:B------:R0:W-:Y:S01]  /*1f130*/  STL [R1+0x4e4], R2 ;  /* 0x0004e40201007387 */ /* 0x0001e20000100800 */
[----:B-1----:R-:W-:-:S03]  /*1f140*/  SEL R3, R11, R10, !P4 ;  /* 0x0000000a0b037207 */ /* 0x002fc60006000000 */
[----:B------:R1:W-:Y:S04]  /*1f150*/  STL [R1+0x4b4], R0 ;  /* 0x0004b40001007387 */ /* 0x0003e80000100800 */
[----:B------:R-:W-:Y:S04]  /*1f160*/  STL [R1+0x464], R3 ;  /* 0x0004640301007387 */ /* 0x000fe80000100800 */
[----:B------:R-:W4:Y:S01]  /*1f170*/  LDL.LU R26, [R1+0x3f8] ;  /* 0x0003f800011a7983 */ /* 0x000f220000300800 */
[C---:B0-----:R-:W-:Y:S02]  /*1f180*/  SEL R2, R11.reuse, R9, !P4 ;  /* 0x000000090b027207 */ /* 0x041fe40006000000 */
        /* <DEDUP_REMOVED lines=16> */
[----:B-1----:R-:W5:Y:S01]  /*1f290*/  LDL.LU R0, [R1+0x368] ;  /* 0x0003680001007983 */ /* 0x002f620000300800 */
        /* <DEDUP_REMOVED lines=69> */
[----:B------:R4:W-:Y:S01]  /*1f6f0*/  STL [R1+0x3c0], R3 ;  /* 0x0003c00301007387 */ /* 0x0009e20000100800 */
[C---:B0-----:R-:W-:Y:S02]  /*1f700*/  SEL R2, R11.reuse, R13, !P4 ;  /* 0x0000000d0b027207 */ /* 0x041fe40006000000 */
[----:B-1----:R-:W-:-:S03]  /*1f710*/  SEL R0, R11, R12, !P4 ;  /* 0x0000000c0b007207 */ /* 0x002fc60006000000 */
[----:B------:R0:W-:Y:S01]  /*1f720*/  STL [R1+0x3bc], R2 ;  /* 0x0003bc0201007387 */ /* 0x0001e20000100800 */
[----:B----4-:R-:W-:-:S03]  /*1f730*/  SEL R3, R11, R10, !P4 ;  /* 0x0000000a0b037207 */ /* 0x010fc60006000000 */
        /* <DEDUP_REMOVED lines=20> */
[----:B--2---:R-:W-:-:S03]  /*1f880*/  SEL R9, R11, R9, !P4 ;  /* 0x000000090b097207 */ /* 0x004fc60006000000 */
[----:B-1----:R-:W2:Y:S04]  /*1f890*/  LDL.LU R0, [R1+0x280] ;  /* 0x0002800001007983 */ /* 0x002ea80000300800 */
[----:B------:R-:W2:Y:S01]  /*1f8a0*/  LDL.LU R29, [R1+0x27c] ;  /* 0x00027c00011d7983 */ /* 0x000ea20000300800 */
[----:B---3--:R-:W-:-:S03]  /*1f8b0*/  SEL R7, R11, R7, !P4 ;  /* 0x000000070b077207 */ /* 0x008fc60006000000 */
[----:B------:R-:W3:Y:S04]  /*1f8c0*/  LDL.LU R14, [R1+0x274] ;  /* 0x00027400010e7983 */ /* 0x000ee80000300800 */
[----:B------:R-:W3:Y:S04]  /*1f8d0*/  LDL.LU R21, [R1+0x270] ;  /* 0x0002700001157983 */ /* 0x000ee80000300800 */
[----:B------:R-:W3:Y:S04]  /*1f8e0*/  LDL.LU R20, [R1+0x24c] ;  /* 0x00024c0001147983 */ /* 0x000ee80000300800 */
[----:B------:R-:W3:Y:S04]  /*1f8f0*/  LDL.LU R6, [R1+0x80] ;  /* 0x0000800001067983 */ /* 0x000ee80000300800 */
[----:B------:R-:W3:Y:S04]  /*1f900*/  LDL.LU R8, [R1+0x78] ;  /* 0x0000780001087983 */ /* 0x000ee80000300800 */
[----:B------:R-:W3:Y:S04]  /*1f910*/  LDL.LU R19, [R1+0x70] ;  /* 0x0000700001137983 */ /* 0x000ee80000300800 */
[----:B------:R0:W-:Y:S04]  /*1f920*/  STL [R1+0x3a8], R9 ;  /* 0x0003a80901007387 */ /* 0x0001e80000100800 */
[----:B------:R-:W3:Y:S04]  /*1f930*/  LDL.LU R18, [R1+0x68] ;  /* 0x0000680001127983 */ /* 0x000ee80000300800 */
[----:B------:R1:W-:Y:S04]  /*1f940*/  STL [R1+0x394], R7 ;  /* 0x0003940701007387 */ /* 0x0003e80000100800 */
[----:B------:R-:W3:Y:S04]  /*1f950*/  LDL.LU R17, [R1+0x19c] ;  /* 0x00019c0001117983 */ /* 0x000ee80000300800 */
[----:B------:R-:W3:Y:S04]  /*1f960*/  LDL.LU R16, [R1+0x26c] ;  /* 0x00026c0001107983 */ /* 0x000ee80000300800 */
[----:B------:R-:W3:Y:S04]  /*1f970*/  LDL.LU R13, [R1+0x268] ;  /* 0x00026800010d7983 */ /* 0x000ee80000300800 */
[----:B------:R-:W3:Y:S04]  /*1f980*/  LDL.LU R12, [R1+0x244] ;  /* 0x00024400010c7983 */ /* 0x000ee80000300800 */
[----:B------:R-:W3:Y:S04]  /*1f990*/  LDL.LU R10, [R1+0x228] ;  /* 0x00022800010a7983 */ /* 0x000ee80000300800 */
[----:B0-----:R-:W3:Y:S04]  /*1f9a0*/  LDL.LU R9, [R1+0x230] ;  /* 0x0002300001097983 */ /* 0x001ee80000300800 */
[----:B-1----:R-:W3:Y:S01]  /*1f9b0*/  LDL.LU R7, [R1+0x234] ;  /* 0x0002340001077983 */ /* 0x002ee20000300800 */
[----:B----4-:R-:W-:-:S05]  /*1f9c0*/  SEL R26, R11, R26, !P4 ;  /* 0x0000001a0b1a7207 */ /* 0x010fca0006000000 */
[----:B------:R0:W-:Y:S04]  /*1f9d0*/  STL [R1+0x38c], R26 ;  /* 0x00038c1a01007387 */ /* 0x0001e80000100800 */
[----:B0-----:R-:W4:Y:S01]  /*1f9e0*/  LDL.LU R26, [R1+0x1a2c] ;  /* 0x001a2c00011a7983 */ /* 0x001f220000300800 */
[C---:B-----5:R-:W-:Y:S02]  /*1f9f0*/  SEL R25, R11.reuse, R25, !P4 ;  /* 0x000000190b197207 */ /* 0x060fe40006000000 */
[C---:B------:R-:W-:Y:S02]  /*1fa00*/  SEL R24, R11.reuse, R24, !P4 ;  /* 0x000000180b187207 */ /* 0x040fe40006000000 */
[C---:B------:R-:W-:Y:S02]  /*1fa10*/  SEL R23, R11.reuse, R23, !P4 ;  /* 0x000000170b177207 */ /* 0x040fe40006000000 */
[----:B--2---:R-:W-:-:S02]  /*1fa20*/  SEL R0, R11, R0, !P4 ;  /* 0x000000000b007207 */ /* 0x004fc40006000000 */
        /* <DEDUP_REMOVED lines=43> */
[----:B------:R4:W-:Y:S01]  /*1fce0*/  STL [R1+0x294], R3 ;  /* 0x0002940301007387 */ /* 0x0009e20000100800 */
[C---:B-1----:R-:W-:Y:S02]  /*1fcf0*/  SEL R2, R11.reuse, R13, !P4 ;  /* 0x0000000d0b027207 */ /* 0x042fe40006000000 */
[----:B0-----:R-:W-:-:S03]  /*1fd00*/  SEL R0, R11, R12, !P4 ;  /* 0x0000000c0b007207 */ /* 0x001fc60006000000 */
        /* <DEDUP_REMOVED lines=21> */
[----:B---3--:R-:W-:-:S03]  /*1fe60*/  SEL R10, R11, R6, !P4 ;  /* 0x000000060b0a7207 */ /* 0x008fc60006000000 */
[----:B------:R-:W3:Y:S04]  /*1fe70*/  LDL.LU R5, [R1+0x1e8] ;  /* 0x0001e80001057983 */ /* 0x000ee80000300800 */
[----:B-1----:R-:W3:Y:S01]  /*1fe80*/  LDL.LU R0, [R1+0x1bc] ;  /* 0x0001bc0001007983 */ /* 0x002ee20000300800 */
        /* <DEDUP_REMOVED lines=42> */
[----:B---3--:R-:W-:-:S03]  /*20130*/  SEL R4, R11, R5, !P4 ;  /* 0x000000050b047207 */ /* 0x008fc60006000000 */
[----:B------:R1:W-:Y:S01]  /*20140*/  STL [R1+0x210], R2 ;  /* 0x0002100201007387 */ /* 0x0003e20000100800 */
[----:B0-----:R-:W-:-:S03]  /*20150*/  SEL R3, R11, R0, !P4 ;  /* 0x000000000b037207 */ /* 0x001fc60006000000 */
[----:B------:R-:W-:Y:S01]  /*20160*/  STL [R1+0x20c], R4 ;  /* 0x00020c0401007387 */ /* 0x000fe20000100800 */
[C---:B--2---:R-:W-:Y:S02]  /*20170*/  SEL R0, R11.reuse, R14, !P4 ;  /* 0x0000000e0b007207 */ /* 0x044fe40006000000 */
[C---:B-1----:R-:W-:Y:S01]  /*20180*/  SEL R2, R11.reuse, R29, !P4 ;  /* 0x0000001d0b027207 */ /* 0x042fe20006000000 */
[----:B------:R0:W-:Y:S04]  /*20190*/  STL [R1+0x208], R3 ;  /* 0x0002080301007387 */ /* 0x0001e80000100800 */
[----:B------:R1:W-:Y:S01]  /*201a0*/  STL [R1+0x204], R2 ;  /* 0x0002040201007387 */ /* 0x0003e20000100800 */
[----:B0-----:R-:W-:-:S03]  /*201b0*/  SEL R3, R11, R21, !P4 ;  /* 0x000000150b037207 */ /* 0x001fc60006000000 */
[----:B------:R0:W-:Y:S01]  /*201c0*/  STL [R1+0x1f0], R0 ;  /* 0x0001f00001007387 */ /* 0x0001e20000100800 */
[----:B-1----:R-:W-:-:S03]  /*201d0*/  SEL R2, R11, R9, !P4 ;  /* 0x000000090b027207 */ /* 0x002fc60006000000 */
[----:B------:R1:W-:Y:S04]  /*201e0*/  STL [R1+0x1ec], R3 ;  /* 0x0001ec0301007387 */ /* 0x0003e80000100800 */
[----:B------:R-:W2:Y:S01]  /*201f0*/  LDL.LU R9, [R1+0x16c] ;  /* 0x00016c0001097983 */ /* 0x000ea20000300800 */
[----:B0-----:R-:W-:-:S03]  /*20200*/  SEL R0, R11, R7, !P4 ;  /* 0x000000070b007207 */ /* 0x001fc60006000000 */
[----:B------:R0:W-:Y:S04]  /*20210*/  STL [R1+0x1e8], R2 ;  /* 0x0001e80201007387 */ /* 0x0001e80000100800 */
[----:B------:R-:W3:Y:S01]  /*20220*/  LDL.LU R7, [R1+0x154] ;  /* 0x0001540001077983 */ /* 0x000ee20000300800 */
[----:B-1----:R-:W-:-:S03]  /*20230*/  SEL R3, R11, R19, !P4 ;  /* 0x000000130b037207 */ /* 0x002fc60006000000 */
[----:B------:R1:W-:Y:S01]  /*20240*/  STL [R1+0x1e4], R0 ;  /* 0x0001e40001007387 */ /* 0x0003e20000100800 */
[C---:B0-----:R-:W-:Y:S02]  /*20250*/  SEL R2, R11.reuse, R18, !P4 ;  /* 0x000000120b027207 */ /* 0x041fe40006000000 */
[----:B-1----:R-:W-:-:S05]  /*20260*/  SEL R0, R11, R20, !P4 ;  /* 0x000000140b007207 */ /* 0x002fca0006000000 */
[----:B------:R0:W-:Y:S04]  /*20270*/  STL [R1+0x1e0], R0 ;  /* 0x0001e00001007387 */ /* 0x0001e80000100800 */
        /* <DEDUP_REMOVED lines=32> */
[----:B-1----:R-:W3:Y:S04]  /*20480*/  LDL.LU R0, [R1+0x12c] ;  /* 0x00012c0001007983 */ /* 0x002ee80000300800 */
        /* <DEDUP_REMOVED lines=22> */
[C---:B--2---:R-:W-:Y:S02]  /*205f0*/  SEL R4, R11.reuse, R4, !P4 ;  /* 0x000000040b047207 */ /* 0x044fe40006000000 */
[----:B----4-:R-:W-:-:S05]  /*20600*/  SEL R26, R11, R26, !P4 ;  /* 0x0000001a0b1a7207 */ /* 0x010fca0006000000 */
        /* <DEDUP_REMOVED lines=19> */
[----:B---3--:R-:W-:-:S03]  /*20740*/  SEL R2, R11, R0, !P4 ;  /* 0x000000000b027207 */ /* 0x008fc60006000000 */
[----:B------:R0:W-:Y:S01]  /*20750*/  STL [R1+0x14c], R3 ;  /* 0x00014c0301007387 */ /* 0x0001e20000100800 */
[----:B------:R-:W-:-:S03]  /*20760*/  SEL R0, R11, R29, !P4 ;  /* 0x0000001d0b007207 */ /* 0x000fc60006000000 */
        /* <DEDUP_REMOVED lines=12> */
[----:B-1----:R-:W-:-:S03]  /*20830*/  SEL R0, R11, R20, !P4 ;  /* 0x000000140b007207 */ /* 0x002fc60006000000 */
        /* <DEDUP_REMOVED lines=51> */
[----:B------:R-:W3:Y:S04]  /*20b70*/  LDL.LU R8, [R1+0x8] ;  /* 0x0000080001087983 */ /* 0x000ee80000300800 */
[----:B-1----:R-:W3:Y:S01]  /*20b80*/  LDL.LU R0, [R1] ;  /* 0x0000000001007983 */ /* 0x002ee20000300800 */
[----:B----4-:R-:W-:-:S05]  /*20b90*/  SEL R26, R11, R26, !P4 ;  /* 0x0000001a0b1a7207 */ /* 0x010fca0006000000 */
[----:B------:R0:W-:Y:S04]  /*20ba0*/  STL [R1+0xfc], R26 ;  /* 0x0000fc1a01007387 */ /* 0x0001e80000100800 */
[----:B0-----:R-:W4:Y:S01]  /*20bb0*/  LDL.LU R26, [R1+0x1a20] ;  /* 0x001a2000011a7983 */ /* 0x001f220000300800 */
[C---:B-----5:R-:W-:Y:S02]  /*20bc0*/  SEL R25, R11.reuse, R25, !P4 ;  /* 0x000000190b197207 */ /* 0x060fe40006000000 */
[C---:B------:R-:W-:Y:S02]  /*20bd0*/  SEL R3, R11.reuse, R3, !P4 ;  /* 0x000000030b037207 */ /* 0x040fe40006000000 */
[C---:B------:R-:W-:Y:S02]  /*20be0*/  SEL R27, R11.reuse, R27, !P4 ;  /* 0x0000001b0b1b7207 */ /* 0x040fe40006000000 */
[----:B------:R-:W-:-:S02]  /*20bf0*/  SEL R28, R11, R28, !P4 ;  /* 0x0000001c0b1c7207 */ /* 0x000fc40006000000 */
[C---:B------:R-:W-:Y:S02]  /*20c00*/  SEL R24, R11.reuse, R24, !P4 ;  /* 0x000000180b187207 */ /* 0x040fe40006000000 */
[C---:B------:R-:W-:Y:S02]  /*20c10*/  SEL R23, R11.reuse, R23, !P4 ;  /* 0x000000170b177207 */ /* 0x040fe40006000000 */
[C---:B------:R-:W-:Y:S02]  /*20c20*/  SEL R2, R11.reuse, R2, !P4 ;  /* 0x000000020b027207 */ /* 0x040fe40006000000 */
[C---:B------:R-:W-:Y:S02]  /*20c30*/  SEL R15, R11.reuse, R15, !P4 ;  /* 0x0000000f0b0f7207 */ /* 0x040fe40006000000 */
[C---:B--2---:R-:W-:Y:S02]  /*20c40*/  SEL R22, R11.reuse, R22, !P4 ;  /* 0x000000160b167207 */ /* 0x044fe40006000000 */
[----:B------:R-:W-:-:S02]  /*20c50*/  SEL R4, R11, R4, !P4 ;  /* 0x000000040b047207 */ /* 0x000fc40006000000 */
[C---:B---3--:R-:W-:Y:S02]  /*20c60*/  SEL R5, R11.reuse, R5, !P4 ;  /* 0x000000050b057207 */ /* 0x048fe40006000000 */
[C---:B------:R-:W-:Y:S02]  /*20c70*/  SEL R29, R11.reuse, R29, !P4 ;  /* 0x0000001d0b1d7207 */ /* 0x040fe40006000000 */
[C---:B------:R-:W-:Y:S02]  /*20c80*/  SEL R14, R11.reuse, R14, !P4 ;  /* 0x0000000e0b0e7207 */ /* 0x040fe40006000000 */
[C---:B------:R-:W-:Y:S02]  /*20c90*/  SEL R21, R11.reuse, R21, !P4 ;  /* 0x000000150b157207 */ /* 0x040fe40006000000 */
[C---:B------:R-:W-:Y:S02]  /*20ca0*/  SEL R7, R11.reuse, R7, !P4 ;  /* 0x000000070b077207 */ /* 0x040fe40006000000 */
[----:B----4-:R-:W-:-:S05]  /*20cb0*/  SEL R26, R11, R26, !P4 ;  /* 0x0000001a0b1a7207 */ /* 0x010fca0006000000 */
[----:B------:R0:W-:Y:S04]  /*20cc0*/  STL [R1+0xf8], R26 ;  /* 0x0000f81a01007387 */ /* 0x0001e80000100800 */
[----:B0-----:R-:W2:Y:S04]  /*20cd0*/  LDL.LU R26, [R1+0x1a1c] ;  /* 0x001a1c00011a7983 */ /* 0x001ea80000300800 */
[----:B------:R0:W-:Y:S04]  /*20ce0*/  STL [R1+0xf4], R25 ;  /* 0x0000f41901007387 */ /* 0x0001e80000100800 */
[----:B0-----:R-:W3:Y:S04]  /*20cf0*/  LDL.LU R25, [R1+0x1a18] ;  /* 0x001a180001197983 */ /* 0x001ee80000300800 */
[----:B------:R0:W-:Y:S04]  /*20d00*/  STL [R1+0xf0], R3 ;  /* 0x0000f00301007387 */ /* 0x0001e80000100800 */
[----:B0-----:R-:W4:Y:S04]  /*20d10*/  LDL.LU R3, [R1+0x1a14] ;  /* 0x001a140001037983 */ /* 0x001f280000300800 */
[----:B------:R0:W-:Y:S04]  /*20d20*/  STL [R1+0xec], R27 ;  /* 0x0000ec1b01007387 */ /* 0x0001e80000100800 */
[----:B0-----:R-:W5:Y:S04]  /*20d30*/  LDL.LU R27, [R1+0x1a10] ;  /* 0x001a1000011b7983 */ /* 0x001f680000300800 */
[----:B------:R0:W-:Y:S04]  /*20d40*/  STL [R1+0xe8], R28 ;  /* 0x0000e81c01007387 */ /* 0x0001e80000100800 */
[----:B0-----:R-:W2:Y:S04]  /*20d50*/  LDL.LU R28, [R1+0x1a0c] ;  /* 0x001a0c00011c7983 */ /* 0x001ea80000300800 */
        /* <DEDUP_REMOVED lines=21> */
[----:B0-----:R-:W2:Y:S01]  /*20eb0*/  LDL.LU R7, [R1+0x19e0] ;  /* 0x0019e00001077983 */ /* 0x001ea20000300800 */
[----:B------:R-:W-:-:S02]  /*20ec0*/  SEL R20, R11, R20, !P4 ;  /* 0x000000140b147207 */ /* 0x000fc40006000000 */
[C---:B------:R-:W-:Y:S02]  /*20ed0*/  SEL R19, R11.reuse, R19, !P4 ;  /* 0x000000130b137207 */ /* 0x040fe40006000000 */
[C---:B------:R-:W-:Y:S02]  /*20ee0*/  SEL R18, R11.reuse, R18, !P4 ;  /* 0x000000120b127207 */ /* 0x040fe40006000000 */
[C---:B------:R-:W-:Y:S02]  /*20ef0*/  SEL R17, R11.reuse, R17, !P4 ;  /* 0x000000110b117207 */ /* 0x040fe40006000000 */
[C---:B------:R-:W-:Y:S02]  /*20f00*/  SEL R16, R11.reuse, R16, !P4 ;  /* 0x000000100b107207 */ /* 0x040fe40006000000 */
[C---:B------:R-:W-:Y:S02]  /*20f10*/  SEL R13, R11.reuse, R13, !P4 ;  /* 0x0000000d0b0d7207 */ /* 0x040fe40006000000 */
[----:B------:R-:W-:-:S02]  /*20f20*/  SEL R12, R11, R12, !P4 ;  /* 0x0000000c0b0c7207 */ /* 0x000fc40006000000 */
[C---:B------:R-:W-:Y:S02]  /*20f30*/  SEL R10, R11.reuse, R10, !P4 ;  /* 0x0000000a0b0a7207 */ /* 0x040fe40006000000 */
[C---:B------:R-:W-:Y:S02]  /*20f40*/  SEL R9, R11.reuse, R9, !P4 ;  /* 0x000000090b097207 */ /* 0x040fe40006000000 */
[C---:B------:R-:W-:Y:S02]  /*20f50*/  SEL R6, R11.reuse, R6, !P4 ;  /* 0x000000060b067207 */ /* 0x040fe40006000000 */
[C---:B------:R-:W-:Y:S02]  /*20f60*/  SEL R8, R11.reuse, R8, !P4 ;  /* 0x000000080b087207 */ /* 0x040fe40006000000 */
[----:B--2---:R-:W-:-:S05]  /*20f70*/  SEL R7, R11, R7, !P4 ;  /* 0x000000070b077207 */ /* 0x004fca0006000000 */
[----:B------:R0:W-:Y:S04]  /*20f80*/  STL [R1+0xac], R7 ;  /* 0x0000ac0701007387 */ /* 0x0001e80000100800 */
[----:B0-----:R-:W2:Y:S04]  /*20f90*/  LDL.LU R7, [R1+0x4] ;  /* 0x0000040001077983 */ /* 0x001ea80000300800 */
[----:B------:R0:W-:Y:S04]  /*20fa0*/  STL [R1+0xa8], R20 ;  /* 0x0000a81401007387 */ /* 0x0001e80000100800 */
[----:B0-----:R-:W3:Y:S04]  /*20fb0*/  LDL.LU R20, [R1+0x19dc] ;  /* 0x0019dc0001147983 */ /* 0x001ee80000300800 */
        /* <DEDUP_REMOVED lines=19> */
[----:B0-----:R-:W4:Y:S01]  /*210f0*/  LDL.LU R8, [R1+0x19b4] ;  /* 0x0019b40001087983 */ /* 0x001f220000300800 */
[----:B------:R-:W-:-:S02]  /*21100*/  SEL R0, R11, R0, !P4 ;  /* 0x000000000b007207 */ /* 0x000fc40006000000 */
[----:B--2---:R-:W-:-:S05]  /*21110*/  SEL R7, R11, R7, !P4 ;  /* 0x000000070b077207 */ /* 0x004fca0006000000 */
[----:B------:R3:W-:Y:S04]  /*21120*/  STL [R1+0x5c], R7 ;  /* 0x00005c0701007387 */ /* 0x0007e80000100800 */
[----:B------:R0:W-:Y:S01]  /*21130*/  STL [R1+0x58], R0 ;  /* 0x0000580001007387 */ /* 0x0001e20000100800 */
[C---:B---3--:R-:W-:Y:S02]  /*21140*/  SEL R7, R11.reuse, R6, !P4 ;  /* 0x000000060b077207 */ /* 0x048fe40006000000 */
[C---:B------:R-:W-:Y:S02]  /*21150*/  SEL R6, R11.reuse, R10, !P4 ;  /* 0x0000000a0b067207 */ /* 0x040fe40006000000 */
[----:B----4-:R-:W-:-:S05]  /*21160*/  SEL R8, R11, R8, !P4 ;  /* 0x000000080b087207 */ /* 0x010fca0006000000 */
[----:B------:R-:W-:Y:S04]  /*21170*/  STL [R1+0x50], R8 ;  /* 0x0000500801007387 */ /* 0x000fe80000100800 */
[----:B------:R1:W-:Y:S04]  /*21180*/  STL [R1+0x4c], R7 ;  /* 0x00004c0701007387 */ /* 0x0003e80000100800 */
[----:B------:R-:W2:Y:S01]  /*21190*/  LDL R10, [R1+0x182c] ;  /* 0x00182c00010a7983 */ /* 0x000ea20000100800 */
[----:B0-----:R-:W-:-:S05]  /*211a0*/  SEL R0, R11, R9, !P4 ;  /* 0x000000090b007207 */ /* 0x001fca0006000000 */
[----:B------:R0:W-:Y:S01]  /*211b0*/  STL [R1+0x48], R0 ;  /* 0x0000480001007387 */ /* 0x0001e20000100800 */
[----:B-1----:R-:W-:-:S03]  /*211c0*/  SEL R7, R11, R13, !P4 ;  /* 0x0000000d0b077207 */ /* 0x002fc60006000000 */
[----:B------:R1:W-:Y:S01]  /*211d0*/  STL [R1+0x44], R6 ;  /* 0x0000440601007387 */ /* 0x0003e20000100800 */
[C---:B0-----:R-:W-:Y:S02]  /*211e0*/  SEL R0, R11.reuse, R12, !P4 ;  /* 0x0000000c0b007207 */ /* 0x041fe40006000000 */
        /* <DEDUP_REMOVED lines=14> */
[----:B------:R-:W-:Y:S01]  /*212d0*/  STL [R1+0x24], R7 ;  /* 0x0000240701007387 */ /* 0x000fe20000100800 */
[----:B---3--:R-:W-:-:S03]  /*212e0*/  SEL R0, R11, R5, !P4 ;  /* 0x000000050b007207 */ /* 0x008fc60006000000 */
[----:B------:R-:W-:Y:S01]  /*212f0*/  STL [R1+0x20], R6 ;  /* 0x0000200601007387 */ /* 0x000fe20000100800 */
[----:B------:R-:W-:-:S03]  /*21300*/  SEL R5, R11, R4, !P4 ;  /* 0x000000040b057207 */ /* 0x000fc60006000000 */
[----:B------:R0:W-:Y:S01]  /*21310*/  STL [R1+0x1c], R0 ;  /* 0x00001c0001007387 */ /* 0x0001e20000100800 */
[----:B------:R-:W-:-:S03]  /*21320*/  SEL R4, R11, R22, !P4 ;  /* 0x000000160b047207 */ /* 0x000fc60006000000 */
[----:B------:R-:W-:Y:S01]  /*21330*/  STL [R1+0x18], R5 ;  /* 0x0000180501007387 */ /* 0x000fe20000100800 */
[----:B0-----:R-:W-:-:S05]  /*21340*/  SEL R0, R11, R15, !P4 ;  /* 0x0000000f0b007207 */ /* 0x001fca0006000000 */
[----:B------:R0:W-:Y:S01]  /*21350*/  STL [R1+0x18d8], R0 ;  /* 0x0018d80001007387 */ /* 0x0001e20000100800 */
[----:B------:R-:W-:-:S03]  /*21360*/  IMAD R9, RZ, RZ, -UR6 ;  /* 0x80000006ff097e24 */ /* 0x000fc6000f8e02ff */
[----:B------:R-:W-:Y:S04]  /*21370*/  STL [R1+0x10], R4 ;  /* 0x0000100401007387 */ /* 0x000fe80000100800 */
[----:B------:R-:W3:Y:S01]  /*21380*/  LDL.LU R6, [R1+0xc] ;  /* 0x00000c0001067983 */ /* 0x000ee20000300800 */
[----:B0-----:R-:W-:Y:S02]  /*21390*/  SEL R0, R11, R2, !P4 ;  /* 0x000000020b007207 */ /* 0x001fe40006000000 */
[----:B------:R-:W-:Y:S01]  /*213a0*/  LEA.HI.X.SX32 R2, R29, UR9, 0x1, P5 ;  /* 0x000000091d027c11 */ /* 0x000fe2000a8f0eff */
[----:B------:R-:W4:Y:S01]  /*213b0*/  LDL.LU R7, [R1+0x14] ;  /* 0x0000140001077983 */ /* 0x000f220000300800 */
[----:B------:R-:W-:Y:S01]  /*213c0*/  IMAD R29, R24, UR12, RZ ;  /* 0x0000000c181d7c24 */ /* 0x000fe2000f8e02ff */
[----:B------:R-:W0:Y:S02]  /*213d0*/  LDCU.64 UR8, c[0x0][0x380] ;  /* 0x00007000ff0877ac */ /* 0x000e240008000a00 */
[----:B------:R1:W-:Y:S04]  /*213e0*/  STL [R1], R0 ;  /* 0x0000000001007387 */ /* 0x0003e80000100800 */
[----:B------:R-:W4:Y:S04]  /*213f0*/  LDL.LU R8, [R1+0x54] ;  /* 0x0000540001087983 */ /* 0x000f280000300800 */
[----:B------:R2:W-:Y:S01]  /*21400*/  STL [R1+0x18d0], R2 ;  /* 0x0018d00201007387 */ /* 0x0005e20000100800 */
[----:B-1----:R-:W-:-:S02]  /*21410*/  IMAD R0, R23, UR12, RZ ;  /* 0x0000000c17007c24 */ /* 0x002fc4000f8e02ff */
[----:B------:R-:W-:Y:S02]  /*21420*/  IMAD R28, R28, UR12, RZ ;  /* 0x0000000c1c1c7c24 */ /* 0x000fe4000f8e02ff */
[----:B-----5:R-:W-:Y:S02]  /*21430*/  IMAD R27, R27, UR12, RZ ;  /* 0x0000000c1b1b7c24 */ /* 0x020fe4000f8e02ff */
[----:B------:R-:W-:Y:S02]  /*21440*/  IMAD R3, R3, UR12, RZ ;  /* 0x0000000c03037c24 */ /* 0x000fe4000f8e02ff */
[----:B------:R-:W-:Y:S02]  /*21450*/  IMAD R4, R25, UR12, RZ ;  /* 0x0000000c19047c24 */ /* 0x000fe4000f8e02ff */
[----:B------:R-:W-:Y:S02]  /*21460*/  IMAD R5, R26, UR12, RZ ;  /* 0x0000000c1a057c24 */ /* 0x000fe4000f8e02ff */
[----:B--2---:R-:W-:-:S02]  /*21470*/  IMAD R2, R9, 0x4, R10 ;  /* 0x0000000409027824 */ /* 0x004fc400078e020a */
[----:B------:R-:W2:Y:S04]  /*21480*/  LDL.LU R9, [R1+0x60] ;  /* 0x0000600001097983 */ /* 0x000ea80000300800 */
[----:B------:R-:W-:Y:S04]  /*21490*/  STL [R1+0x704], R2 ;  /* 0x0007040201007387 */ /* 0x000fe80000100800 */
[----:B------:R-:W5:Y:S04]  /*214a0*/  LDL.LU R10, [R1+0x64] ;  /* 0x00006400010a7983 */ /* 0x000f680000300800 */
[----:B------:R-:W-:Y:S04]  /*214b0*/  STL [R1+0x4], R0 ;  /* 0x0000040001007387 */ /* 0x000fe80000100800 */
        /* <DEDUP_REMOVED lines=9> */
[----:B------:R-:W-:Y:S04]  /*21550*/  STL [R1+0x18dc], R29 ;  /* 0x0018dc1d01007387 */ /* 0x000fe80000100800 */
[----:B------:R-:W-:Y:S04]  /*21560*/  STL [R1+0x18e0], R28 ;  /* 0x0018e01c01007387 */ /* 0x000fe80000100800 */
[----:B------:R-:W-:Y:S04]  /*21570*/  STL [R1+0x18e4], R27 ;  /* 0x0018e41b01007387 */ /* 0x000fe80000100800 */
[----:B------:R-:W-:Y:S04]  /*21580*/  STL [R1+0x18e8], R3 ;  /* 0x0018e80301007387 */ /* 0x000fe80000100800 */
[----:B------:R-:W-:Y:S04]  /*21590*/  STL [R1+0x18ec], R4 ;  /* 0x0018ec0401007387 */ /* 0x000fe80000100800 */
[----:B------:R-:W-:Y:S04]  /*215a0*/  STL [R1+0x18f0], R5 ;  /* 0x0018f00501007387 */ /* 0x000fe80000100800 */
[----:B------:R-:W5:Y:S01]  /*215b0*/  LDL.LU R20, [R1+0x178] ;  /* 0x0001780001147983 */ /* 0x000f620000300800 */
[----:B---3--:R-:W-:-:S02]  /*215c0*/  IMAD R6, R6, UR12, RZ ;  /* 0x0000000c06067c24 */ /* 0x008fc4000f8e02ff */
[----:B----4-:R-:W-:-:S03]  /*215d0*/  IMAD R7, R7, UR12, RZ ;  /* 0x0000000c07077c24 */ /* 0x010fc6000f8e02ff */
[----:B------:R-:W-:Y:S04]  /*215e0*/  STL [R1+0x18f4], R6 ;  /* 0x0018f40601007387 */ /* 0x000fe80000100800 */
[----:B------:R-:W-:Y:S01]  /*215f0*/  STL [R1+0x18cc], R7 ;  /* 0x0018cc0701007387 */ /* 0x000fe20000100800 */
[----:B------:R-:W-:-:S03]  /*21600*/  IMAD R8, R8, UR12, RZ ;  /* 0x0000000c08087c24 */ /* 0x000fc6000f8e02ff */
[----:B------:R-:W3:Y:S04]  /*21610*/  LDL.LU R21, [R1+0x190] ;  /* 0x0001900001157983 */ /* 0x000ee80000300800 */
[----:B------:R-:W-:Y:S01]  /*21620*/  STL [R1+0x18f8], R8 ;  /* 0x0018f80801007387 */ /* 0x000fe20000100800 */
[----:B--2---:R-:W-:Y:S02]  /*21630*/  IMAD R9, R9, UR12, RZ ;  /* 0x0000000c09097c24 */ /* 0x004fe4000f8e02ff */
[----:B-----5:R-:W-:-:S03]  /*21640*/  IMAD R10, R10, UR12, RZ ;  /* 0x0000000c0a0a7c24 */ /* 0x020fc6000f8e02ff */
[----:B------:R-:W-:Y:S01]  /*21650*/  STL [R1+0x18fc], R9 ;  /* 0x0018fc0901007387 */ /* 0x000fe20000100800 */
[----:B------:R-:W-:-:S03]  /*21660*/  IMAD R11, R15, UR12, RZ ;  /* 0x0000000c0f0b7c24 */ /* 0x000fc6000f8e02ff */
        /* <DEDUP_REMOVED lines=14> */
[----:B------:R1:W-:Y:S01]  /*21750*/  STL [R1+0x191c], R17 ;  /* 0x00191c1101007387 */ /* 0x0003e20000100800 */
[----:B------:R-:W-:-:S03]  /*21760*/  IMAD R19, R19, UR12, RZ ;  /* 0x0000000c13137c24 */ /* 0x000fc6000f8e02ff */
[----:B------:R-:W2:Y:S04]  /*21770*/  LDL.LU R22, [R1+0x194] ;  /* 0x0001940001167983 */ /* 0x000ea80000300800 */
[----:B------:R-:W-:Y:S04]  /*21780*/  STL [R1+0x1920], R18 ;  /* 0x0019201201007387 */ /* 0x000fe80000100800 */
[----:B------:R-:W4:Y:S04]  /*21790*/  LDL.LU R23, [R1+0x198] ;  /* 0x0001980001177983 */ /* 0x000f280000300800 */
[----:B------:R-:W5:Y:S04]  /*217a0*/  LDL.LU R24, [R1+0x1a4] ;  /* 0x0001a40001187983 */ /* 0x000f680000300800 */
[----:B------:R-:W-:Y:S04]  /*217b0*/  STL [R1+0x1924], R19 ;  /* 0x0019241301007387 */ /* 0x000fe80000100800 */
[----:B------:R-:W5:Y:S04]  /*217c0*/  LDL.LU R25, [R1+0x1a8] ;  /* 0x0001a80001197983 */ /* 0x000f680000300800 */
[----:B------:R-:W5:Y:S01]  /*217d0*/  LDL.LU R26, [R1+0x1ac] ;  /* 0x0001ac00011a7983 */ /* 0x000f620000300800 */
[----:B------:R-:W-:-:S05]  /*217e0*/  IMAD R20, R20, UR12, RZ ;  /* 0x0000000c14147c24 */ /* 0x000fca000f8e02ff */
[----:B------:R-:W-:Y:S04]  /*217f0*/  STL [R1+0x1928], R20 ;  /* 0x0019281401007387 */ /* 0x000fe80000100800 */
        /* <DEDUP_REMOVED lines=18> */
[----:B---3--:R-:W-:-:S03]  /*21920*/  IMAD R21, R21, UR12, RZ ;  /* 0x0000000c15157c24 */ /* 0x008fc6000f8e02ff */
[----:B------:R-:W3:Y:S04]  /*21930*/  LDL.LU R2, [R1+0x260] ;  /* 0x0002600001027983 */ /* 0x000ee80000300800 */
[----:B------:R-:W3:Y:S04]  /*21940*/  LDL.LU R0, [R1+0x264] ;  /* 0x0002640001007983 */ /* 0x000ee80000300800 */
[----:B------:R-:W-:Y:S01]  /*21950*/  STL [R1+0x192c], R21 ;  /* 0x00192c1501007387 */ /* 0x000fe20000100800 */
[----:B--2---:R-:W-:Y:S02]  /*21960*/  IMAD R22, R22, UR12, RZ ;  /* 0x0000000c16167c24 */ /* 0x004fe4000f8e02ff */
[----:B----4-:R-:W-:-:S03]  /*21970*/  IMAD R23, R23, UR12, RZ ;  /* 0x0000000c17177c24 */ /* 0x010fc6000f8e02ff */
[----:B------:R-:W-:Y:S01]  /*21980*/  STL [R1+0x1930], R22 ;  /* 0x0019301601007387 */ /* 0x000fe20000100800 */
[----:B-----5:R-:W-:-:S03]  /*21990*/  IMAD R24, R24, UR12, RZ ;  /* 0x0000000c18187c24 */ /* 0x020fc6000f8e02ff */
[----:B------:R-:W-:Y:S01]  /*219a0*/  STL [R1+0x1934], R23 ;  /* 0x0019341701007387 */ /* 0x000fe20000100800 */
[----:B------:R-:W-:-:S03]  /*219b0*/  IMAD R25, R25, UR12, RZ ;  /* 0x0000000c19197c24 */ /* 0x000fc6000f8e02ff */
[----:B------:R-:W-:Y:S01]  /*219c0*/  STL [R1+0x1938], R24 ;  /* 0x0019381801007387 */ /* 0x000fe20000100800 */
[----:B------:R-:W-:-:S03]  /*219d0*/  IMAD R26, R26, UR12, RZ ;  /* 0x0000000c1a1a7c24 */ /* 0x000fc6000f8e02ff */
[----:B------:R-:W-:Y:S04]  /*219e0*/  STL [R1+0x193c], R25 ;  /* 0x00193c1901007387 */ /* 0x000fe80000100800 */
[----:B------:R-:W-:Y:S01]  /*219f0*/  STL [R1+0x1940], R26 ;  /* 0x0019401a01007387 */ /* 0x000fe20000100800 */
[----:B------:R-:W-:Y:S02]  /*21a00*/  IMAD R17, R17, UR12, RZ ;  /* 0x0000000c11117c24 */ /* 0x000fe4000f8e02ff */
        /* <DEDUP_REMOVED lines=27> */
[----:B------:R2:W-:Y:S04]  /*21bc0*/  STL [R1+0x114], R4 ;  /* 0x0001140401007387 */ /* 0x0005e80000100800 */
[----:B------:R4:W-:Y:S01]  /*21bd0*/  STL [R1+0x178], R3 ;  /* 0x0001780301007387 */ /* 0x0009e20000100800 */
[----:B-1----:R-:W-:Y:S02]  /*21be0*/  IMAD R5, R27, UR12, RZ ;  /* 0x0000000c1b057c24 */ /* 0x002fe4000f8e02ff */
[----:B--2---:R-:W-:-:S03]  /*21bf0*/  IMAD R4, R28, UR12, RZ ;  /* 0x0000000c1c047c24 */ /* 0x004fc6000f8e02ff */
[----:B------:R-:W-:Y:S01]  /*21c00*/  STL [R1+0x190], R5 ;  /* 0x0001900501007387 */ /* 0x000fe20000100800 */
[----:B----4-:R-:W-:-:S03]  /*21c10*/  IMAD R3, R29, UR12, RZ ;  /* 0x0000000c1d037c24 */ /* 0x010fc6000f8e02ff */
[----:B------:R-:W-:Y:S04]  /*21c20*/  STL [R1+0x194], R4 ;  /* 0x0001940401007387 */ /* 0x000fe80000100800 */
[----:B------:R-:W-:Y:S04]  /*21c30*/  STL [R1+0x198], R3 ;  /* 0x0001980301007387 */ /* 0x000fe80000100800 */
[----:B------:R-:W2:Y:S01]  /*21c40*/  LDL.LU R26, [R1+0x28c] ;  /* 0x00028c00011a7983 */ /* 0x000ea20000300800 */
[----:B---3--:R-:W-:Y:S02]  /*21c50*/  IMAD R2, R2, UR12, RZ ;  /* 0x0000000c02027c24 */ /* 0x008fe4000f8e02ff */
[----:B------:R-:W-:-:S03]  /*21c60*/  IMAD R0, R0, UR12, RZ ;  /* 0x0000000c00007c24 */ /* 0x000fc6000f8e02ff */
[----:B------:R-:W-:Y:S04]  /*21c70*/  STL [R1+0x1a4], R2 ;  /* 0x0001a40201007387 */ /* 0x000fe80000100800 */
[----:B--2---:R1:W-:Y:S04]  /*21c80*/  STL [R1+0x19ac], R26 ;  /* 0x0019ac1a01007387 */ /* 0x0043e80000100800 */
[----:B------:R-:W-:Y:S04]  /*21c90*/  STL [R1+0x1a8], R0 ;  /* 0x0001a80001007387 */ /* 0x000fe80000100800 */
[----:B-1----:R-:W2:Y:S04]  /*21ca0*/  LDL.LU R26, [R1+0x288] ;  /* 0x00028800011a7983 */ /* 0x002ea80000300800 */
[----:B--2---:R1:W-:Y:S04]  /*21cb0*/  STL [R1+0x19b0], R26 ;  /* 0x0019b01a01007387 */ /* 0x0043e80000100800 */
[----:B-1----:R-:W2:Y:S04]  /*21cc0*/  LDL.LU R26, [R1+0x284] ;  /* 0x00028400011a7983 */ /* 0x002ea80000300800 */
        /* <DEDUP_REMOVED lines=28> */
[----:B--2---:R-:W-:-:S05]  /*21e90*/  IMAD R26, R26, UR12, RZ ;  /* 0x0000000c1a1a7c24 */ /* 0x004fca000f8e02ff */
[----:B------:R1:W-:Y:S04]  /*21ea0*/  STL [R1+0x1ac], R26 ;  /* 0x0001ac1a01007387 */ /* 0x0003e80000100800 */
[----:B-1----:R-:W2:Y:S02]  /*21eb0*/  LDL.LU R26, [R1+0x19b0] ;  /* 0x0019b000011a7983 */ /* 0x002ea40000300800 */
[----:B--2---:R-:W-:-:S05]  /*21ec0*/  IMAD R26, R26, UR12, RZ ;  /* 0x0000000c1a1a7c24 */ /* 0x004fca000f8e02ff */
[----:B------:R1:W-:Y:S04]  /*21ed0*/  STL [R1+0x1b0], R26 ;  /* 0x0001b01a01007387 */ /* 0x0003e80000100800 */
[----:B-1----:R-:W2:Y:S01]  /*21ee0*/  LDL.LU R26, [R1+0x19ac] ;  /* 0x0019ac00011a7983 */ /* 0x002ea20000300800 */
[----:B---3--:R-:W-:Y:S02]  /*21ef0*/  IMAD R25, R25, UR12, RZ ;  /* 0x0000000c19197c24 */ /* 0x008fe4000f8e02ff */
[----:B----4-:R-:W-:Y:S02]  /*21f00*/  IMAD R24, R24, UR12, RZ ;  /* 0x0000000c18187c24 */ /* 0x010fe4000f8e02ff */
[----:B-----5:R-:W-:Y:S02]  /*21f10*/  IMAD R23, R23, UR12, RZ ;  /* 0x0000000c17177c24 */ /* 0x020fe4000f8e02ff */
[----:B------:R-:W-:-:S02]  /*21f20*/  IMAD R22, R22, UR12, RZ ;  /* 0x0000000c16167c24 */ /* 0x000fc4000f8e02ff */
[----:B------:R-:W-:Y:S02]  /*21f30*/  IMAD R21, R21, UR12, RZ ;  /* 0x0000000c15157c24 */ /* 0x000fe4000f8e02ff */
[----:B------:R-:W-:Y:S02]  /*21f40*/  IMAD R20, R20, UR12, RZ ;  /* 0x0000000c14147c24 */ /* 0x000fe4000f8e02ff */
[----:B------:R-:W-:Y:S02]  /*21f50*/  IMAD R19, R19, UR12, RZ ;  /* 0x0000000c13137c24 */ /* 0x000fe4000f8e02ff */
[----:B------:R-:W-:Y:S02]  /*21f60*/  IMAD R18, R18, UR12, RZ ;  /* 0x0000000c12127c24 */ /* 0x000fe4000f8e02ff */
[----:B------:R-:W-:Y:S02]  /*21f70*/  IMAD R17, R17, UR12, RZ ;  /* 0x0000000c11117c24 */ /* 0x000fe4000f8e02ff */
        /* <DEDUP_REMOVED lines=14> */
[----:B--2---:R-:W-:-:S05]  /*22060*/  IMAD R26, R26, UR12, RZ ;  /* 0x0000000c1a1a7c24 */ /* 0x004fca000f8e02ff */
[----:B------:R-:W-:Y:S04]  /*22070*/  STL [R1+0x1c0], R26 ;  /* 0x0001c01a01007387 */ /* 0x000fe80000100800 */
        /* <DEDUP_REMOVED lines=20> */
[----:B------:R1:W-:Y:S04]  /*221c0*/  STL [R1+0x28c], R5 ;  /* 0x00028c0501007387 */ /* 0x0003e80000100800 */
[----:B------:R2:W-:Y:S04]  /*221d0*/  STL [R1+0x290], R4 ;  /* 0x0002900401007387 */ /* 0x0005e80000100800 */
[----:B------:R3:W-:Y:S01]  /*221e0*/  STL [R1+0x29c], R3 ;  /* 0x00029c0301007387 */ /* 0x0007e20000100800 */
[----:B-1----:R-:W-:-:S02]  /*221f0*/  IMAD R5, R27, UR12, RZ ;  /* 0x0000000c1b057c24 */ /* 0x002fc4000f8e02ff */
[----:B--2---:R-:W-:-:S03]  /*22200*/  IMAD R4, R28, UR12, RZ ;  /* 0x0000000c1c047c24 */ /* 0x004fc6000f8e02ff */
[----:B------:R-:W-:Y:S01]  /*22210*/  STL [R1+0x2a0], R5 ;  /* 0x0002a00501007387 */ /* 0x000fe20000100800 */
[----:B---3--:R-:W-:-:S03]  /*22220*/  IMAD R3, R29, UR12, RZ ;  /* 0x0000000c1d037c24 */ /* 0x008fc6000f8e02ff */
[----:B------:R-:W-:Y:S04]  /*22230*/  STL [R1+0x2a8], R4 ;  /* 0x0002a80401007387 */ /* 0x000fe80000100800 */
[----:B------:R-:W-:Y:S04]  /*22240*/  STL [R1+0x2ac], R3 ;  /* 0x0002ac0301007387 */ /* 0x000fe80000100800 */
[----:B------:R-:W2:Y:S01]  /*22250*/  LDL.LU R26, [R1+0x320] ;  /* 0x00032000011a7983 */ /* 0x000ea20000300800 */
[----:B------:R-:W-:Y:S02]  /*22260*/  IMAD R2, R2, UR12, RZ ;  /* 0x0000000c02027c24 */ /* 0x000fe4000f8e02ff */
        /* <DEDUP_REMOVED lines=1107> */
[----:B-1----:R-:W2:Y:S02]  /*267a0*/  LDL.LU R26, [R1+0x194c] ;  /* 0x00194c00011a7983 */ /* 0x002ea40000300800 */
[----:B--2---:R-:W-:-:S05]  /*267b0*/  IMAD R26, R26, UR12, RZ ;  /* 0x0000000c1a1a7c24 */ /* 0x004fca000f8e02ff */
[----:B------:R3:W-:Y:S02]  /*267c0*/  STL [R1+0x1c8], R26 ;  /* 0x0001c81a01007387 */ /* 0x0007e40000100800 */
[----:B---3--:R-:W-:Y:S02]  /*267d0*/  IMAD R26, R25, UR12, RZ ;  /* 0x0000000c191a7c24 */ /* 0x008fe4000f8e02ff */
[----:B----4-:R-:W-:Y:S02]  /*267e0*/  IMAD R25, R24, UR12, RZ ;  /* 0x0000000c18197c24 */ /* 0x010fe4000f8e02ff */
[----:B-----5:R-:W-:Y:S02]  /*267f0*/  IMAD R24, R23, UR12, RZ ;  /* 0x0000000c17187c24 */ /* 0x020fe4000f8e02ff */
[----:B------:R-:W-:Y:S01]  /*26800*/  IMAD R23, R22, UR12, RZ ;  /* 0x0000000c16177c24 */ /* 0x000fe2000f8e02ff */
[----:B------:R-:W-:Y:S01]  /*26810*/  STL [R1+0x1c4], R26 ;  /* 0x0001c41a01007387 */ /* 0x000fe20000100800 */
[----:B------:R-:W-:-:S02]  /*26820*/  IMAD R22, R21, UR12, RZ ;  /* 0x0000000c15167c24 */ /* 0x000fc4000f8e02ff */
[----:B------:R-:W-:Y:S01]  /*26830*/  IMAD R21, R20, UR12, RZ ;  /* 0x0000000c14157c24 */ /* 0x000fe2000f8e02ff */
[----:B------:R-:W-:Y:S01]  /*26840*/  STL [R1+0x1bc], R25 ;  /* 0x0001bc1901007387 */ /* 0x000fe20000100800 */
[----:B------:R-:W-:Y:S02]  /*26850*/  IMAD R20, R19, UR12, RZ ;  /* 0x0000000c13147c24 */ /* 0x000fe4000f8e02ff */
[----:B------:R-:W-:Y:S01]  /*26860*/  IMAD R19, R18, UR12, RZ ;  /* 0x0000000c12137c24 */ /* 0x000fe2000f8e02ff */
[----:B------:R-:W-:Y:S01]  /*26870*/  STL [R1+0x1b8], R24 ;  /* 0x0001b81801007387 */ /* 0x000fe20000100800 */
[----:B------:R-:W-:Y:S02]  /*26880*/  IMAD R18, R17, UR12, RZ ;  /* 0x0000000c11127c24 */ /* 0x000fe4000f8e02ff */
[----:B------:R-:W-:Y:S01]  /*26890*/  IMAD R17, R16, UR12, RZ ;  /* 0x0000000c10117c24 */ /* 0x000fe2000f8e02ff */
        /* <DEDUP_REMOVED lines=39> */
[----:B------:R-:W-:Y:S01]  /*26b10*/  STL [R1+0x13c], R4 ;  /* 0x00013c0401007387 */ /* 0x000fe20000100800 */
[----:B------:R-:W-:-:S03]  /*26b20*/  IMAD R2, R0, UR12, RZ ;  /* 0x0000000c00027c24 */ /* 0x000fc6000f8e02ff */
[----:B------:R-:W2:Y:S04]  /*26b30*/  LDL.LU R0, [R1+0x130] ;  /* 0x0001300001007983 */ /* 0x000ea80000300800 */
[----:B------:R-:W-:Y:S04]  /*26b40*/  STL [R1+0x138], R3 ;  /* 0x0001380301007387 */ /* 0x000fe80000100800 */
[----:B------:R-:W3:Y:S04]  /*26b50*/  LDL.LU R26, [R1+0x128] ;  /* 0x00012800011a7983 */ /* 0x000ee80000300800 */
[----:B------:R-:W-:Y:S04]  /*26b60*/  STL [R1+0x134], R2 ;  /* 0x0001340201007387 */ /* 0x000fe80000100800 */
[----:B---3--:R1:W-:Y:S04]  /*26b70*/  STL [R1+0x1948], R26 ;  /* 0x0019481a01007387 */ /* 0x0083e80000100800 */
[----:B-1----:R-:W3:Y:S04]  /*26b80*/  LDL.LU R26, [R1+0x12c] ;  /* 0x00012c00011a7983 */ /* 0x002ee80000300800 */
        /* <DEDUP_REMOVED lines=19> */
[----:B--2---:R-:W-:-:S03]  /*26cc0*/  IMAD R0, R0, UR12, RZ ;  /* 0x0000000c00007c24 */ /* 0x004fc6000f8e02ff */
        /* <DEDUP_REMOVED lines=9> */
[----:B-1----:R-:W2:Y:S01]  /*26d60*/  LDL.LU R0, [R1+0xc4] ;  /* 0x0000c40001007983 */ /* 0x002ea20000300800 */
[----:B---3--:R-:W-:-:S05]  /*26d70*/  IMAD R26, R26, UR12, RZ ;  /* 0x0000000c1a1a7c24 */ /* 0x008fca000f8e02ff */
[----:B------:R1:W-:Y:S04]  /*26d80*/  STL [R1+0x12c], R26 ;  /* 0x00012c1a01007387 */ /* 0x0003e80000100800 */
[----:B-1----:R-:W3:Y:S02]  /*26d90*/  LDL.LU R26, [R1+0x1948] ;  /* 0x00194800011a7983 */ /* 0x002ee40000300800 */
[----:B---3--:R-:W-:-:S05]  /*26da0*/  IMAD R26, R26, UR12, RZ ;  /* 0x0000000c1a1a7c24 */ /* 0x008fca000f8e02ff */
[----:B------:R4:W-:Y:S02]  /*26db0*/  STL [R1+0x128], R26 ;  /* 0x0001281a01007387 */ /* 0x0009e40000100800 */
[----:B----4-:R-:W-:Y:S02]  /*26dc0*/  IMAD R26, R25, UR12, RZ ;  /* 0x0000000c191a7c24 */ /* 0x010fe4000f8e02ff */
[----:B-----5:R-:W-:Y:S02]  /*26dd0*/  IMAD R25, R24, UR12, RZ ;  /* 0x0000000c18197c24 */ /* 0x020fe4000f8e02ff */
[----:B------:R-:W-:Y:S02]  /*26de0*/  IMAD R24, R23, UR12, RZ ;  /* 0x0000000c17187c24 */ /* 0x000fe4000f8e02ff */
        /* <DEDUP_REMOVED lines=29> */
[----:B--2---:R-:W-:-:S03]  /*26fc0*/  IMAD R7, R6, UR12, RZ ;  /* 0x0000000c06077c24 */ /* 0x004fc6000f8e02ff */
        /* <DEDUP_REMOVED lines=19> */
[----:B------:R-:W2:Y:S04]  /*27100*/  LDL.LU R2, [R1+0xa8] ;  /* 0x0000a80001027983 */ /* 0x000ea80000300800 */
[----:B------:R-:W-:Y:S04]  /*27110*/  STL [R1+0xb0], R4 ;  /* 0x0000b00401007387 */ /* 0x000fe80000100800 */
[----:B------:R-:W-:Y:S04]  /*27120*/  STL [R1+0xc0], R3 ;  /* 0x0000c00301007387 */ /* 0x000fe80000100800 */
[----:B------:R-:W3:Y:S01]  /*27130*/  LDL.LU R26, [R1+0x9c] ;  /* 0x00009c00011a7983 */ /* 0x000ee20000300800 */
[----:B------:R-:W-:-:S03]  /*27140*/  IMAD R0, R0, UR13, RZ ;  /* 0x0000000d00007c24 */ /* 0x000fc6000f8e02ff */
[----:B---3--:R1:W-:Y:S04]  /*27150*/  STL [R1+0x1944], R26 ;  /* 0x0019441a01007387 */ /* 0x0083e80000100800 */
[----:B------:R3:W-:Y:S04]  /*27160*/  STL [R1+0xac], R0 ;  /* 0x0000ac0001007387 */ /* 0x0007e80000100800 */
[----:B-1----:R-:W4:Y:S04]  /*27170*/  LDL.LU R26, [R1+0xa4] ;  /* 0x0000a400011a7983 */ /* 0x002f280000300800 */
        /* <DEDUP_REMOVED lines=19> */
[----:B--2---:R-:W-:-:S03]  /*272b0*/  IMAD R7, R2, UR12, RZ ;  /* 0x0000000c02077c24 */ /* 0x004fc6000f8e02ff */
[----:B------:R-:W2:Y:S04]  /*272c0*/  LDL.LU R5, [R1+0x2c] ;  /* 0x00002c0001057983 */ /* 0x000ea80000300800 */
[----:B------:R-:W2:Y:S04]  /*272d0*/  LDL.LU R4, [R1+0x28] ;  /* 0x0000280001047983 */ /* 0x000ea80000300800 */
[----:B------:R-:W2:Y:S04]  /*272e0*/  LDL.LU R3, [R1+0x24] ;  /* 0x0000240001037983 */ /* 0x000ea80000300800 */
[----:B------:R-:W2:Y:S04]  /*272f0*/  LDL.LU R27, [R1+0x20] ;  /* 0x00002000011b7983 */ /* 0x000ea80000300800 */
[----:B------:R-:W2:Y:S04]  /*27300*/  LDL.LU R28, [R1+0x1c] ;  /* 0x00001c00011c7983 */ /* 0x000ea80000300800 */
[----:B------:R-:W2:Y:S04]  /*27310*/  LDL.LU R29, [R1+0x18] ;  /* 0x00001800011d7983 */ /* 0x000ea80000300800 */
[----:B---3--:R-:W3:Y:S04]  /*27320*/  LDL.LU R0, [R1+0x10] ;  /* 0x0000100001007983 */ /* 0x008ee80000300800 */
[----:B------:R-:W3:Y:S04]  /*27330*/  LDL.LU R2, [R1] ;  /* 0x0000000001027983 */ /* 0x000ee80000300800 */
[----:B------:R1:W-:Y:S04]  /*27340*/  STL [R1+0xa8], R7 ;  /* 0x0000a80701007387 */ /* 0x0003e80000100800 */
[----:B-1----:R-:W3:Y:S01]  /*27350*/  LDL.LU R7, [R1+0x4] ;  /* 0x0000040001077983 */ /* 0x002ee20000300800 */
[----:B----4-:R-:W-:-:S05]  /*27360*/  IMAD R26, R26, UR12, RZ ;  /* 0x0000000c1a1a7c24 */ /* 0x010fca000f8e02ff */
[----:B------:R1:W-:Y:S04]  /*27370*/  STL [R1+0xa4], R26 ;  /* 0x0000a41a01007387 */ /* 0x0003e80000100800 */
[----:B-1----:R-:W4:Y:S01]  /*27380*/  LDL.LU R26, [R1+0x1944] ;  /* 0x00194400011a7983 */ /* 0x002f220000300800 */
[----:B-----5:R-:W-:Y:S02]  /*27390*/  IMAD R25, R25, UR12, RZ ;  /* 0x0000000c19197c24 */ /* 0x020fe4000f8e02ff */
        /* <DEDUP_REMOVED lines=18> */
[----:B--2---:R-:W-:Y:S02]  /*274c0*/  IMAD R5, R5, UR12, RZ ;  /* 0x0000000c05057c24 */ /* 0x004fe4000f8e02ff */
[----:B------:R-:W-:Y:S02]  /*274d0*/  IMAD R4, R4, UR12, RZ ;  /* 0x0000000c04047c24 */ /* 0x000fe4000f8e02ff */
[----:B------:R-:W-:-:S02]  /*274e0*/  IMAD R3, R3, UR12, RZ ;  /* 0x0000000c03037c24 */ /* 0x000fc4000f8e02ff */
[----:B------:R-:W-:Y:S02]  /*274f0*/  IMAD R27, R27, UR12, RZ ;  /* 0x0000000c1b1b7c24 */ /* 0x000fe4000f8e02ff */
[----:B------:R-:W-:Y:S02]  /*27500*/  IMAD R28, R28, UR12, RZ ;  /* 0x0000000c1c1c7c24 */ /* 0x000fe4000f8e02ff */
[----:B------:R-:W-:Y:S02]  /*27510*/  IMAD R29, R29, UR12, RZ ;  /* 0x0000000c1d1d7c24 */ /* 0x000fe4000f8e02ff */
[----:B---3--:R-:W-:Y:S02]  /*27520*/  IMAD R0, R0, UR12, RZ ;  /* 0x0000000c00007c24 */ /* 0x008fe4000f8e02ff */
[----:B----4-:R-:W-:-:S05]  /*27530*/  IMAD R26, R26, UR12, RZ ;  /* 0x0000000c1a1a7c24 */ /* 0x010fca000f8e02ff */
[----:B------:R1:W-:Y:S04]  /*27540*/  STL [R1+0x9c], R26 ;  /* 0x00009c1a01007387 */ /* 0x0003e80000100800 */
[----:B-1----:R-:W2:Y:S04]  /*27550*/  LDL.LU R26, [R1+0x1940] ;  /* 0x00194000011a7983 */ /* 0x002ea80000300800 */
[----:B------:R1:W-:Y:S04]  /*27560*/  STL [R1+0x98], R25 ;  /* 0x0000981901007387 */ /* 0x0003e80000100800 */
[----:B-1----:R-:W3:Y:S04]  /*27570*/  LDL.LU R25, [R1+0x193c] ;  /* 0x00193c0001197983 */ /* 0x002ee80000300800 */
[----:B------:R1:W-:Y:S04]  /*27580*/  STL [R1+0x94], R24 ;  /* 0x0000941801007387 */ /* 0x0003e80000100800 */
[----:B-1----:R-:W4:Y:S04]  /*27590*/  LDL.LU R24, [R1+0x1938] ;  /* 0x0019380001187983 */ /* 0x002f280000300800 */
[----:B------:R1:W-:Y:S04]  /*275a0*/  STL [R1+0x8c], R23 ;  /* 0x00008c1701007387 */ /* 0x0003e80000100800 */
[----:B-1----:R-:W5:Y:S04]  /*275b0*/  LDL.LU R23, [R1+0x1934] ;  /* 0x0019340001177983 */ /* 0x002f680000300800 */
[----:B------:R1:W-:Y:S04]  /*275c0*/  STL [R1+0x88], R22 ;  /* 0x0000881601007387 */ /* 0x0003e80000100800 */
[----:B-1----:R-:W2:Y:S04]  /*275d0*/  LDL.LU R22, [R1+0x1930] ;  /* 0x0019300001167983 */ /* 0x002ea80000300800 */
        /* <DEDUP_REMOVED lines=43> */
[----:B-1----:R-:W2:Y:S02]  /*27890*/  LDL.LU R0, [R1+0x18d8] ;  /* 0x0018d80001007983 */ /* 0x002ea40000300800 */
[----:B--2---:R-:W-:-:S05]  /*278a0*/  IMAD R0, R0, UR12, RZ ;  /* 0x0000000c00007c24 */ /* 0x004fca000f8e02ff */
[----:B------:R1:W-:Y:S04]  /*278b0*/  STL [R1+0x8], R0 ;  /* 0x0000080001007387 */ /* 0x0003e80000100800 */
[----:B-1----:R-:W2:Y:S01]  /*278c0*/  LDL.LU R0, [R1+0x18d4] ;  /* 0x0018d40001007983 */ /* 0x002ea20000300800 */
[----:B------:R-:W-:-:S05]  /*278d0*/  IMAD R2, R2, UR12, RZ ;  /* 0x0000000c02027c24 */ /* 0x000fca000f8e02ff */
[----:B------:R2:W-:Y:S02]  /*278e0*/  STL [R1], R2 ;  /* 0x0000000201007387 */ /* 0x0005e40000100800 */
[----:B--2---:R-:W-:-:S05]  /*278f0*/  LEA R2, P6, R7, R0, 0x1 ;  /* 0x0000000007027211 */ /* 0x004fca00078c08ff */
[----:B------:R1:W-:Y:S02]  /*27900*/  STL [R1+0x17f4], R2 ;  /* 0x0017f40201007387 */ /* 0x0003e40000100800 */
[----:B-1----:R-:W-:-:S05]  /*27910*/  LEA R2, P0, R29, R0, 0x1 ;  /* 0x000000001d027211 */ /* 0x002fca00078008ff */
        /* <DEDUP_REMOVED lines=10> */
[----:B------:R1:W-:Y:S04]  /*279c0*/  STL [R1+0x180c], R2 ;  /* 0x00180c0201007387 */ /* 0x0003e80000100800 */
[----:B-1----:R-:W2:Y:S02]  /*279d0*/  LDL.LU R2, [R1+0x18d0] ;  /* 0x0018d00001027983 */ /* 0x002ea40000300800 */
[----:B--2---:R-:W-:-:S05]  /*279e0*/  LEA.HI.X.SX32 R7, R7, R2, 0x1, P6 ;  /* 0x0000000207077211 */ /* 0x004fca00030f0eff */
[----:B------:R1:W-:Y:S02]  /*279f0*/  STL [R1+0x17ec], R7 ;  /* 0x0017ec0701007387 */ /* 0x0003e40000100800 */
[----:B-1----:R-:W-:-:S05]  /*27a00*/  LEA R7, P6, R6, R0, 0x1 ;  /* 0x0000000006077211 */ /* 0x002fca00078c08ff */
[----:B------:R1:W-:Y:S04]  /*27a10*/  STL [R1+0x17f0], R7 ;  /* 0x0017f00701007387 */ /* 0x0003e80000100800 */
[----:B-1----:R-:W2:Y:S01]  /*27a20*/  LDL.LU R7, [R1+0x18cc] ;  /* 0x0018cc0001077983 */ /* 0x002ea20000300800 */
[----:B------:R-:W-:-:S05]  /*27a30*/  LEA.HI.X.SX32 R29, R29, R2, 0x1, P0 ;  /* 0x000000021d1d7211 */ /* 0x000fca00000f0eff */
[----:B------:R2:W-:Y:S01]  /*27a40*/  STL [R1+0x17e4], R29 ;  /* 0x0017e41d01007387 */ /* 0x0005e20000100800 */
[----:B------:R-:W-:Y:S02]  /*27a50*/  LEA.HI.X.SX32 R4, R4, R2, 0x1, P4 ;  /* 0x0000000204047211 */ /* 0x000fe400020f0eff */
[----:B--2---:R-:W-:-:S05]  /*27a60*/  LEA R29, P0, R7, R0, 0x1 ;  /* 0x00000000071d7211 */ /* 0x004fca00078008ff */
[----:B------:R1:W-:Y:S02]  /*27a70*/  STL [R1+0x17e8], R29 ;  /* 0x0017e81d01007387 */ /* 0x0003e40000100800 */
[----:B-1----:R-:W-:Y:S02]  /*27a80*/  LEA.HI.X.SX32 R29, R28, R2, 0x1, P1 ;  /* 0x000000021c1d7211 */ /* 0x002fe400008f0eff */
[----:B------:R-:W-:-:S03]  /*27a90*/  LEA R28, P1, R8, R0, 0x1 ;  /* 0x00000000081c7211 */ /* 0x000fc600078208ff */
[----:B------:R1:W-:Y:S04]  /*27aa0*/  STL [R1+0x17dc], R29 ;  /* 0x0017dc1d01007387 */ /* 0x0003e80000100800 */
[----:B------:R2:W-:Y:S01]  /*27ab0*/  STL [R1+0x17e0], R28 ;  /* 0x0017e01c01007387 */ /* 0x0005e20000100800 */
[-C--:B-1----:R-:W-:Y:S02]  /*27ac0*/  LEA.HI.X.SX32 R29, R27, R2.reuse, 0x1, P2 ;  /* 0x000000021b1d7211 */ /* 0x082fe400010f0eff */
[----:B------:R-:W-:Y:S02]  /*27ad0*/  LEA.HI.X.SX32 R27, R3, R2, 0x1, P3 ;  /* 0x00000002031b7211 */ /* 0x000fe400018f0eff */
[-C--:B--2---:R-:W-:Y:S02]  /*27ae0*/  LEA R28, P2, R9, R0.reuse, 0x1 ;  /* 0x00000000091c7211 */ /* 0x084fe400078408ff */
[-C--:B------:R-:W-:Y:S01]  /*27af0*/  LEA R3, P3, R10, R0.reuse, 0x1 ;  /* 0x000000000a037211 */ /* 0x080fe200078608ff */
[----:B------:R-:W-:Y:S04]  /*27b00*/  STL [R1+0x17d4], R29 ;  /* 0x0017d41d01007387 */ /* 0x000fe80000100800 */
[----:B------:R-:W-:Y:S04]  /*27b10*/  STL [R1+0x17d8], R28 ;  /* 0x0017d81c01007387 */ /* 0x000fe80000100800 */
[----:B------:R1:W-:Y:S04]  /*27b20*/  STL [R1+0x17cc], R27 ;  /* 0x0017cc1b01007387 */ /* 0x0003e80000100800 */
[----:B------:R2:W-:Y:S04]  /*27b30*/  STL [R1+0x17d0], R3 ;  /* 0x0017d00301007387 */ /* 0x0005e80000100800 */
[----:B------:R0:W-:Y:S01]  /*27b40*/  STL [R1+0x17c4], R4 ;  /* 0x0017c40401007387 */ /* 0x0001e20000100800 */
[----:B-1----:R-:W-:-:S02]  /*27b50*/  LEA R27, P4, R11, R0, 0x1 ;  /* 0x000000000b1b7211 */ /* 0x002fc400078808ff */
[-C--:B--2---:R-:W-:Y:S02]  /*27b60*/  LEA.HI.X.SX32 R3, R5, R2.reuse, 0x1, P5 ;  /* 0x0000000205037211 */ /* 0x084fe400028f0eff */
[----:B------:R-:W-:Y:S02]  /*27b70*/  LEA.HI.X.SX32 R5, R6, R2, 0x1, P6 ;  /* 0x0000000206057211 */ /* 0x000fe400030f0eff */
[-C--:B0-----:R-:W-:Y:S01]  /*27b80*/  LEA R4, P5, R12, R0.reuse, 0x1 ;  /* 0x000000000c047211 */ /* 0x081fe200078a08ff */
[----:B------:R-:W-:Y:S04]  /*27b90*/  STL [R1+0x17c8], R27 ;  /* 0x0017c81b01007387 */ /* 0x000fe80000100800 */
[----:B------:R0:W-:Y:S04]  /*27ba0*/  STL [R1+0x17bc], R3 ;  /* 0x0017bc0301007387 */ /* 0x0001e80000100800 */
[----:B------:R1:W-:Y:S04]  /*27bb0*/  STL [R1+0x17c0], R4 ;  /* 0x0017c00401007387 */ /* 0x0003e80000100800 */
[----:B------:R2:W-:Y:S01]  /*27bc0*/  STL [R1+0x17b4], R5 ;  /* 0x0017b40501007387 */ /* 0x0005e20000100800 */
[----:B0-----:R-:W-:-:S02]  /*27bd0*/  LEA R3, P6, R13, R0, 0x1 ;  /* 0x000000000d037211 */ /* 0x001fc400078c08ff */
[----:B-1----:R-:W-:-:S03]  /*27be0*/  LEA.HI.X.SX32 R4, R7, R2, 0x1, P0 ;  /* 0x0000000207047211 */ /* 0x002fc600000f0eff */
[----:B------:R0:W-:Y:S01]  /*27bf0*/  STL [R1+0x17b8], R3 ;  /* 0x0017b80301007387 */ /* 0x0001e20000100800 */
[----:B--2---:R-:W-:-:S03]  /*27c00*/  LEA R5, P0, R14, R0, 0x1 ;  /* 0x000000000e057211 */ /* 0x004fc600078008ff */
[----:B------:R1:W-:Y:S04]  /*27c10*/  STL [R1+0x17ac], R4 ;  /* 0x0017ac0401007387 */ /* 0x0003e80000100800 */
[----:B------:R2:W-:Y:S01]  /*27c20*/  STL [R1+0x17b0], R5 ;  /* 0x0017b00501007387 */ /* 0x0005e20000100800 */
[----:B0-----:R-:W-:Y:S02]  /*27c30*/  LEA.HI.X.SX32 R3, R8, R2, 0x1, P1 ;  /* 0x0000000208037211 */ /* 0x001fe400008f0eff */
[----:B-1----:R-:W-:-:S03]  /*27c40*/  LEA R4, P1, R15, R0, 0x1 ;  /* 0x000000000f047211 */ /* 0x002fc600078208ff */
[----:B------:R0:W-:Y:S01]  /*27c50*/  STL [R1+0x17a4], R3 ;  /* 0x0017a40301007387 */ /* 0x0001e20000100800 */
[----:B--2---:R-:W-:-:S03]  /*27c60*/  LEA.HI.X.SX32 R5, R9, R2, 0x1, P2 ;  /* 0x0000000209057211 */ /* 0x004fc600010f0eff */
[----:B------:R1:W-:Y:S04]  /*27c70*/  STL [R1+0x17a8], R4 ;  /* 0x0017a80401007387 */ /* 0x0003e80000100800 */
[----:B------:R-:W-:Y:S01]  /*27c80*/  STL [R1+0x179c], R5 ;  /* 0x00179c0501007387 */ /* 0x000fe20000100800 */
[----:B0-----:R-:W-:-:S03]  /*27c90*/  LEA R3, P2, R16, R0, 0x1 ;  /* 0x0000000010037211 */ /* 0x001fc600078408ff */
[----:B------:R-:W2:Y:S01]  /*27ca0*/  LDL.LU R29, [R1+0xc] ;  /* 0x00000c00011d7983 */ /* 0x000ea20000300800 */
[----:B-1----:R-:W-:-:S03]  /*27cb0*/  LEA.HI.X.SX32 R4, R10, R2, 0x1, P3 ;  /* 0x000000020a047211 */ /* 0x002fc600018f0eff */
[----:B------:R0:W-:Y:S04]  /*27cc0*/  STL [R1+0x17a0], R3 ;  /* 0x0017a00301007387 */ /* 0x0001e80000100800 */
[----:B------:R1:W-:Y:S04]  /*27cd0*/  STL [R1+0x1794], R4 ;  /* 0x0017940401007387 */ /* 0x0003e80000100800 */
[----:B------:R-:W2:Y:S01]  /*27ce0*/  LDL.LU R6, [R1+0x14] ;  /* 0x0000140001067983 */ /* 0x000ea20000300800 */
[----:B0-----:R-:W-:Y:S02]  /*27cf0*/  LEA R3, P3, R17, R0, 0x1 ;  /* 0x0000000011037211 */ /* 0x001fe400078608ff */
[----:B-1----:R-:W-:-:S03]  /*27d00*/  LEA.HI.X.SX32 R4, R11, R2, 0x1, P4 ;  /* 0x000000020b047211 */ /* 0x002fc600020f0eff */
[----:B------:R0:W-:Y:S04]  /*27d10*/  STL [R1+0x1798], R3 ;  /* 0x0017980301007387 */ /* 0x0001e80000100800 */
[----:B------:R1:W-:Y:S04]  /*27d20*/  STL [R1+0x178c], R4 ;  /* 0x00178c0401007387 */ /* 0x0003e80000100800 */
[----:B------:R-:W2:Y:S01]  /*27d30*/  LDL.LU R27, [R1+0x54] ;  /* 0x00005400011b7983 */ /* 0x000ea20000300800 */
[----:B0-----:R-:W-:Y:S02]  /*27d40*/  LEA R3, P4, R18, R0, 0x1 ;  /* 0x0000000012037211 */ /* 0x001fe400078808ff */
[----:B-1----:R-:W-:-:S03]  /*27d50*/  LEA.HI.X.SX32 R4, R12, R2, 0x1, P5 ;  /* 0x000000020c047211 */ /* 0x002fc600028f0eff */
[----:B------:R0:W-:Y:S01]  /*27d60*/  STL [R1+0x1790], R3 ;  /* 0x0017900301007387 */ /* 0x0001e20000100800 */
[----:B------:R-:W-:-:S03]  /*27d70*/  LEA.HI.X.SX32 R5, R13, R2, 0x1, P6 ;  /* 0x000000020d057211 */ /* 0x000fc600030f0eff */
[----:B------:R1:W-:Y:S01]  /*27d80*/  STL [R1+0x1784], R4 ;  /* 0x0017840401007387 */ /* 0x0003e20000100800 */
[-C--:B0-----:R-:W-:Y:S02]  /*27d90*/  LEA R3, P5, R19, R0.reuse, 0x1 ;  /* 0x0000000013037211 */ /* 0x081fe400078a08ff */
[----:B-1----:R-:W-:-:S03]  /*27da0*/  LEA R4, P6, R20, R0, 0x1 ;  /* 0x0000000014047211 */ /* 0x002fc600078c08ff */
[----:B------:R0:W-:Y:S04]  /*27db0*/  STL [R1+0x1788], R3 ;  /* 0x0017880301007387 */ /* 0x0001e80000100800 */
[----:B------:R-:W-:Y:S01]  /*27dc0*/  STL [R1+0x177c], R5 ;  /* 0x00177c0501007387 */ /* 0x000fe20000100800 */
[----:B0-----:R-:W-:-:S03]  /*27dd0*/  LEA.HI.X.SX32 R3, R14, R2, 0x1, P0 ;  /* 0x000000020e037211 */ /* 0x001fc600000f0eff */
[----:B------:R-:W2:Y:S04]  /*27de0*/  LDL.LU R14, [R1+0x64] ;  /* 0x00006400010e7983 */ /* 0x000ea80000300800 */
[----:B------:R-:W-:Y:S04]  /*27df0*/  STL [R1+0x1780], R4 ;  /* 0x0017800401007387 */ /* 0x000fe80000100800 */
[----:B------:R0:W-:Y:S02]  /*27e00*/  STL [R1+0x1774], R3 ;  /* 0x0017740301007387 */ /* 0x0001e40000100800 */
[----:B0-----:R-:W-:-:S02]  /*27e10*/  LEA.HI.X.SX32 R3, R15, R2, 0x1, P1 ;  /* 0x000000020f037211 */ /* 0x001fc400008f0eff */
[----:B------:R-:W2:Y:S01]  /*27e20*/  LDL.LU R15, [R1+0x60] ;  /* 0x00006000010f7983 */ /* 0x000ea20000300800 */
[----:B------:R-:W-:-:S05]  /*27e30*/  LEA R4, P0, R21, R0, 0x1 ;  /* 0x0000000015047211 */ /* 0x000fca00078008ff */
[----:B------:R0:W-:Y:S04]  /*27e40*/  STL [R1+0x1778], R4 ;  /* 0x0017780401007387 */ /* 0x0001e80000100800 */
[----:B------:R-:W2:Y:S01]  /*27e50*/  LDL.LU R13, [R1+0x6c] ;  /* 0x00006c00010d7983 */ /* 0x000ea20000300800 */
[----:B------:R-:W-:-:S03]  /*27e60*/  LEA R5, P1, R22, R0, 0x1 ;  /* 0x0000000016057211 */ /* 0x000fc600078208ff */
[----:B------:R1:W-:Y:S04]  /*27e70*/  STL [R1+0x176c], R3 ;  /* 0x00176c0301007387 */ /* 0x0003e80000100800 */
[----:B0-----:R-:W2:Y:S01]  /*27e80*/  LDL.LU R4, [R1+0x74] ;  /* 0x0000740001047983 */ /* 0x001ea20000300800 */
[----:B-1----:R-:W-:-:S03]  /*27e90*/  LEA.HI.X.SX32 R3, R16, R2, 0x1, P2 ;  /* 0x0000000210037211 */ /* 0x002fc600010f0eff */
[----:B------:R5:W-:Y:S04]  /*27ea0*/  STL [R1+0x1770], R5 ;  /* 0x0017700501007387 */ /* 0x000be80000100800 */
[----:B------:R0:W-:Y:S04]  /*27eb0*/  STL [R1+0x1764], R3 ;  /* 0x0017640301007387 */ /* 0x0001e80000100800 */
[----:B------:R-:W2:Y:S01]  /*27ec0*/  LDL.LU R28, [R1+0x7c] ;  /* 0x00007c00011c7983 */ /* 0x000ea20000300800 */
[----:B-----5:R-:W-:Y:S02]  /*27ed0*/  LEA R5, P2, R23, R0, 0x1 ;  /* 0x0000000017057211 */ /* 0x020fe400078408ff */
[----:B0-----:R-:W-:-:S03]  /*27ee0*/  LEA.HI.X.SX32 R3, R17, R2, 0x1, P3 ;  /* 0x0000000211037211 */ /* 0x001fc600018f0eff */
[----:B------:R4:W-:Y:S04]  /*27ef0*/  STL [R1+0x1768], R5 ;  /* 0x0017680501007387 */ /* 0x0009e80000100800 */
[----:B------:R0:W-:Y:S04]  /*27f00*/  STL [R1+0x175c], R3 ;  /* 0x00175c0301007387 */ /* 0x0001e80000100800 */
[----:B------:R-:W5:Y:S01]  /*27f10*/  LDL.LU R12, [R1+0x84] ;  /* 0x00008400010c7983 */ /* 0x000f620000300800 */
[----:B----4-:R-:W-:Y:S02]  /*27f20*/  LEA R5, P3, R24, R0, 0x1 ;  /* 0x0000000018057211 */ /* 0x010fe400078608ff */
[----:B0-----:R-:W-:-:S03]  /*27f30*/  LEA.HI.X.SX32 R3, R18, R2, 0x1, P4 ;  /* 0x0000000212037211 */ /* 0x001fc600020f0eff */
[----:B------:R3:W-:Y:S04]  /*27f40*/  STL [R1+0x1760], R5 ;  /* 0x0017600501007387 */ /* 0x0007e80000100800 */
[----:B------:R0:W-:Y:S04]  /*27f50*/  STL [R1+0x1754], R3 ;  /* 0x0017540301007387 */ /* 0x0001e80000100800 */
[----:B------:R-:W4:Y:S01]  /*27f60*/  LDL.LU R11, [R1+0x90] ;  /* 0x00009000010b7983 */ /* 0x000f220000300800 */
[----:B---3--:R-:W-:Y:S02]  /*27f70*/  LEA R5, P4, R25, R0, 0x1 ;  /* 0x0000000019057211 */ /* 0x008fe400078808ff */
[----:B0-----:R-:W-:-:S03]  /*27f80*/  LEA.HI.X.SX32 R3, R19, R2, 0x1, P5 ;  /* 0x0000000213037211 */ /* 0x001fc600028f0eff */
[----:B------:R0:W-:Y:S04]  /*27f90*/  STL [R1+0x1758], R5 ;  /* 0x0017580501007387 */ /* 0x0001e80000100800 */
[----:B------:R1:W-:Y:S04]  /*27fa0*/  STL [R1+0x174c], R3 ;  /* 0x00174c0301007387 */ /* 0x0003e80000100800 */
[----:B------:R-:W3:Y:S01]  /*27fb0*/  LDL.LU R10, [R1+0xa0] ;  /* 0x0000a000010a7983 */ /* 0x000ee20000300800 */
[----:B0-----:R-:W-:Y:S02]  /*27fc0*/  LEA R5, P5, R26, R0, 0x1 ;  /* 0x000000001a057211 */ /* 0x001fe400078a08ff */
[----:B-1----:R-:W-:-:S03]  /*27fd0*/  LEA.HI.X.SX32 R3, R20, R2, 0x1, P6 ;  /* 0x0000000214037211 */ /* 0x002fc600030f0eff */
[----:B------:R-:W-:Y:S04]  /*27fe0*/  STL [R1+0x1750], R5 ;  /* 0x0017500501007387 */ /* 0x000fe80000100800 */
[----:B------:R0:W-:Y:S04]  /*27ff0*/  STL [R1+0x1744], R3 ;  /* 0x0017440301007387 */ /* 0x0001e80000100800 */
[----:B------:R-:W3:Y:S01]  /*28000*/  LDL.LU R9, [R1+0xc8] ;  /* 0x0000c80001097983 */ /* 0x000ee20000300800 */
[----:B0-----:R-:W-:Y:S02]  /*28010*/  LEA.HI.X.SX32 R3, R21, R2, 0x1, P0 ;  /* 0x0000000215037211 */ /* 0x001fe400000f0eff */
[----:B--2---:R-:W-:-:S05]  /*28020*/  LEA R5, P6, R29, R0, 0x1 ;  /* 0x000000001d057211 */ /* 0x004fca00078c08ff */
        /* <DEDUP_REMOVED lines=12> */
[----:B0-----:R-:W2:Y:S01]  /*280f0*/  LDL.LU R5, [R1+0x178] ;  /* 0x0001780001057983 */ /* 0x001ea20000300800 */
[----:B-1----:R-:W-:Y:S02]  /*28100*/  LEA.HI.X.SX32 R3, R24, R2, 0x1, P3 ;  /* 0x0000000218037211 */ /* 0x002fe400018f0eff */
[----:B------:R-:W-:-:S02]  /*28110*/  LEA R17, P3, R14, R0, 0x1 ;  /* 0x000000000e117211 */ /* 0x000fc400078608ff */
[----:B------:R-:W-:-:S05]  /*28120*/  LEA R16, P2, R15, R0, 0x1 ;  /* 0x000000000f107211 */ /* 0x000fca00078408ff */
[----:B------:R0:W-:Y:S04]  /*28130*/  STL [R1+0x1730], R16 ;  /* 0x0017301001007387 */ /* 0x0001e80000100800 */
[----:B------:R1:W-:Y:S04]  /*28140*/  STL [R1+0x1724], R3 ;  /* 0x0017240301007387 */ /* 0x0003e80000100800 */
[----:B0-----:R-:W2:Y:S01]  /*28150*/  LDL.LU R16, [R1+0x190] ;  /* 0x0001900001107983 */ /* 0x001ea20000300800 */
[----:B-1----:R-:W-:-:S03]  /*28160*/  LEA.HI.X.SX32 R3, R25, R2, 0x1, P4 ;  /* 0x0000000219037211 */ /* 0x002fc600020f0eff */
[----:B------:R0:W-:Y:S01]  /*28170*/  STL [R1+0x1728], R17 ;  /* 0x0017281101007387 */ /* 0x0001e20000100800 */
[----:B------:R-:W-:-:S03]  /*28180*/  LEA R18, P4, R13, R0, 0x1 ;  /* 0x000000000d127211 */ /* 0x000fc600078808ff */
[----:B------:R1:W-:Y:S01]  /*28190*/  STL [R1+0x171c], R3 ;  /* 0x00171c0301007387 */ /* 0x0003e20000100800 */
[----:B0-----:R-:W-:-:S03]  /*281a0*/  LEA.HI.X.SX32 R17, R26, R2, 0x1, P5 ;  /* 0x000000021a117211 */ /* 0x001fc600028f0eff */
[----:B-1----:R-:W2:Y:S04]  /*281b0*/  LDL.LU R3, [R1+0x194] ;  /* 0x0001940001037983 */ /* 0x002ea80000300800 */
[----:B------:R0:W-:Y:S04]  /*281c0*/  STL [R1+0x1720], R18 ;  /* 0x0017201201007387 */ /* 0x0001e80000100800 */
[----:B------:R1:W-:Y:S01]  /*281d0*/  STL [R1+0x830], R17 ;  /* 0x0008301101007387 */ /* 0x0003e20000100800 */
[----:B0-----:R-:W-:Y:S02]  /*281e0*/  LEA R18, P5, R4, R0, 0x1 ;  /* 0x0000000004127211 */ /* 0x001fe400078a08ff */
[----:B-1----:R-:W-:-:S02]  /*281f0*/  LEA.HI.X.SX32 R17, R29, R2, 0x1, P6 ;  /* 0x000000021d117211 */ /* 0x002fc400030f0eff */
[----:B------:R-:W2:Y:S04]  /*28200*/  LDL.LU R29, [R1+0x198] ;  /* 0x00019800011d7983 */ /* 0x000ea80000300800 */
[----:B------:R0:W-:Y:S04]  /*28210*/  STL [R1+0x850], R18 ;  /* 0x0008501201007387 */ /* 0x0001e80000100800 */
[----:B------:R1:W-:Y:S01]  /*28220*/  STL [R1+0x834], R17 ;  /* 0x0008341101007387 */ /* 0x0003e20000100800 */
[----:B0-----:R-:W-:Y:S02]  /*28230*/  LEA R18, P6, R28, R0, 0x1 ;  /* 0x000000001c127211 */ /* 0x001fe400078c08ff */
[----:B-1----:R-:W-:-:S02]  /*28240*/  LEA.HI.X.SX32 R17, R6, R2, 0x1, P0 ;  /* 0x0000000206117211 */ /* 0x002fc400000f0eff */
[----:B------:R-:W2:Y:S04]  /*28250*/  LDL.LU R6, [R1+0x1a4] ;  /* 0x0001a40001067983 */ /* 0x000ea80000300800 */
[----:B------:R5:W-:Y:S04]  /*28260*/  STL [R1+0x858], R18 ;  /* 0x0008581201007387 */ /* 0x000be80000100800 */
[----:B------:R0:W-:Y:S01]  /*28270*/  STL [R1+0x838], R17 ;  /* 0x0008381101007387 */ /* 0x0001e20000100800 */
[----:B-----5:R-:W-:Y:S02]  /*28280*/  LEA R18, P0, R12, R0, 0x1 ;  /* 0x000000000c127211 */ /* 0x020fe400078008ff */
[----:B0-----:R-:W-:-:S02]  /*28290*/  LEA.HI.X.SX32 R17, R27, R2, 0x1, P1 ;  /* 0x000000021b117211 */ /* 0x001fc400008f0eff */
[----:B------:R-:W5:Y:S04]  /*282a0*/  LDL.LU R27, [R1+0x1a8] ;  /* 0x0001a800011b7983 */ /* 0x000f680000300800 */
[----:B------:R4:W-:Y:S04]  /*282b0*/  STL [R1+0x860], R18 ;  /* 0x0008601201007387 */ /* 0x0009e80000100800 */
[----:B------:R0:W-:Y:S01]  /*282c0*/  STL [R1+0x83c], R17 ;  /* 0x00083c1101007387 */ /* 0x0001e20000100800 */
[----:B----4-:R-:W-:Y:S02]  /*282d0*/  LEA R18, P1, R11, R0, 0x1 ;  /* 0x000000000b127211 */ /* 0x010fe400078208ff */
[----:B0-----:R-:W-:-:S02]  /*282e0*/  LEA.HI.X.SX32 R17, R15, R2, 0x1, P2 ;  /* 0x000000020f117211 */ /* 0x001fc400010f0eff */
[----:B------:R-:W4:Y:S04]  /*282f0*/  LDL.LU R15, [R1+0x1ac] ;  /* 0x0001ac00010f7983 */ /* 0x000f280000300800 */
[----:B------:R3:W-:Y:S04]  /*28300*/  STL [R1+0x868], R18 ;  /* 0x0008681201007387 */ /* 0x0007e80000100800 */
[----:B------:R0:W-:Y:S01]  /*28310*/  STL [R1+0x840], R17 ;  /* 0x0008401101007387 */ /* 0x0001e20000100800 */
[----:B---3--:R-:W-:Y:S02]  /*28320*/  LEA R18, P2, R10, R0, 0x1 ;  /* 0x000000000a127211 */ /* 0x008fe400078408ff */
[----:B0-----:R-:W-:-:S02]  /*28330*/  LEA.HI.X.SX32 R17, R14, R2, 0x1, P3 ;  /* 0x000000020e117211 */ /* 0x001fc400018f0eff */
[----:B------:R-:W3:Y:S04]  /*28340*/  LDL.LU R14, [R1+0x1b0] ;  /* 0x0001b000010e7983 */ /* 0x000ee80000300800 */
[----:B------:R0:W-:Y:S04]  /*28350*/  STL [R1+0x870], R18 ;  /* 0x0008701201007387 */ /* 0x0001e80000100800 */
[----:B------:R1:W-:Y:S01]  /*28360*/  STL [R1+0x844], R17 ;  /* 0x0008441101007387 */ /* 0x0003e20000100800 */
[----:B0-----:R-:W-:Y:S02]  /*28370*/  LEA R18, P3, R9, R0, 0x1 ;  /* 0x0000000009127211 */ /* 0x001fe400078608ff */
[----:B-1----:R-:W-:-:S02]  /*28380*/  LEA.HI.X.SX32 R17, R13, R2, 0x1, P4 ;  /* 0x000000020d117211 */ /* 0x002fc400020f0eff */
[----:B------:R-:W3:Y:S04]  /*28390*/  LDL.LU R13, [R1+0x1c0] ;  /* 0x0001c000010d7983 */ /* 0x000ee80000300800 */
[----:B------:R-:W-:Y:S04]  /*283a0*/  STL [R1+0x878], R18 ;  /* 0x0008781201007387 */ /* 0x000fe80000100800 */
[----:B------:R0:W-:Y:S02]  /*283b0*/  STL [R1+0x848], R17 ;  /* 0x0008481101007387 */ /* 0x0001e40000100800 */
[----:B0-----:R-:W-:-:S02]  /*283c0*/  LEA.HI.X.SX32 R17, R4, R2, 0x1, P5 ;  /* 0x0000000204117211 */ /* 0x001fc400028f0eff */
[----:B------:R-:W3:Y:S01]  /*283d0*/  LDL.LU R4, [R1+0x1d0] ;  /* 0x0001d00001047983 */ /* 0x000ee20000300800 */
[----:B--2---:R-:W-:-:S05]  /*283e0*/  LEA R18, P4, R8, R0, 0x1 ;  /* 0x0000000008127211 */ /* 0x004fca00078808ff */
[----:B------:R0:W-:Y:S04]  /*283f0*/  STL [R1+0x880], R18 ;  /* 0x0008801201007387 */ /* 0x0001e80000100800 */
[----:B------:R1:W-:Y:S01]  /*28400*/  STL [R1+0x84c], R17 ;  /* 0x00084c1101007387 */ /* 0x0003e20000100800 */
[----:B0-----:R-:W-:Y:S02]  /*28410*/  LEA R18, P5, R7, R0, 0x1 ;  /* 0x0000000007127211 */ /* 0x001fe400078a08ff */
[----:B-1----:R-:W-:Y:S02]  /*28420*/  LEA.HI.X.SX32 R17, R28, R2, 0x1, P6 ;  /* 0x000000021c117211 */ /* 0x002fe400030f0eff */
[----:B------:R-:W2:Y:S04]  /*28430*/  LDL.LU R28, [R1+0x1d4] ;  /* 0x0001d400011c7983 */ /* 0x000ea80000300800 */
[----:B------:R0:W-:Y:S04]  /*28440*/  STL [R1+0x888], R18 ;  /* 0x0008881201007387 */ /* 0x0001e80000100800 */
[----:B------:R1:W-:Y:S01]  /*28450*/  STL [R1+0x854], R17 ;  /* 0x0008541101007387 */ /* 0x0003e20000100800 */
[----:B0-----:R-:W-:-:S02]  /*28460*/  LEA R18, P6, R5, R0, 0x1 ;  /* 0x0000000005127211 */ /* 0x001fc400078c08ff */
[-C--:B-1----:R-:W-:Y:S02]  /*28470*/  LEA.HI.X.SX32 R17, R12, R2.reuse, 0x1, P0 ;  /* 0x000000020c117211 */ /* 0x082fe400000f0eff */
[----:B------:R-:W2:Y:S04]  /*28480*/  LDL.LU R12, [R1+0x1d8] ;  /* 0x0001d800010c7983 */ /* 0x000ea80000300800 */
[----:B------:R-:W-:Y:S04]  /*28490*/  STL [R1+0x890], R18 ;  /* 0x0008901201007387 */ /* 0x000fe80000100800 */
[----:B------:R0:W-:Y:S02]  /*284a0*/  STL [R1+0x85c], R17 ;  /* 0x00085c1101007387 */ /* 0x0001e40000100800 */
[----:B0-----:R-:W-:-:S02]  /*284b0*/  LEA.HI.X.SX32 R17, R11, R2, 0x1, P1 ;  /* 0x000000020b117211 */ /* 0x001fc400008f0eff */
[----:B------:R-:W2:Y:S01]  /*284c0*/  LDL.LU R11, [R1+0x1dc] ;  /* 0x0001dc00010b7983 */ /* 0x000ea20000300800 */
[----:B------:R-:W-:-:S05]  /*284d0*/  LEA R18, P0, R16, R0, 0x1 ;  /* 0x0000000010127211 */ /* 0x000fca00078008ff */
        /* <DEDUP_REMOVED lines=17> */
[----:B-----5:R-:W-:-:S02]  /*285f0*/  LEA R18, P4, R27, R0, 0x1 ;  /* 0x000000001b127211 */ /* 0x020fc400078808ff */
[----:B0-----:R-:W-:Y:S02]  /*28600*/  LEA.HI.X.SX32 R17, R7, R2, 0x1, P5 ;  /* 0x0000000207117211 */ /* 0x001fe400028f0eff */
[----:B------:R-:W5:Y:S04]  /*28610*/  LDL.LU R7, [R1+0x200] ;  /* 0x0002000001077983 */ /* 0x000f680000300800 */
[----:B------:R4:W-:Y:S04]  /*28620*/  STL [R1+0x8b8], R18 ;  /* 0x0008b81201007387 */ /* 0x0009e80000100800 */
[----:B------:R0:W-:Y:S01]  /*28630*/  STL [R1+0x884], R17 ;  /* 0x0008841101007387 */ /* 0x0001e20000100800 */
[----:B----4-:R-:W-:-:S02]  /*28640*/  LEA R18, P5, R15, R0, 0x1 ;  /* 0x000000000f127211 */ /* 0x010fc400078a08ff */
[----:B0-----:R-:W-:Y:S02]  /*28650*/  LEA.HI.X.SX32 R17, R5, R2, 0x1, P6 ;  /* 0x0000000205117211 */ /* 0x001fe400030f0eff */
[----:B------:R-:W4:Y:S04]  /*28660*/  LDL.LU R5, [R1+0x220] ;  /* 0x0002200001057983 */ /* 0x000f280000300800 */
[----:B------:R3:W-:Y:S04]  /*28670*/  STL [R1+0x8c0], R18 ;  /* 0x0008c01201007387 */ /* 0x0007e80000100800 */
[----:B------:R0:W-:Y:S01]  /*28680*/  STL [R1+0x88c], R17 ;  /* 0x00088c1101007387 */ /* 0x0001e20000100800 */
[----:B---3--:R-:W-:-:S02]  /*28690*/  LEA R18, P6, R14, R0, 0x1 ;  /* 0x000000000e127211 */ /* 0x008fc400078c08ff */
[----:B0-----:R-:W-:Y:S02]  /*286a0*/  LEA.HI.X.SX32 R17, R16, R2, 0x1, P0 ;  /* 0x0000000210117211 */ /* 0x001fe400000f0eff */
[----:B------:R-:W3:Y:S04]  /*286b0*/  LDL.LU R16, [R1+0x238] ;  /* 0x0002380001107983 */ /* 0x000ee80000300800 */
[----:B------:R0:W-:Y:S04]  /*286c0*/  STL [R1+0x8c8], R18 ;  /* 0x0008c81201007387 */ /* 0x0001e80000100800 */
[----:B------:R1:W-:Y:S01]  /*286d0*/  STL [R1+0x894], R17 ;  /* 0x0008941101007387 */ /* 0x0003e20000100800 */
[----:B0-----:R-:W-:-:S02]  /*286e0*/  LEA R18, P0, R13, R0, 0x1 ;  /* 0x000000000d127211 */ /* 0x001fc400078008ff */
[----:B-1----:R-:W-:Y:S02]  /*286f0*/  LEA.HI.X.SX32 R17, R3, R2, 0x1, P1 ;  /* 0x0000000203117211 */ /* 0x002fe400008f0eff */
[----:B------:R-:W3:Y:S04]  /*28700*/  LDL.LU R3, [R1+0x240] ;  /* 0x0002400001037983 */ /* 0x000ee80000300800 */
[----:B------:R0:W-:Y:S04]  /*28710*/  STL [R1+0x8d0], R18 ;  /* 0x0008d01201007387 */ /* 0x0001e80000100800 */
[----:B------:R1:W-:Y:S01]  /*28720*/  STL [R1+0x89c], R17 ;  /* 0x00089c1101007387 */ /* 0x0003e20000100800 */
[----:B0-----:R-:W-:-:S02]  /*28730*/  LEA R18, P1, R4, R0, 0x1 ;  /* 0x0000000004127211 */ /* 0x001fc400078208ff */
[-C--:B-1----:R-:W-:Y:S02]  /*28740*/  LEA.HI.X.SX32 R17, R29, R2.reuse, 0x1, P2 ;  /* 0x000000021d117211 */ /* 0x082fe400010f0eff */
[----:B------:R-:W3:Y:S04]  /*28750*/  LDL.LU R29, [R1+0x248] ;  /* 0x00024800011d7983 */ /* 0x000ee80000300800 */
[----:B------:R-:W-:Y:S04]  /*28760*/  STL [R1+0x8d8], R18 ;  /* 0x0008d81201007387 */ /* 0x000fe80000100800 */
[----:B------:R0:W-:Y:S02]  /*28770*/  STL [R1+0x8a4], R17 ;  /* 0x0008a41101007387 */ /* 0x0001e40000100800 */
[----:B0-----:R-:W-:-:S02]  /*28780*/  LEA.HI.X.SX32 R17, R6, R2, 0x1, P3 ;  /* 0x0000000206117211 */ /* 0x001fc400018f0eff */
[----:B------:R-:W3:Y:S01]  /*28790*/  LDL.LU R6, [R1+0x250] ;  /* 0x0002500001067983 */ /* 0x000ee20000300800 */
[----:B--2---:R-:W-:-:S05]  /*287a0*/  LEA R18, P2, R28, R0, 0x1 ;  /* 0x000000001c127211 */ /* 0x004fca00078408ff */
[----:B------:R-:W-:Y:S04]  /*287b0*/  STL [R1+0x8e0], R18 ;  /* 0x0008e01201007387 */ /* 0x000fe80000100800 */
[----:B------:R0:W-:Y:S02]  /*287c0*/  STL [R1+0x8ac], R17 ;  /* 0x0008ac1101007387 */ /* 0x0001e40000100800 */
[----:B0-----:R-:W-:Y:S02]  /*287d0*/  LEA.HI.X.SX32 R17, R27, R2, 0x1, P4 ;  /* 0x000000021b117211 */ /* 0x001fe400020f0eff */
[-C--:B------:R-:W-:Y:S01]  /*287e0*/  LEA R18, P3, R12, R0.reuse, 0x1 ;  /* 0x000000000c127211 */ /* 0x080fe200078608ff */
        /* <DEDUP_REMOVED lines=59> */
[----:B------:R-:W2:Y:S01]  /*28ba0*/  LDL.LU R5, [R1+0x2ac] ;  /* 0x0002ac0001057983 */ /* 0x000ea20000300800 */
[----:B------:R-:W-:-:S05]  /*28bb0*/  LEA R18, P1, R15, R0, 0x1 ;  /* 0x000000000f127211 */ /* 0x000fca00078208ff */
[----:B------:R-:W-:Y:S04]  /*28bc0*/  STL [R1+0x948], R18 ;  /* 0x0009481201007387 */ /* 0x000fe80000100800 */
[----:B------:R0:W-:Y:S02]  /*28bd0*/  STL [R1+0x914], R17 ;  /* 0x0009141101007387 */ /* 0x0001e40000100800 */
[----:B0-----:R-:W-:Y:S02]  /*28be0*/  LEA.HI.X.SX32 R17, R16, R2, 0x1, P3 ;  /* 0x0000000210117211 */ /* 0x001fe400018f0eff */
[----:B------:R-:W-:Y:S01]  /*28bf0*/  LEA R18, P2, R14, R0, 0x1 ;  /* 0x000000000e127211 */ /* 0x000fe200078408ff */
        /* <DEDUP_REMOVED lines=14> */
[-C--:B-----5:R-:W-:Y:S01]  /*28ce0*/  LEA R18, P5, R28, R0.reuse, 0x1 ;  /* 0x000000001c127211 */ /* 0x0a0fe200078a08ff */
        /* <DEDUP_REMOVED lines=55> */
[----:B-----5:R-:W-:-:S05]  /*29060*/  LEA R18, P2, R6, R0, 0x1 ;  /* 0x0000000006127211 */ /* 0x020fca00078408ff */
[----:B------:R-:W-:Y:S04]  /*29070*/  STL [R1+0x9c0], R18 ;  /* 0x0009c01201007387 */ /* 0x000fe80000100800 */
[----:B------:R0:W-:Y:S02]  /*29080*/  STL [R1+0x98c], R17 ;  /* 0x00098c1101007387 */ /* 0x0001e40000100800 */
[----:B0-----:R-:W-:Y:S02]  /*29090*/  LEA.HI.X.SX32 R17, R7, R2, 0x1, P4 ;  /* 0x0000000207117211 */ /* 0x001fe400020f0eff */
[----:B------:R-:W5:Y:S01]  /*290a0*/  LDL.LU R7, [R1+0x2f4] ;  /* 0x0002f40001077983 */ /* 0x000f620000300800 */
[----:B----4-:R-:W-:-:S05]  /*290b0*/  LEA R18, P3, R27, R0, 0x1 ;  /* 0x000000001b127211 */ /* 0x010fca00078608ff */
[----:B------:R-:W-:Y:S04]  /*290c0*/  STL [R1+0x9c8], R18 ;  /* 0x0009c81201007387 */ /* 0x000fe80000100800 */
[----:B------:R0:W-:Y:S02]  /*290d0*/  STL [R1+0x994], R17 ;  /* 0x0009941101007387 */ /* 0x0001e40000100800 */
[----:B0-----:R-:W-:Y:S02]  /*290e0*/  LEA.HI.X.SX32 R17, R5, R2, 0x1, P5 ;  /* 0x0000000205117211 */ /* 0x001fe400028f0eff */
[-C--:B---3--:R-:W-:Y:S01]  /*290f0*/  LEA R18, P4, R15, R0.reuse, 0x1 ;  /* 0x000000000f127211 */ /* 0x088fe200078808ff */
[----:B------:R-:W3:Y:S04]  /*29100*/  LDL.LU R5, [R1+0x2f8] ;  /* 0x0002f80001057983 */ /* 0x000ee80000300800 */
[----:B------:R0:W-:Y:S04]  /*29110*/  STL [R1+0x9d0], R18 ;  /* 0x0009d01201007387 */ /* 0x0001e80000100800 */
[----:B------:R1:W-:Y:S01]  /*29120*/  STL [R1+0x99c], R17 ;  /* 0x00099c1101007387 */ /* 0x0003e20000100800 */
[----:B0-----:R-:W-:-:S02]  /*29130*/  LEA R18, P5, R14, R0, 0x1 ;  /* 0x000000000e127211 */ /* 0x001fc400078a08ff */
[----:B-1----:R-:W-:Y:S02]  /*29140*/  LEA.HI.X.SX32 R17, R16, R2, 0x1, P6 ;  /* 0x0000000210117211 */ /* 0x002fe400030f0eff */
[----:B------:R-:W4:Y:S04]  /*29150*/  LDL.LU R16, [R1+0x2fc] ;  /* 0x0002fc0001107983 */ /* 0x000f280000300800 */
        /* <DEDUP_REMOVED lines=18> */
[-C--:B-1----:R-:W-:Y:S02]  /*29280*/  LEA.HI.X.SX32 R17, R27, R2.reuse, 0x1, P3 ;  /* 0x000000021b117211 */ /* 0x082fe400018f0eff */
[----:B------:R-:W4:Y:S04]  /*29290*/  LDL.LU R27, [R1+0x30c] ;  /* 0x00030c00011b7983 */ /* 0x000f280000300800 */
[----:B------:R-:W-:Y:S04]  /*292a0*/  STL [R1+0x9f8], R18 ;  /* 0x0009f81201007387 */ /* 0x000fe80000100800 */
[----:B------:R0:W-:Y:S02]  /*292b0*/  STL [R1+0x9c4], R17 ;  /* 0x0009c41101007387 */ /* 0x0001e40000100800 */
[----:B0-----:R-:W-:-:S02]  /*292c0*/  LEA.HI.X.SX32 R17, R15, R2, 0x1, P4 ;  /* 0x000000020f117211 */ /* 0x001fc400020f0eff */
[----:B------:R-:W4:Y:S01]  /*292d0*/  LDL.LU R15, [R1+0x314] ;  /* 0x00031400010f7983 */ /* 0x000f220000300800 */
        /* <DEDUP_REMOVED lines=25> */
[----:B---3--:R-:W-:-:S05]  /*29470*/  LEA R18, P1, R5, R0, 0x1 ;  /* 0x0000000005127211 */ /* 0x008fca00078208ff */
[----:B------:R-:W-:Y:S04]  /*29480*/  STL [R1+0xa28], R18 ;  /* 0x000a281201007387 */ /* 0x000fe80000100800 */
[----:B------:R0:W-:Y:S02]  /*29490*/  STL [R1+0x9f4], R17 ;  /* 0x0009f41101007387 */ /* 0x0001e40000100800 */
[----:B0-----:R-:W-:Y:S02]  /*294a0*/  LEA.HI.X.SX32 R17, R11, R2, 0x1, P3 ;  /* 0x000000020b117211 */ /* 0x001fe400018f0eff */
[----:B------:R-:W3:Y:S01]  /*294b0*/  LDL.LU R11, [R1+0x32c] ;  /* 0x00032c00010b7983 */ /* 0x000ee20000300800 */
[----:B----4-:R-:W-:-:S05]  /*294c0*/  LEA R18, P2, R16, R0, 0x1 ;  /* 0x0000000010127211 */ /* 0x010fca00078408ff */
[----:B------:R-:W-:Y:S04]  /*294d0*/  STL [R1+0xa30], R18 ;  /* 0x000a301201007387 */ /* 0x000fe80000100800 */
[----:B------:R0:W-:Y:S02]  /*294e0*/  STL [R1+0x9fc], R17 ;  /* 0x0009fc1101007387 */ /* 0x0001e40000100800 */
[----:B0-----:R-:W-:Y:S02]  /*294f0*/  LEA.HI.X.SX32 R17, R10, R2, 0x1, P4 ;  /* 0x000000020a117211 */ /* 0x001fe400020f0eff */
[-C--:B------:R-:W-:Y:S01]  /*29500*/  LEA R18, P3, R3, R0.reuse, 0x1 ;  /* 0x0000000003127211 */ /* 0x080fe200078608ff */
        /* <DEDUP_REMOVED lines=59> */
[----:B------:R-:W4:Y:S01]  /*298c0*/  LDL.LU R13, [R1+0x440] ;  /* 0x00044000010d7983 */ /* 0x000f220000300800 */
[----:B------:R-:W-:-:S05]  /*298d0*/  LEA R18, P1, R9, R0, 0x1 ;  /* 0x0000000009127211 */ /* 0x000fca00078208ff */
        /* <DEDUP_REMOVED lines=198> */
[----:B------:R-:W-:Y:S01]  /*2a540*/  LEA R18, P6, R29, R0, 0x1 ;  /* 0x000000001d127211 */ /* 0x000fe200078c08ff */
        /* <DEDUP_REMOVED lines=924> */
[----:B-----5:R-:W-:Y:S01]  /*2df10*/  LEA R18, P2, R16, R0, 0x1 ;  /* 0x0000000010127211 */ /* 0x020fe200078408ff */
[----:B------:R-:W5:Y:S04]  /*2df20*/  LDL.LU R11, [R1+0x418] ;  /* 0x00041800010b7983 */ /* 0x000f680000300800 */
[----:B------:R-:W-:Y:S04]  /*2df30*/  STL [R1+0x11a0], R18 ;  /* 0x0011a01201007387 */ /* 0x000fe80000100800 */
[----:B------:R0:W-:Y:S02]  /*2df40*/  STL [R1+0x116c], R17 ;  /* 0x00116c1101007387 */ /* 0x0001e40000100800 */
[----:B0-----:R-:W-:-:S02]  /*2df50*/  LEA.HI.X.SX32 R17, R10, R2, 0x1, P4 ;  /* 0x000000020a117211 */ /* 0x001fc400020f0eff */
        /* <DEDUP_REMOVED lines=51> */
[----:B-----5:R-:W-:-:S05]  /*2e290*/  LEA R18, P6, R11, R0, 0x1 ;  /* 0x000000000b127211 */ /* 0x020fca00078c08ff */
[----:B------:R-:W-:Y:S04]  /*2e2a0*/  STL [R1+0x11f8], R18 ;  /* 0x0011f81201007387 */ /* 0x000fe80000100800 */
[----:B------:R0:W-:Y:S02]  /*2e2b0*/  STL [R1+0x11c4], R17 ;  /* 0x0011c41101007387 */ /* 0x0001e40000100800 */
[----:B0-----:R-:W-:Y:S02]  /*2e2c0*/  LEA.HI.X.SX32 R17, R14, R2, 0x1, P1 ;  /* 0x000000020e117211 */ /* 0x001fe400008f0eff */
[----:B------:R-:W-:Y:S01]  /*2e2d0*/  LEA R18, P0, R10, R0, 0x1 ;  /* 0x000000000a127211 */ /* 0x000fe200078008ff */
        /* <DEDUP_REMOVED lines=64> */
[----:B---3--:R-:W-:Y:S01]  /*2e6e0*/  LEA R18, P6, R4, R0, 0x1 ;  /* 0x0000000004127211 */ /* 0x008fe200078c08ff */
[----:B------:R-:W3:Y:S04]  /*2e6f0*/  LDL.LU R29, [R1+0x3ac] ;  /* 0x0003ac00011d7983 */ /* 0x000ee80000300800 */
[----:B------:R-:W-:Y:S04]  /*2e700*/  STL [R1+0x1268], R18 ;  /* 0x0012681201007387 */ /* 0x000fe80000100800 */
[----:B------:R0:W-:Y:S02]  /*2e710*/  STL [R1+0x1234], R17 ;  /* 0x0012341101007387 */ /* 0x0001e40000100800 */
[----:B0-----:R-:W-:-:S02]  /*2e720*/  LEA.HI.X.SX32 R17, R6, R2, 0x1, P1 ;  /* 0x0000000206117211 */ /* 0x001fc400008f0eff */
        /* <DEDUP_REMOVED lines=50> */
[----:B---3--:R-:W-:Y:S01]  /*2ea50*/  LEA R18, P3, R29, R0, 0x1 ;  /* 0x000000001d127211 */ /* 0x008fe200078608ff */
[----:B------:R-:W3:Y:S04]  /*2ea60*/  LDL.LU R9, [R1+0x364] ;  /* 0x0003640001097983 */ /* 0x000ee80000300800 */
[----:B------:R-:W-:Y:S04]  /*2ea70*/  STL [R1+0x12c0], R18 ;  /* 0x0012c01201007387 */ /* 0x000fe80000100800 */
[----:B------:R0:W-:Y:S02]  /*2ea80*/  STL [R1+0x128c], R17 ;  /* 0x00128c1101007387 */ /* 0x0001e40000100800 */
[----:B0-----:R-:W-:-:S02]  /*2ea90*/  LEA.HI.X.SX32 R17, R8, R2, 0x1, P5 ;  /* 0x0000000208117211 */ /* 0x001fc400028f0eff */
[----:B------:R-:W-:Y:S01]  /*2eaa0*/  LEA R18, P4, R6, R0, 0x1 ;  /* 0x0000000006127211 */ /* 0x000fe200078808ff */
[----:B------:R-:W5:Y:S04]  /*2eab0*/  LDL.LU R8, [R1+0x360] ;  /* 0x0003600001087983 */ /* 0x000f680000300800 */
[----:B------:R-:W-:Y:S04]  /*2eac0*/  STL [R1+0x12c8], R18 ;  /* 0x0012c81201007387 */ /* 0x000fe80000100800 */
[----:B------:R0:W-:Y:S02]  /*2ead0*/  STL [R1+0x1294], R17 ;  /* 0x0012941101007387 */ /* 0x0001e40000100800 */
[----:B0-----:R-:W-:-:S02]  /*2eae0*/  LEA.HI.X.SX32 R17, R7, R2, 0x1, P6 ;  /* 0x0000000207117211 */ /* 0x001fc400030f0eff */
[----:B------:R-:W5:Y:S01]  /*2eaf0*/  LDL.LU R7, [R1+0x35c] ;  /* 0x00035c0001077983 */ /* 0x000f620000300800 */
        /* <DEDUP_REMOVED lines=45> */
[----:B---3--:R-:W-:-:S05]  /*2edd0*/  LEA R18, P0, R9, R0, 0x1 ;  /* 0x0000000009127211 */ /* 0x008fca00078008ff */
[----:B------:R-:W-:Y:S04]  /*2ede0*/  STL [R1+0x1318], R18 ;  /* 0x0013181201007387 */ /* 0x000fe80000100800 */
[----:B------:R0:W-:Y:S02]  /*2edf0*/  STL [R1+0x12e4], R17 ;  /* 0x0012e41101007387 */ /* 0x0001e40000100800 */
[----:B0-----:R-:W-:Y:S02]  /*2ee00*/  LEA.HI.X.SX32 R17, R4, R2, 0x1, P2 ;  /* 0x0000000204117211 */ /* 0x001fe400010f0eff */
[----:B-----5:R-:W-:Y:S01]  /*2ee10*/  LEA R18, P1, R8, R0, 0x1 ;  /* 0x0000000008127211 */ /* 0x020fe200078208ff */
        /* <DEDUP_REMOVED lines=9> */
[----:B----4-:R-:W-:Y:S01]  /*2eeb0*/  LEA R18, P3, R5, R0, 0x1 ;  /* 0x0000000005127211 */ /* 0x010fe200078608ff */
[----:B------:R-:W4:Y:S04]  /*2eec0*/  LDL.LU R12, [R1+0x298] ;  /* 0x00029800010c7983 */ /* 0x000f280000300800 */
[----:B------:R-:W-:Y:S04]  /*2eed0*/  STL [R1+0x1330], R18 ;  /* 0x0013301201007387 */ /* 0x000fe80000100800 */
[----:B------:R0:W-:Y:S02]  /*2eee0*/  STL [R1+0x12fc], R17 ;  /* 0x0012fc1101007387 */ /* 0x0001e40000100800 */
[----:B0-----:R-:W-:-:S02]  /*2eef0*/  LEA.HI.X.SX32 R17, R11, R2, 0x1, P5 ;  /* 0x000000020b117211 */ /* 0x001fc400028f0eff */
        /* <DEDUP_REMOVED lines=61> */
[----:B------:R-:W-:-:S05]  /*2f2d0*/  LEA R18, P2, R10, R0, 0x1 ;  /* 0x000000000a127211 */ /* 0x000fca00078408ff */
[----:B------:R-:W-:Y:S04]  /*2f2e0*/  STL [R1+0x1398], R18 ;  /* 0x0013981201007387 */ /* 0x000fe80000100800 */
[----:B------:R0:W-:Y:S02]  /*2f2f0*/  STL [R1+0x1364], R17 ;  /* 0x0013641101007387 */ /* 0x0001e40000100800 */
[----:B0-----:R-:W-:Y:S02]  /*2f300*/  LEA.HI.X.SX32 R17, R13, R2, 0x1, P4 ;  /* 0x000000020d117211 */ /* 0x001fe400020f0eff */
        /* <DEDUP_REMOVED lines=40> */
[----:B----4-:R-:W-:Y:S01]  /*2f590*/  LEA R18, P4, R27, R0, 0x1 ;  /* 0x000000001b127211 */ /* 0x010fe200078808ff */
[----:B------:R-:W3:Y:S04]  /*2f5a0*/  LDL.LU R7, [R1+0x208] ;  /* 0x0002080001077983 */ /* 0x000ee80000300800 */
[----:B------:R-:W-:Y:S04]  /*2f5b0*/  STL [R1+0x13e0], R18 ;  /* 0x0013e01201007387 */ /* 0x000fe80000100800 */
[----:B------:R0:W-:Y:S02]  /*2f5c0*/  STL [R1+0x13ac], R17 ;  /* 0x0013ac1101007387 */ /* 0x0001e40000100800 */
[----:B0-----:R-:W-:-:S02]  /*2f5d0*/  LEA.HI.X.SX32 R17, R5, R2, 0x1, P6 ;  /* 0x0000000205117211 */ /* 0x001fc400030f0eff */
[----:B-----5:R-:W-:Y:S01]  /*2f5e0*/  LEA R18, P5, R15, R0, 0x1 ;  /* 0x000000000f127211 */ /* 0x020fe200078a08ff */
        /* <DEDUP_REMOVED lines=170> */
[----:B---3--:R-:W-:Y:S02]  /*30090*/  LEA R18, P4, R15, R0, 0x1 ;  /* 0x000000000f127211 */ /* 0x008fe400078808ff */
[----:B------:R-:W-:-:S03]  /*300a0*/  LEA.HI.X.SX32 R16, R16, R2, 0x1, P6 ;  /* 0x0000000210107211 */ /* 0x000fc600030f0eff */
[----:B------:R-:W-:Y:S04]  /*300b0*/  STL [R1+0x14f8], R18 ;  /* 0x0014f81201007387 */ /* 0x000fe80000100800 */
[----:B------:R0:W-:Y:S04]  /*300c0*/  STL [R1+0x14c4], R17 ;  /* 0x0014c41101007387 */ /* 0x0001e80000100800 */
[----:B0-----:R-:W3:Y:S01]  /*300d0*/  LDL.LU R17, [R1+0x134] ;  /* 0x0001340001117983 */ /* 0x001ee20000300800 */
[----:B----4-:R-:W-:-:S05]  /*300e0*/  LEA R18, P5, R14, R0, 0x1 ;  /* 0x000000000e127211 */ /* 0x010fca00078a08ff */
[----:B------:R-:W-:Y:S04]  /*300f0*/  STL [R1+0x1500], R18 ;  /* 0x0015001201007387 */ /* 0x000fe80000100800 */
[----:B------:R0:W-:Y:S02]  /*30100*/  STL [R1+0x14cc], R16 ;  /* 0x0014cc1001007387 */ /* 0x0001e40000100800 */
[----:B0-----:R-:W-:Y:S02]  /*30110*/  LEA.HI.X.SX32 R16, R3, R2, 0x1, P0 ;  /* 0x0000000203107211 */ /* 0x001fe400000f0eff */
        /* <DEDUP_REMOVED lines=13> */
[----:B------:R0:W-:Y:S01]  /*301f0*/  STL [R1+0x14e4], R16 ;  /* 0x0014e41001007387 */ /* 0x0001e20000100800 */
[----:B------:R-:W-:-:S02]  /*30200*/  LEA.HI.X.SX32 R15, R15, R2, 0x1, P4 ;  /* 0x000000020f0f7211 */ /* 0x000fc400020f0eff */
[----:B0-----:R-:W-:Y:S02]  /*30210*/  LEA.HI.X.SX32 R16, R27, R2, 0x1, P3 ;  /* 0x000000021b107211 */ /* 0x001fe400018f0eff */
[----:B------:R-:W-:Y:S01]  /*30220*/  LEA R18, P2, R12, R0, 0x1 ;  /* 0x000000000c127211 */ /* 0x000fe200078408ff */
[----:B------:R-:W5:Y:S04]  /*30230*/  LDL.LU R27, [R1+0x124] ;  /* 0x00012400011b7983 */ /* 0x000f680000300800 */
[----:B------:R-:W-:Y:S04]  /*30240*/  STL [R1+0x1520], R18 ;  /* 0x0015201201007387 */ /* 0x000fe80000100800 */
[----:B------:R0:W-:Y:S01]  /*30250*/  STL [R1+0x14ec], R16 ;  /* 0x0014ec1001007387 */ /* 0x0001e20000100800 */
[----:B------:R-:W-:-:S03]  /*30260*/  LEA.HI.X.SX32 R14, R14, R2, 0x1, P5 ;  /* 0x000000020e0e7211 */ /* 0x000fc600028f0eff */
[----:B0-----:R-:W5:Y:S01]  /*30270*/  LDL.LU R16, [R1+0x120] ;  /* 0x0001200001107983 */ /* 0x001f620000300800 */
[----:B------:R-:W-:-:S05]  /*30280*/  LEA R18, P3, R11, R0, 0x1 ;  /* 0x000000000b127211 */ /* 0x000fca00078608ff */
[----:B------:R-:W-:Y:S04]  /*30290*/  STL [R1+0x1528], R18 ;  /* 0x0015281201007387 */ /* 0x000fe80000100800 */
[----:B------:R0:W-:Y:S01]  /*302a0*/  STL [R1+0x14f4], R15 ;  /* 0x0014f40f01007387 */ /* 0x0001e20000100800 */
[----:B------:R-:W-:-:S03]  /*302b0*/  LEA.HI.X.SX32 R13, R13, R2, 0x1, P6 ;  /* 0x000000020d0d7211 */ /* 0x000fc600030f0eff */
[----:B0-----:R-:W5:Y:S01]  /*302c0*/  LDL.LU R15, [R1+0x11c] ;  /* 0x00011c00010f7983 */ /* 0x001f620000300800 */
[----:B------:R-:W-:Y:S02]  /*302d0*/  LEA.HI.X.SX32 R12, R12, R2, 0x1, P2 ;  /* 0x000000020c0c7211 */ /* 0x000fe400010f0eff */
[----:B------:R-:W-:-:S05]  /*302e0*/  LEA R18, P4, R10, R0, 0x1 ;  /* 0x000000000a127211 */ /* 0x000fca00078808ff */
[----:B------:R-:W-:Y:S04]  /*302f0*/  STL [R1+0x1530], R18 ;  /* 0x0015301201007387 */ /* 0x000fe80000100800 */
[----:B------:R0:W-:Y:S04]  /*30300*/  STL [R1+0x14fc], R14 ;  /* 0x0014fc0e01007387 */ /* 0x0001e80000100800 */
[----:B0-----:R-:W5:Y:S01]  /*30310*/  LDL.LU R14, [R1+0x118] ;  /* 0x00011800010e7983 */ /* 0x001f620000300800 */
[----:B------:R-:W-:-:S05]  /*30320*/  LEA R18, P5, R9, R0, 0x1 ;  /* 0x0000000009127211 */ /* 0x000fca00078a08ff */
[----:B------:R-:W-:Y:S04]  /*30330*/  STL [R1+0x1538], R18 ;  /* 0x0015381201007387 */ /* 0x000fe80000100800 */
[----:B------:R0:W-:Y:S02]  /*30340*/  STL [R1+0x1504], R13 ;  /* 0x0015040d01007387 */ /* 0x0001e40000100800 */
[----:B0-----:R-:W-:Y:S02]  /*30350*/  LEA.HI.X.SX32 R13, R4, R2, 0x1, P0 ;  /* 0x00000002040d7211 */ /* 0x001fe400000f0eff */
        /* <DEDUP_REMOVED lines=8> */
[----:B------:R0:W-:Y:S04]  /*303e0*/  STL [R1+0x1514], R13 ;  /* 0x0015140d01007387 */ /* 0x0001e80000100800 */
[----:B0-----:R-:W2:Y:S01]  /*303f0*/  LDL.LU R13, [R1+0x108] ;  /* 0x00010800010d7983 */ /* 0x001ea20000300800 */
[----:B------:R-:W-:-:S05]  /*30400*/  LEA R18, P1, R5, R0, 0x1 ;  /* 0x0000000005127211 */ /* 0x000fca00078208ff */
[----:B------:R-:W-:Y:S04]  /*30410*/  STL [R1+0x1550], R18 ;  /* 0x0015501201007387 */ /* 0x000fe80000100800 */
[----:B------:R0:W-:Y:S04]  /*30420*/  STL [R1+0x151c], R12 ;  /* 0x00151c0c01007387 */ /* 0x0001e80000100800 */
[----:B0-----:R-:W2:Y:S01]  /*30430*/  LDL.LU R12, [R1+0x104] ;  /* 0x00010400010c7983 */ /* 0x001ea20000300800 */
[----:B---3--:R-:W-:Y:S02]  /*30440*/  LEA R18, P2, R17, R0, 0x1 ;  /* 0x0000000011127211 */ /* 0x008fe400078408ff */
[----:B------:R-:W-:-:S03]  /*30450*/  LEA.HI.X.SX32 R11, R11, R2, 0x1, P3 ;  /* 0x000000020b0b7211 */ /* 0x000fc600018f0eff */
[----:B------:R-:W-:Y:S01]  /*30460*/  STL [R1+0x1558], R18 ;  /* 0x0015581201007387 */ /* 0x000fe20000100800 */
[----:B------:R-:W-:-:S03]  /*30470*/  LEA.HI.X.SX32 R10, R10, R2, 0x1, P4 ;  /* 0x000000020a0a7211 */ /* 0x000fc600020f0eff */
[----:B------:R0:W-:Y:S01]  /*30480*/  STL [R1+0x1524], R11 ;  /* 0x0015240b01007387 */ /* 0x0001e20000100800 */
[----:B------:R-:W-:-:S03]  /*30490*/  LEA.HI.X.SX32 R9, R9, R2, 0x1, P5 ;  /* 0x0000000209097211 */ /* 0x000fc600028f0eff */
[----:B0-----:R-:W3:Y:S01]  /*304a0*/  LDL.LU R11, [R1+0x100] ;  /* 0x00010000010b7983 */ /* 0x001ee20000300800 */
[----:B----4-:R-:W-:-:S05]  /*304b0*/  LEA R18, P3, R3, R0, 0x1 ;  /* 0x0000000003127211 */ /* 0x010fca00078608ff */
[----:B------:R-:W-:Y:S04]  /*304c0*/  STL [R1+0x1560], R18 ;  /* 0x0015601201007387 */ /* 0x000fe80000100800 */
[----:B------:R0:W-:Y:S01]  /*304d0*/  STL [R1+0x152c], R10 ;  /* 0x00152c0a01007387 */ /* 0x0001e20000100800 */
[----:B------:R-:W-:-:S03]  /*304e0*/  LEA.HI.X.SX32 R8, R8, R2, 0x1, P6 ;  /* 0x0000000208087211 */ /* 0x000fc600030f0eff */
[----:B0-----:R-:W4:Y:S01]  /*304f0*/  LDL.LU R10, [R1+0xfc] ;  /* 0x0000fc00010a7983 */ /* 0x001f220000300800 */
[----:B-----5:R-:W-:-:S05]  /*30500*/  LEA R18, P4, R29, R0, 0x1 ;  /* 0x000000001d127211 */ /* 0x020fca00078808ff */
[----:B------:R-:W-:Y:S04]  /*30510*/  STL [R1+0x1568], R18 ;  /* 0x0015681201007387 */ /* 0x000fe80000100800 */
[----:B------:R0:W-:Y:S01]  /*30520*/  STL [R1+0x1534], R9 ;  /* 0x0015340901007387 */ /* 0x0001e20000100800 */
[----:B------:R-:W-:-:S03]  /*30530*/  LEA.HI.X.SX32 R19, R7, R2, 0x1, P0 ;  /* 0x0000000207137211 */ /* 0x000fc600000f0eff */
[----:B0-----:R-:W5:Y:S01]  /*30540*/  LDL.LU R9, [R1+0xf8] ;  /* 0x0000f80001097983 */ /* 0x001f620000300800 */
[----:B------:R-:W-:-:S05]  /*30550*/  LEA R18, P5, R6, R0, 0x1 ;  /* 0x0000000006127211 */ /* 0x000fca00078a08ff */
[----:B------:R-:W-:Y:S04]  /*30560*/  STL [R1+0x1570], R18 ;  /* 0x0015701201007387 */ /* 0x000fe80000100800 */
[----:B------:R0:W-:Y:S04]  /*30570*/  STL [R1+0x153c], R8 ;  /* 0x00153c0801007387 */ /* 0x0001e80000100800 */
[----:B0-----:R-:W5:Y:S01]  /*30580*/  LDL.LU R8, [R1+0xf4] ;  /* 0x0000f40001087983 */ /* 0x001f620000300800 */
[----:B------:R-:W-:-:S05]  /*30590*/  LEA R18, P6, R27, R0, 0x1 ;  /* 0x000000001b127211 */ /* 0x000fca00078c08ff */
[----:B------:R0:W-:Y:S04]  /*305a0*/  STL [R1+0x1578], R18 ;  /* 0x0015781201007387 */ /* 0x0001e80000100800 */
[----:B------:R-:W5:Y:S04]  /*305b0*/  LDL.LU R7, [R1+0xf0] ;  /* 0x0000f00001077983 */ /* 0x000f680000300800 */
[----:B------:R1:W-:Y:S01]  /*305c0*/  STL [R1+0x1544], R19 ;  /* 0x0015441301007387 */ /* 0x0003e20000100800 */
[----:B0-----:R-:W-:Y:S02]  /*305d0*/  LEA R18, P0, R16, R0, 0x1 ;  /* 0x0000000010127211 */ /* 0x001fe400078008ff */
[----:B-1----:R-:W-:-:S03]  /*305e0*/  LEA.HI.X.SX32 R19, R5, R2, 0x1, P1 ;  /* 0x0000000205137211 */ /* 0x002fc600008f0eff */
[----:B------:R0:W-:Y:S04]  /*305f0*/  STL [R1+0x1580], R18 ;  /* 0x0015801201007387 */ /* 0x0001e80000100800 */
[----:B------:R-:W5:Y:S04]  /*30600*/  LDL.LU R5, [R1+0xec] ;  /* 0x0000ec0001057983 */ /* 0x000f680000300800 */
[----:B------:R1:W-:Y:S01]  /*30610*/  STL [R1+0x154c], R19 ;  /* 0x00154c1301007387 */ /* 0x0003e20000100800 */
[----:B0-----:R-:W-:Y:S02]  /*30620*/  LEA R18, P1, R15, R0, 0x1 ;  /* 0x000000000f127211 */ /* 0x001fe400078208ff */
[----:B-1----:R-:W-:-:S03]  /*30630*/  LEA.HI.X.SX32 R19, R17, R2, 0x1, P2 ;  /* 0x0000000211137211 */ /* 0x002fc600010f0eff */
[----:B------:R0:W-:Y:S01]  /*30640*/  STL [R1+0x1588], R18 ;  /* 0x0015881201007387 */ /* 0x0001e20000100800 */
[----:B------:R-:W-:-:S03]  /*30650*/  LEA.HI.X.SX32 R17, R3, R2, 0x1, P3 ;  /* 0x0000000203117211 */ /* 0x000fc600018f0eff */
[----:B------:R-:W-:Y:S04]  /*30660*/  STL [R1+0x1554], R19 ;  /* 0x0015541301007387 */ /* 0x000fe80000100800 */
[----:B------:R-:W5:Y:S01]  /*30670*/  LDL.LU R3, [R1+0xe8] ;  /* 0x0000e80001037983 */ /* 0x000f620000300800 */
[----:B------:R-:W-:Y:S02]  /*30680*/  LEA.HI.X.SX32 R16, R16, R2, 0x1, P0 ;  /* 0x0000000210107211 */ /* 0x000fe400000f0eff */
[----:B0-----:R-:W-:-:S05]  /*30690*/  LEA R18, P2, R14, R0, 0x1 ;  /* 0x000000000e127211 */ /* 0x001fca00078408ff */
        /* <DEDUP_REMOVED lines=26> */
[----:B------:R0:W-:Y:S04]  /*30840*/  STL [R1+0x1584], R15 ;  /* 0x0015840f01007387 */ /* 0x0001e80000100800 */
[----:B0-----:R-:W3:Y:S01]  /*30850*/  LDL.LU R15, [R1+0xcc] ;  /* 0x0000cc00010f7983 */ /* 0x001ee20000300800 */
[----:B----4-:R-:W-:-:S05]  /*30860*/  LEA R18, P1, R10, R0, 0x1 ;  /* 0x000000000a127211 */ /* 0x010fca00078208ff */
[----:B------:R0:W-:Y:S04]  /*30870*/  STL [R1+0x15c0], R18 ;  /* 0x0015c01201007387 */ /* 0x0001e80000100800 */
[----:B------:R1:W-:Y:S01]  /*30880*/  STL [R1+0x158c], R14 ;  /* 0x00158c0e01007387 */ /* 0x0003e20000100800 */
[----:B0-----:R-:W-:Y:S02]  /*30890*/  LEA.HI.X.SX32 R18, R4, R2, 0x1, P3 ;  /* 0x0000000204127211 */ /* 0x001fe400018f0eff */
[----:B-----5:R-:W-:-:S05]  /*308a0*/  LEA R19, P2, R9, R0, 0x1 ;  /* 0x0000000009137211 */ /* 0x020fca00078408ff */
[----:B------:R-:W-:Y:S04]  /*308b0*/  STL [R1+0x15c8], R19 ;  /* 0x0015c81301007387 */ /* 0x000fe80000100800 */
[----:B------:R-:W4:Y:S04]  /*308c0*/  LDL.LU R4, [R1+0xbc] ;  /* 0x0000bc0001047983 */ /* 0x000f280000300800 */
[----:B------:R0:W-:Y:S01]  /*308d0*/  STL [R1+0x1594], R18 ;  /* 0x0015941201007387 */ /* 0x0001e20000100800 */
[----:B-1----:R-:W-:Y:S02]  /*308e0*/  LEA R14, P3, R8, R0, 0x1 ;  /* 0x00000000080e7211 */ /* 0x002fe400078608ff */
[----:B0-----:R-:W-:-:S03]  /*308f0*/  LEA.HI.X.SX32 R18, R28, R2, 0x1, P4 ;  /* 0x000000021c127211 */ /* 0x001fc600020f0eff */
[----:B------:R0:W-:Y:S04]  /*30900*/  STL [R1+0x15d0], R14 ;  /* 0x0015d00e01007387 */ /* 0x0001e80000100800 */
[----:B------:R-:W5:Y:S04]  /*30910*/  LDL.LU R28, [R1+0xb8] ;  /* 0x0000b800011c7983 */ /* 0x000f680000300800 */
[----:B------:R1:W-:Y:S01]  /*30920*/  STL [R1+0x159c], R18 ;  /* 0x00159c1201007387 */ /* 0x0003e20000100800 */
[----:B0-----:R-:W-:-:S05]  /*30930*/  LEA R14, P4, R7, R0, 0x1 ;  /* 0x00000000070e7211 */ /* 0x001fca00078808ff */
[----:B------:R0:W-:Y:S01]  /*30940*/  STL [R1+0x15d8], R14 ;  /* 0x0015d80e01007387 */ /* 0x0001e20000100800 */
[----:B-1----:R-:W-:Y:S02]  /*30950*/  LEA.HI.X.SX32 R18, R13, R2, 0x1, P5 ;  /* 0x000000020d127211 */ /* 0x002fe400028f0eff */
[----:B------:R-:W-:Y:S01]  /*30960*/  LEA R13, P5, R5, R0, 0x1 ;  /* 0x00000000050d7211 */ /* 0x000fe200078a08ff */
[----:B0-----:R-:W5:Y:S01]  /*30970*/  LDL.LU R14, [R1+0xb4] ;  /* 0x0000b400010e7983 */ /* 0x001f620000300800 */
[----:B------:R-:W-:-:S03]  /*30980*/  LEA.HI.X.SX32 R12, R12, R2, 0x1, P6 ;  /* 0x000000020c0c7211 */ /* 0x000fc600030f0eff */
[----:B------:R-:W-:Y:S04]  /*30990*/  STL [R1+0x15a4], R18 ;  /* 0x0015a41201007387 */ /* 0x000fe80000100800 */
[----:B------:R0:W-:Y:S01]  /*309a0*/  STL [R1+0x15e0], R13 ;  /* 0x0015e00d01007387 */ /* 0x0001e20000100800 */
[----:B------:R-:W-:-:S03]  /*309b0*/  LEA.HI.X.SX32 R11, R11, R2, 0x1, P0 ;  /* 0x000000020b0b7211 */ /* 0x000fc600000f0eff */
[----:B0-----:R-:W5:Y:S01]  /*309c0*/  LDL.LU R13, [R1+0x7a8] ;  /* 0x0007a800010d7983 */ /* 0x001f620000300800 */
[----:B------:R-:W-:-:S03]  /*309d0*/  LEA R18, P6, R3, R0, 0x1 ;  /* 0x0000000003127211 */ /* 0x000fc600078c08ff */
[----:B------:R0:W-:Y:S01]  /*309e0*/  STL [R1+0x15ac], R12 ;  /* 0x0015ac0c01007387 */ /* 0x0001e20000100800 */
[----:B------:R-:W-:-:S03]  /*309f0*/  LEA.HI.X.SX32 R10, R10, R2, 0x1, P1 ;  /* 0x000000020a0a7211 */ /* 0x000fc600008f0eff */
[----:B0-----:R-:W5:Y:S04]  /*30a00*/  LDL.LU R12, [R1+0xc0] ;  /* 0x0000c000010c7983 */ /* 0x001f680000300800 */
[----:B------:R-:W-:Y:S04]  /*30a10*/  STL [R1+0x15e8], R18 ;  /* 0x0015e81201007387 */ /* 0x000fe80000100800 */
[----:B------:R0:W-:Y:S01]  /*30a20*/  STL [R1+0x15b4], R11 ;  /* 0x0015b40b01007387 */ /* 0x0001e20000100800 */
[----:B------:R-:W-:-:S03]  /*30a30*/  LEA.HI.X.SX32 R9, R9, R2, 0x1, P2 ;  /* 0x0000000209097211 */ /* 0x000fc600010f0eff */
[----:B0-----:R-:W5:Y:S01]  /*30a40*/  LDL.LU R11, [R1] ;  /* 0x00000000010b7983 */ /* 0x001f620000300800 */
[----:B------:R-:W-:Y:S02]  /*30a50*/  LEA.HI.X.SX32 R8, R8, R2, 0x1, P3 ;  /* 0x0000000208087211 */ /* 0x000fe400018f0eff */
[----:B------:R-:W-:-:S05]  /*30a60*/  LEA R18, P0, R29, R0, 0x1 ;  /* 0x000000001d127211 */ /* 0x000fca00078008ff */
[----:B------:R-:W-:Y:S04]  /*30a70*/  STL [R1+0x15f0], R18 ;  /* 0x0015f01201007387 */ /* 0x000fe80000100800 */
[----:B------:R0:W-:Y:S04]  /*30a80*/  STL [R1+0x15bc], R10 ;  /* 0x0015bc0a01007387 */ /* 0x0001e80000100800 */
[----:B0-----:R-:W5:Y:S01]  /*30a90*/  LDL.LU R10, [R1+0xa8] ;  /* 0x0000a800010a7983 */ /* 0x001f620000300800 */
[----:B------:R-:W-:-:S05]  /*30aa0*/  LEA R18, P1, R6, R0, 0x1 ;  /* 0x0000000006127211 */ /* 0x000fca00078208ff */
[----:B------:R-:W-:Y:S04]  /*30ab0*/  STL [R1+0x15f8], R18 ;  /* 0x0015f81201007387 */ /* 0x000fe80000100800 */
[----:B------:R0:W-:Y:S04]  /*30ac0*/  STL [R1+0x15c4], R9 ;  /* 0x0015c40901007387 */ /* 0x0001e80000100800 */
[----:B0-----:R-:W5:Y:S01]  /*30ad0*/  LDL.LU R9, [R1+0xa4] ;  /* 0x0000a40001097983 */ /* 0x001f620000300800 */
[----:B--2---:R-:W-:-:S05]  /*30ae0*/  LEA R18, P2, R27, R0, 0x1 ;  /* 0x000000001b127211 */ /* 0x004fca00078408ff */
[----:B------:R0:W-:Y:S04]  /*30af0*/  STL [R1+0x1600], R18 ;  /* 0x0016001201007387 */ /* 0x0001e80000100800 */
[----:B------:R1:W-:Y:S01]  /*30b00*/  STL [R1+0x15cc], R8 ;  /* 0x0015cc0801007387 */ /* 0x0003e20000100800 */
[----:B0-----:R-:W-:-:S03]  /*30b10*/  LEA.HI.X.SX32 R18, R7, R2, 0x1, P4 ;  /* 0x0000000207127211 */ /* 0x001fc600020f0eff */
[----:B-1----:R-:W2:Y:S01]  /*30b20*/  LDL.LU R8, [R1+0x9c] ;  /* 0x00009c0001087983 */ /* 0x002ea20000300800 */
[----:B------:R-:W-:-:S05]  /*30b30*/  LEA R19, P3, R17, R0, 0x1 ;  /* 0x0000000011137211 */ /* 0x000fca00078608ff */
[----:B------:R0:W-:Y:S04]  /*30b40*/  STL [R1+0x1608], R19 ;  /* 0x0016081301007387 */ /* 0x0001e80000100800 */
[----:B------:R-:W2:Y:S04]  /*30b50*/  LDL.LU R7, [R1+0x98] ;  /* 0x0000980001077983 */ /* 0x000ea80000300800 */
[----:B------:R1:W-:Y:S01]  /*30b60*/  STL [R1+0x15d4], R18 ;  /* 0x0015d41201007387 */ /* 0x0003e20000100800 */
[----:B0-----:R-:W-:Y:S02]  /*30b70*/  LEA R19, P4, R16, R0, 0x1 ;  /* 0x0000000010137211 */ /* 0x001fe400078808ff */
[----:B-1----:R-:W-:-:S03]  /*30b80*/  LEA.HI.X.SX32 R18, R5, R2, 0x1, P5 ;  /* 0x0000000205127211 */ /* 0x002fc600028f0eff */
[----:B------:R3:W-:Y:S04]  /*30b90*/  STL [R1+0x1610], R19 ;  /* 0x0016101301007387 */ /* 0x0007e80000100800 */
[----:B------:R-:W2:Y:S04]  /*30ba0*/  LDL.LU R5, [R1+0x94] ;  /* 0x0000940001057983 */ /* 0x000ea80000300800 */
[----:B------:R0:W-:Y:S01]  /*30bb0*/  STL [R1+0x15dc], R18 ;  /* 0x0015dc1201007387 */ /* 0x0001e20000100800 */
[----:B---3--:R-:W-:Y:S02]  /*30bc0*/  LEA R19, P5, R15, R0, 0x1 ;  /* 0x000000000f137211 */ /* 0x008fe400078a08ff */
[----:B0-----:R-:W-:-:S03]  /*30bd0*/  LEA.HI.X.SX32 R18, R3, R2, 0x1, P6 ;  /* 0x0000000203127211 */ /* 0x001fc600030f0eff */
[----:B------:R-:W-:Y:S04]  /*30be0*/  STL [R1+0x1618], R19 ;  /* 0x0016181301007387 */ /* 0x000fe80000100800 */
[----:B------:R-:W3:Y:S04]  /*30bf0*/  LDL.LU R3, [R1+0x8c] ;  /* 0x00008c0001037983 */ /* 0x000ee80000300800 */
[----:B------:R0:W-:Y:S02]  /*30c00*/  STL [R1+0x15e4], R18 ;  /* 0x0015e41201007387 */ /* 0x0001e40000100800 */
[----:B0-----:R-:W-:-:S02]  /*30c10*/  LEA.HI.X.SX32 R18, R29, R2, 0x1, P0 ;  /* 0x000000021d127211 */ /* 0x001fc400000f0eff */
[----:B------:R-:W3:Y:S01]  /*30c20*/  LDL.LU R29, [R1+0x88] ;  /* 0x00008800011d7983 */ /* 0x000ee20000300800 */
[----:B----4-:R-:W-:-:S05]  /*30c30*/  LEA R19, P6, R4, R0, 0x1 ;  /* 0x0000000004137211 */ /* 0x010fca00078c08ff */
[----:B------:R-:W-:Y:S04]  /*30c40*/  STL [R1+0x1620], R19 ;  /* 0x0016201301007387 */ /* 0x000fe80000100800 */
[----:B------:R0:W-:Y:S01]  /*30c50*/  STL [R1+0x15ec], R18 ;  /* 0x0015ec1201007387 */ /* 0x0001e20000100800 */
[-C--:B------:R-:W-:Y:S02]  /*30c60*/  LEA.HI.X.SX32 R17, R17, R2.reuse, 0x1, P3 ;  /* 0x0000000211117211 */ /* 0x080fe400018f0eff */
[----:B0-----:R-:W-:Y:S02]  /*30c70*/  LEA.HI.X.SX32 R18, R6, R2, 0x1, P1 ;  /* 0x0000000206127211 */ /* 0x001fe400008f0eff */
[----:B-----5:R-:W-:Y:S01]  /*30c80*/  LEA R19, P0, R28, R0, 0x1 ;  /* 0x000000001c137211 */ /* 0x020fe200078008ff */
[----:B------:R-:W4:Y:S04]  /*30c90*/  LDL.LU R6, [R1+0x80] ;  /* 0x0000800001067983 */ /* 0x000f280000300800 */
[----:B------:R0:W-:Y:S04]  /*30ca0*/  STL [R1+0x1628], R19 ;  /* 0x0016281301007387 */ /* 0x0001e80000100800 */
[----:B------:R1:W-:Y:S01]  /*30cb0*/  STL [R1+0x15f4], R18 ;  /* 0x0015f41201007387 */ /* 0x0003e20000100800 */
[----:B0-----:R-:W-:-:S02]  /*30cc0*/  LEA.HI.X.SX32 R19, R27, R2, 0x1, P2 ;  /* 0x000000021b137211 */ /* 0x001fc400010f0eff */
[----:B------:R-:W-:-:S05]  /*30cd0*/  LEA R20, P1, R14, R0, 0x1 ;  /* 0x000000000e147211 */ /* 0x000fca00078208ff */
[----:B------:R0:W-:Y:S04]  /*30ce0*/  STL [R1+0x1630], R20 ;  /* 0x0016301401007387 */ /* 0x0001e80000100800 */
[----:B------:R-:W5:Y:S04]  /*30cf0*/  LDL.LU R27, [R1+0x78] ;  /* 0x00007800011b7983 */ /* 0x000f680000300800 */
[----:B------:R-:W-:Y:S01]  /*30d00*/  STL [R1+0x15fc], R19 ;  /* 0x0015fc1301007387 */ /* 0x000fe20000100800 */
[----:B-1----:R-:W-:-:S05]  /*30d10*/  LEA R18, P2, R13, R0, 0x1 ;  /* 0x000000000d127211 */ /* 0x002fca00078408ff */
[----:B------:R1:W-:Y:S04]  /*30d20*/  STL [R1+0x1638], R18 ;  /* 0x0016381201007387 */ /* 0x0003e80000100800 */
[----:B0-----:R-:W5:Y:S04]  /*30d30*/  LDL.LU R20, [R1+0x70] ;  /* 0x0000700001147983 */ /* 0x001f680000300800 */
[----:B------:R0:W-:Y:S01]  /*30d40*/  STL [R1+0x1604], R17 ;  /* 0x0016041101007387 */ /* 0x0001e20000100800 */
[----:B-1----:R-:W-:Y:S02]  /*30d50*/  LEA R18, P3, R12, R0, 0x1 ;  /* 0x000000000c127211 */ /* 0x002fe400078608ff */
[----:B0-----:R-:W-:-:S03]  /*30d60*/  LEA.HI.X.SX32 R17, R16, R2, 0x1, P4 ;  /* 0x0000000210117211 */ /* 0x001fc600020f0eff */
[----:B------:R-:W-:Y:S04]  /*30d70*/  STL [R1+0x1718], R18 ;  /* 0x0017181201007387 */ /* 0x000fe80000100800 */
[----:B------:R-:W5:Y:S04]  /*30d80*/  LDL.LU R19, [R1+0x68] ;  /* 0x0000680001137983 */ /* 0x000f680000300800 */
[----:B------:R0:W-:Y:S01]  /*30d90*/  STL [R1+0x160c], R17 ;  /* 0x00160c1101007387 */ /* 0x0001e20000100800 */
[----:B------:R-:W-:-:S05]  /*30da0*/  LEA R16, P4, R11, R0, 0x1 ;  /* 0x000000000b107211 */ /* 0x000fca00078808ff */
[----:B------:R1:W-:Y:S01]  /*30db0*/  STL [R1+0x1640], R16 ;  /* 0x0016401001007387 */ /* 0x0003e20000100800 */
[-C--:B0-----:R-:W-:Y:S02]  /*30dc0*/  LEA.HI.X.SX32 R17, R15, R2.reuse, 0x1, P5 ;  /* 0x000000020f117211 */ /* 0x081fe400028f0eff */
[----:B------:R-:W-:-:S03]  /*30dd0*/  LEA.HI.X.SX32 R15, R4, R2, 0x1, P6 ;  /* 0x00000002040f7211 */ /* 0x000fc600030f0eff */
[----:B------:R-:W-:Y:S04]  /*30de0*/  STL [R1+0x1614], R17 ;  /* 0x0016141101007387 */ /* 0x000fe80000100800 */
[----:B------:R-:W5:Y:S01]  /*30df0*/  LDL.LU R4, [R1+0x5c] ;  /* 0x00005c0001047983 */ /* 0x000f620000300800 */
[----:B------:R-:W-:Y:S02]  /*30e00*/  LEA.HI.X.SX32 R13, R13, R2, 0x1, P2 ;  /* 0x000000020d0d7211 */ /* 0x000fe400010f0eff */
[----:B-1----:R-:W-:-:S05]  /*30e10*/  LEA R16, P5, R10, R0, 0x1 ;  /* 0x000000000a107211 */ /* 0x002fca00078a08ff */
[----:B------:R-:W-:Y:S04]  /*30e20*/  STL [R1+0x1648], R16 ;  /* 0x0016481001007387 */ /* 0x000fe80000100800 */
[----:B------:R0:W-:Y:S02]  /*30e30*/  STL [R1+0x161c], R15 ;  /* 0x00161c0f01007387 */ /* 0x0001e40000100800 */
[----:B0-----:R-:W-:Y:S02]  /*30e40*/  LEA.HI.X.SX32 R15, R28, R2, 0x1, P0 ;  /* 0x000000021c0f7211 */ /* 0x001fe400000f0eff */
[----:B------:R-:W-:-:S05]  /*30e50*/  LEA R17, P6, R9, R0, 0x1 ;  /* 0x0000000009117211 */ /* 0x000fca00078c08ff */
[----:B------:R-:W-:Y:S04]  /*30e60*/  STL [R1+0x1650], R17 ;  /* 0x0016501101007387 */ /* 0x000fe80000100800 */
[----:B------:R-:W5:Y:S04]  /*30e70*/  LDL.LU R28, [R1+0x58] ;  /* 0x00005800011c7983 */ /* 0x000f680000300800 */
[----:B------:R0:W-:Y:S02]  /*30e80*/  STL [R1+0x1624], R15 ;  /* 0x0016240f01007387 */ /* 0x0001e40000100800 */
[----:B0-----:R-:W-:-:S02]  /*30e90*/  LEA.HI.X.SX32 R15, R14, R2, 0x1, P1 ;  /* 0x000000020e0f7211 */ /* 0x001fc400008f0eff */
[----:B--2---:R-:W-:-:S05]  /*30ea0*/  LEA R16, P0, R8, R0, 0x1 ;  /* 0x0000000008107211 */ /* 0x004fca00078008ff */
[----:B------:R-:W-:Y:S04]  /*30eb0*/  STL [R1+0x1658], R16 ;  /* 0x0016581001007387 */ /* 0x000fe80000100800 */
[----:B------:R-:W-:Y:S04]  /*30ec0*/  STL [R1+0x162c], R15 ;  /* 0x00162c0f01007387 */ /* 0x000fe80000100800 */
[----:B------:R-:W2:Y:S01]  /*30ed0*/  LDL.LU R18, [R1+0x50] ;  /* 0x0000500001127983 */ /* 0x000ea20000300800 */
[----:B------:R-:W-:-:S05]  /*30ee0*/  LEA R14, P1, R7, R0, 0x1 ;  /* 0x00000000070e7211 */ /* 0x000fca00078208ff */
[----:B------:R0:W-:Y:S04]  /*30ef0*/  STL [R1+0x1660], R14 ;  /* 0x0016600e01007387 */ /* 0x0001e80000100800 */
[----:B------:R1:W-:Y:S01]  /*30f00*/  STL [R1+0x1634], R13 ;  /* 0x0016340d01007387 */ /* 0x0003e20000100800 */
[----:B0-----:R-:W-:-:S05]  /*30f10*/  LEA R14, P2, R5, R0, 0x1 ;  /* 0x00000000050e7211 */ /* 0x001fca00078408ff */
[----:B------:R-:W-:Y:S04]  /*30f20*/  STL [R1+0x1668], R14 ;  /* 0x0016680e01007387 */ /* 0x000fe80000100800 */
[----:B------:R-:W2:Y:S01]  /*30f30*/  LDL.LU R17, [R1+0x4c] ;  /* 0x00004c0001117983 */ /* 0x000ea20000300800 */
[----:B-1----:R-:W-:-:S05]  /*30f40*/  LEA.HI.X.SX32 R13, R12, R2, 0x1, P3 ;  /* 0x000000020c0d7211 */ /* 0x002fca00018f0eff */
[----:B------:R0:W-:Y:S01]  /*30f50*/  STL [R1+0x1714], R13 ;  /* 0x0017140d01007387 */ /* 0x0001e20000100800 */
[----:B---3--:R-:W-:Y:S02]  /*30f60*/  LEA R12, P3, R3, R0, 0x1 ;  /* 0x00000000030c7211 */ /* 0x008fe400078608ff */
[----:B0-----:R-:W-:-:S03]  /*30f70*/  LEA.HI.X.SX32 R13, R11, R2, 0x1, P4 ;  /* 0x000000020b0d7211 */ /* 0x001fc600020f0eff */
[----:B------:R0:W-:Y:S01]  /*30f80*/  STL [R1+0x1670], R12 ;  /* 0x0016700c01007387 */ /* 0x0001e20000100800 */
[----:B------:R-:W-:-:S03]  /*30f90*/  LEA.HI.X.SX32 R11, R10, R2, 0x1, P5 ;  /* 0x000000020a0b7211 */ /* 0x000fc600028f0eff */
[----:B------:R1:W-:Y:S04]  /*30fa0*/  STL [R1+0x163c], R13 ;  /* 0x00163c0d01007387 */ /* 0x0003e80000100800 */
[----:B------:R-:W3:Y:S01]  /*30fb0*/  LDL.LU R16, [R1+0x48] ;  /* 0x0000480001107983 */ /* 0x000ee20000300800 */
[----:B0-----:R-:W-:-:S05]  /*30fc0*/  LEA R12, P4, R29, R0, 0x1 ;  /* 0x000000001d0c7211 */ /* 0x001fca00078808ff */
[----:B------:R-:W-:Y:S01]  /*30fd0*/  STL [R1+0x1678], R12 ;  /* 0x0016780c01007387 */ /* 0x000fe20000100800 */
[----:B------:R-:W-:-:S03]  /*30fe0*/  LEA.HI.X.SX32 R9, R9, R2, 0x1, P6 ;  /* 0x0000000209097211 */ /* 0x000fc600030f0eff */
[----:B------:R-:W-:Y:S04]  /*30ff0*/  STL [R1+0x1644], R11 ;  /* 0x0016440b01007387 */ /* 0x000fe80000100800 */
[----:B------:R-:W3:Y:S01]  /*31000*/  LDL.LU R15, [R1+0x44] ;  /* 0x00004400010f7983 */ /* 0x000ee20000300800 */
[----:B------:R-:W-:Y:S02]  /*31010*/  LEA.HI.X.SX32 R7, R7, R2, 0x1, P1 ;  /* 0x0000000207077211 */ /* 0x000fe400008f0eff */
[----:B----4-:R-:W-:-:S05]  /*31020*/  LEA R10, P5, R6, R0, 0x1 ;  /* 0x00000000060a7211 */ /* 0x010fca00078a08ff */
[----:B------:R-:W-:Y:S04]  /*31030*/  STL [R1+0x1680], R10 ;  /* 0x0016800a01007387 */ /* 0x000fe80000100800 */
[----:B------:R-:W4:Y:S04]  /*31040*/  LDL.LU R14, [R1+0x40] ;  /* 0x00004000010e7983 */ /* 0x000f280000300800 */
[----:B------:R0:W-:Y:S04]  /*31050*/  STL [R1+0x164c], R9 ;  /* 0x00164c0901007387 */ /* 0x0001e80000100800 */
[----:B-1----:R-:W4:Y:S01]  /*31060*/  LDL.LU R13, [R1+0x3c] ;  /* 0x00003c00010d7983 */ /* 0x002f220000300800 */
[----:B0-----:R-:W-:-:S02]  /*31070*/  LEA.HI.X.SX32 R9, R8, R2, 0x1, P0 ;  /* 0x0000000208097211 */ /* 0x001fc400000f0eff */
[----:B-----5:R-:W-:-:S05]  /*31080*/  LEA R10, P6, R27, R0, 0x1 ;  /* 0x000000001b0a7211 */ /* 0x020fca00078c08ff */
[----:B------:R-:W-:Y:S04]  /*31090*/  STL [R1+0x1688], R10 ;  /* 0x0016880a01007387 */ /* 0x000fe80000100800 */
[----:B------:R-:W-:Y:S04]  /*310a0*/  STL [R1+0x1654], R9 ;  /* 0x0016540901007387 */ /* 0x000fe80000100800 */
[----:B------:R-:W5:Y:S01]  /*310b0*/  LDL.LU R12, [R1+0x38] ;  /* 0x00003800010c7983 */ /* 0x000f620000300800 */
[----:B------:R-:W-:-:S05]  /*310c0*/  LEA R8, P0, R20, R0, 0x1 ;  /* 0x0000000014087211 */ /* 0x000fca00078008ff */
[----:B------:R0:W-:Y:S04]  /*310d0*/  STL [R1+0x1690], R8 ;  /* 0x0016900801007387 */ /* 0x0001e80000100800 */
[----:B------:R1:W-:Y:S04]  /*310e0*/  STL [R1+0x165c], R7 ;  /* 0x00165c0701007387 */ /* 0x0003e80000100800 */
[----:B------:R-:W5:Y:S01]  /*310f0*/  LDL.LU R11, [R1+0x34] ;  /* 0x00003400010b7983 */ /* 0x000f620000300800 */
[----:B0-----:R-:W-:Y:S02]  /*31100*/  LEA R8, P1, R19, R0, 0x1 ;  /* 0x0000000013087211 */ /* 0x001fe400078208ff */
[----:B-1----:R-:W-:-:S03]  /*31110*/  LEA.HI.X.SX32 R7, R5, R2, 0x1, P2 ;  /* 0x0000000205077211 */ /* 0x002fc600010f0eff */
[----:B------:R-:W-:Y:S04]  /*31120*/  STL [R1+0x1698], R8 ;  /* 0x0016980801007387 */ /* 0x000fe80000100800 */
[----:B------:R-:W5:Y:S04]  /*31130*/  LDL.LU R10, [R1+0x30] ;  /* 0x00003000010a7983 */ /* 0x000f680000300800 */
[----:B------:R0:W-:Y:S04]  /*31140*/  STL [R1+0x1664], R7 ;  /* 0x0016640701007387 */ /* 0x0001e80000100800 */
[----:B------:R-:W5:Y:S01]  /*31150*/  LDL.LU R9, [R1+0x2c] ;  /* 0x00002c0001097983 */ /* 0x000f620000300800 */
[----:B------:R-:W-:-:S02]  /*31160*/  LEA R5, P2, R4, R0, 0x1 ;  /* 0x0000000004057211 */ /* 0x000fc400078408ff */
[----:B0-----:R-:W-:-:S03]  /*31170*/  LEA.HI.X.SX32 R7, R3, R2, 0x1, P3 ;  /* 0x0000000203077211 */ /* 0x001fc600018f0eff */
[----:B------:R0:W-:Y:S01]  /*31180*/  STL [R1+0x16a0], R5 ;  /* 0x0016a00501007387 */ /* 0x0001e20000100800 */
[----:B------:R-:W-:-:S03]  /*31190*/  LEA.HI.X.SX32 R21, R29, R2, 0x1, P4 ;  /* 0x000000021d157211 */ /* 0x000fc600020f0eff */
[----:B------:R-:W5:Y:S04]  /*311a0*/  LDL.LU R3, [R1+0x28] ;  /* 0x0000280001037983 */ /* 0x000f680000300800 */
[----:B------:R-:W-:Y:S04]  /*311b0*/  STL [R1+0x166c], R7 ;  /* 0x00166c0701007387 */ /* 0x000fe80000100800 */
[----:B------:R-:W5:Y:S01]  /*311c0*/  LDL.LU R8, [R1+0x24] ;  /* 0x0000240001087983 */ /* 0x000f620000300800 */
[----:B------:R-:W-:Y:S02]  /*311d0*/  LEA.HI.X.SX32 R6, R6, R2, 0x1, P5 ;  /* 0x0000000206067211 */ /* 0x000fe400028f0eff */
[----:B0-----:R-:W-:-:S05]  /*311e0*/  LEA R5, P3, R28, R0, 0x1 ;  /* 0x000000001c057211 */ /* 0x001fca00078608ff */
[----:B------:R0:W-:Y:S04]  /*311f0*/  STL [R1+0x16a8], R5 ;  /* 0x0016a80501007387 */ /* 0x0001e80000100800 */
[----:B0-----:R-:W5:Y:S04]  /*31200*/  LDL.LU R5, [R1+0x20] ;  /* 0x0000200001057983 */ /* 0x001f680000300800 */
[----:B------:R0:W-:Y:S04]  /*31210*/  STL [R1+0x1674], R21 ;  /* 0x0016741501007387 */ /* 0x0001e80000100800 */
[----:B------:R-:W5:Y:S01]  /*31220*/  LDL.LU R29, [R1+0x1c] ;  /* 0x00001c00011d7983 */ /* 0x000f620000300800 */
[----:B--2---:R-:W-:-:S05]  /*31230*/  LEA R7, P4, R18, R0, 0x1 ;  /* 0x0000000012077211 */ /* 0x004fca00078808ff */
[----:B------:R1:W-:Y:S01]  /*31240*/  STL [R1+0x16b0], R7 ;  /* 0x0016b00701007387 */ /* 0x0003e20000100800 */
[----:B0-----:R-:W-:-:S03]  /*31250*/  LEA.HI.X.SX32 R21, R27, R2, 0x1, P6 ;  /* 0x000000021b157211 */ /* 0x001fc600030f0eff */
[----:B-1----:R-:W2:Y:S04]  /*31260*/  LDL.LU R7, [R1+0x18] ;  /* 0x0000180001077983 */ /* 0x002ea80000300800 */
[----:B------:R0:W-:Y:S04]  /*31270*/  STL [R1+0x167c], R6 ;  /* 0x00167c0601007387 */ /* 0x0001e80000100800 */
[----:B0-----:R-:W2:Y:S01]  /*31280*/  LDL.LU R6, [R1+0x10] ;  /* 0x0000100001067983 */ /* 0x001ea20000300800 */
[----:B------:R-:W-:-:S05]  /*31290*/  LEA R22, P5, R17, R0, 0x1 ;  /* 0x0000000011167211 */ /* 0x000fca00078a08ff */
[----:B------:R-:W-:Y:S04]  /*312a0*/  STL [R1+0x16b8], R22 ;  /* 0x0016b81601007387 */ /* 0x000fe80000100800 */
[----:B------:R-:W2:Y:S04]  /*312b0*/  LDL.LU R27, [R1+0x8] ;  /* 0x00000800011b7983 */ /* 0x000ea80000300800 */
[----:B------:R0:W-:Y:S02]  /*312c0*/  STL [R1+0x1684], R21 ;  /* 0x0016841501007387 */ /* 0x0001e40000100800 */
[----:B0-----:R-:W-:-:S02]  /*312d0*/  LEA.HI.X.SX32 R21, R20, R2, 0x1, P0 ;  /* 0x0000000214157211 */ /* 0x001fc400000f0eff */
[----:B---3--:R-:W-:Y:S02]  /*312e0*/  LEA R23, P6, R16, R0, 0x1 ;  /* 0x0000000010177211 */ /* 0x008fe400078c08ff */
[----:B------:R-:W-:-:S03]  /*312f0*/  LEA.HI.X.SX32 R20, R19, R2, 0x1, P1 ;  /* 0x0000000213147211 */ /* 0x000fc600008f0eff */
[----:B------:R-:W-:Y:S01]  /*31300*/  STL [R1+0x16c0], R23 ;  /* 0x0016c01701007387 */ /* 0x000fe20000100800 */
[----:B------:R-:W-:-:S03]  /*31310*/  LEA.HI.X.SX32 R19, R4, R2, 0x1, P2 ;  /* 0x0000000204137211 */ /* 0x000fc600010f0eff */
[----:B------:R4:W-:Y:S01]  /*31320*/  STL [R1+0x168c], R21 ;  /* 0x00168c1501007387 */ /* 0x0009e20000100800 */
[----:B------:R-:W-:-:S05]  /*31330*/  LEA R22, P0, R15, R0, 0x1 ;  /* 0x000000000f167211 */ /* 0x000fca00078008ff */
[----:B------:R-:W-:Y:S04]  /*31340*/  STL [R1+0x16c8], R22 ;  /* 0x0016c81601007387 */ /* 0x000fe80000100800 */
[----:B------:R0:W-:Y:S01]  /*31350*/  STL [R1+0x1694], R20 ;  /* 0x0016941401007387 */ /* 0x0001e20000100800 */
[----:B------:R-:W-:Y:S02]  /*31360*/  LEA.HI.X.SX32 R17, R17, R2, 0x1, P5 ;  /* 0x0000000211117211 */ /* 0x000fe400028f0eff */
[----:B----4-:R-:W-:-:S05]  /*31370*/  LEA R21, P1, R14, R0, 0x1 ;  /* 0x000000000e157211 */ /* 0x010fca00078208ff */
[----:B------:R-:W-:Y:S01]  /*31380*/  STL [R1+0x16d0], R21 ;  /* 0x0016d01501007387 */ /* 0x000fe20000100800 */
[----:B0-----:R-:W-:-:S03]  /*31390*/  LEA R20, P2, R13, R0, 0x1 ;  /* 0x000000000d147211 */ /* 0x001fc600078408ff */
[----:B------:R-:W3:Y:S04]  /*313a0*/  LDL.LU R4, [R1+0xac] ;  /* 0x0000ac0001047983 */ /* 0x000ee80000300800 */
[----:B------:R0:W-:Y:S04]  /*313b0*/  STL [R1+0x169c], R19 ;  /* 0x00169c1301007387 */ /* 0x0001e80000100800 */
[----:B------:R5:W-:Y:S01]  /*313c0*/  STL [R1+0x16d8], R20 ;  /* 0x0016d81401007387 */ /* 0x000be20000100800 */
[----:B0-----:R-:W-:-:S03]  /*313d0*/  LEA.HI.X.SX32 R19, R28, R2, 0x1, P3 ;  /* 0x000000021c137211 */ /* 0x001fc600018f0eff */
[----:B------:R-:W4:Y:S04]  /*313e0*/  LDL.LU R28, [R1+0x704] ;  /* 0x00070400011c7983 */ /* 0x000f280000300800 */
[----:B------:R0:W-:Y:S01]  /*313f0*/  STL [R1+0x16a4], R19 ;  /* 0x0016a41301007387 */ /* 0x0001e20000100800 */
[----:B-----5:R-:W-:Y:S02]  /*31400*/  LEA R20, P3, R12, R0, 0x1 ;  /* 0x000000000c147211 */ /* 0x020fe400078608ff */
[----:B0-----:R-:W-:-:S03]  /*31410*/  LEA.HI.X.SX32 R19, R18, R2, 0x1, P4 ;  /* 0x0000000212137211 */ /* 0x001fc600020f0eff */
[----:B------:R-:W-:Y:S04]  /*31420*/  STL [R1+0x16e0], R20 ;  /* 0x0016e01401007387 */ /* 0x000fe80000100800 */
[----:B------:R0:W-:Y:S01]  /*31430*/  STL [R1+0x16ac], R19 ;  /* 0x0016ac1301007387 */ /* 0x0001e20000100800 */
[----:B------:R-:W-:-:S05]  /*31440*/  LEA R18, P4, R11, R0, 0x1 ;  /* 0x000000000b127211 */ /* 0x000fca00078808ff */
[----:B------:R1:W-:Y:S04]  /*31450*/  STL [R1+0x16e8], R18 ;  /* 0x0016e81201007387 */ /* 0x0003e80000100800 */
[----:B------:R5:W-:Y:S01]  /*31460*/  STL [R1+0x16b4], R17 ;  /* 0x0016b41101007387 */ /* 0x000be20000100800 */
[----:B------:R-:W-:Y:S02]  /*31470*/  LEA.HI.X.SX32 R14, R14, R2, 0x1, P1 ;  /* 0x000000020e0e7211 */ /* 0x000fe400008f0eff */
[----:B0-----:R-:W-:Y:S02]  /*31480*/  LEA R19, P5, R10, R0, 0x1 ;  /* 0x000000000a137211 */ /* 0x001fe400078a08ff */
[-C--:B-1----:R-:W-:Y:S02]  /*31490*/  LEA.HI.X.SX32 R18, R16, R2.reuse, 0x1, P6 ;  /* 0x0000000210127211 */ /* 0x082fe400030f0eff */
[----:B------:R-:W-:Y:S01]  /*314a0*/  LEA.HI.X.SX32 R16, R15, R2, 0x1, P0 ;  /* 0x000000020f107211 */ /* 0x000fe200000f0eff */
[----:B------:R-:W-:Y:S01]  /*314b0*/  STL [R1+0x16f0], R19 ;  /* 0x0016f01301007387 */ /* 0x000fe20000100800 */
[----:B-----5:R-:W-:-:S03]  /*314c0*/  LEA R17, P6, R9, R0, 0x1 ;  /* 0x0000000009117211 */ /* 0x020fc600078c08ff */
[----:B------:R-:W-:Y:S04]  /*314d0*/  STL [R1+0x16bc], R18 ;  /* 0x0016bc1201007387 */ /* 0x000fe80000100800 */
[----:B------:R-:W-:Y:S04]  /*314e0*/  STL [R1+0x16f8], R17 ;  /* 0x0016f81101007387 */ /* 0x000fe80000100800 */
[----:B------:R0:W-:Y:S01]  /*314f0*/  STL [R1+0x16c4], R16 ;  /* 0x0016c41001007387 */ /* 0x0001e20000100800 */
[----:B------:R-:W-:-:S05]  /*31500*/  LEA R15, P0, R3, R0, 0x1 ;  /* 0x00000000030f7211 */ /* 0x000fca00078008ff */
[----:B------:R1:W-:Y:S01]  /*31510*/  STL [R1+0x16fc], R15 ;  /* 0x0016fc0f01007387 */ /* 0x0003e20000100800 */
[----:B0-----:R-:W-:-:S03]  /*31520*/  LEA R16, P1, R8, R0, 0x1 ;  /* 0x0000000008107211 */ /* 0x001fc600078208ff */
[----:B------:R0:W-:Y:S01]  /*31530*/  STL [R1+0x16cc], R14 ;  /* 0x0016cc0e01007387 */ /* 0x0001e20000100800 */
[-C--:B------:R-:W-:Y:S02]  /*31540*/  LEA.HI.X.SX32 R11, R11, R2.reuse, 0x1, P4 ;  /* 0x000000020b0b7211 */ /* 0x080fe400020f0eff */
[-C--:B-1----:R-:W-:Y:S02]  /*31550*/  LEA.HI.X.SX32 R15, R13, R2.reuse, 0x1, P2 ;  /* 0x000000020d0f7211 */ /* 0x082fe400010f0eff */
[----:B------:R-:W-:Y:S01]  /*31560*/  LEA.HI.X.SX32 R13, R12, R2, 0x1, P3 ;  /* 0x000000020c0d7211 */ /* 0x000fe200018f0eff */
[----:B------:R-:W-:Y:S04]  /*31570*/  STL [R1+0x1700], R16 ;  /* 0x0017001001007387 */ /* 0x000fe80000100800 */
[----:B------:R-:W-:Y:S01]  /*31580*/  STL [R1+0x16d4], R15 ;  /* 0x0016d40f01007387 */ /* 0x000fe20000100800 */
[----:B0-----:R-:W-:-:S05]  /*31590*/  LEA R14, P2, R5, R0, 0x1 ;  /* 0x00000000050e7211 */ /* 0x001fca00078408ff */
[----:B------:R-:W-:Y:S01]  /*315a0*/  STL [R1+0x1704], R14 ;  /* 0x0017040e01007387 */ /* 0x000fe20000100800 */
[----:B------:R-:W-:-:S03]  /*315b0*/  LEA R12, P3, R29, R0, 0x1 ;  /* 0x000000001d0c7211 */ /* 0x000fc600078608ff */
[----:B------:R-:W-:Y:S04]  /*315c0*/  STL [R1+0x16dc], R13 ;  /* 0x0016dc0d01007387 */ /* 0x000fe80000100800 */
[----:B------:R0:W-:Y:S04]  /*315d0*/  STL [R1+0x1708], R12 ;  /* 0x0017080c01007387 */ /* 0x0001e80000100800 */
[----:B------:R1:W-:Y:S01]  /*315e0*/  STL [R1+0x16e4], R11 ;  /* 0x0016e40b01007387 */ /* 0x0003e20000100800 */
[-C--:B0-----:R-:W-:Y:S02]  /*315f0*/  LEA.HI.X.SX32 R12, R10, R2.reuse, 0x1, P5 ;  /* 0x000000020a0c7211 */ /* 0x081fe400028f0eff */
[----:B------:R-:W-:-:S02]  /*31600*/  LEA.HI.X.SX32 R10, R9, R2, 0x1, P6 ;  /* 0x00000002090a7211 */ /* 0x000fc400030f0eff */
[----:B--2---:R-:W-:-:S05]  /*31610*/  LEA R13, P4, R7, R0, 0x1 ;  /* 0x00000000070d7211 */ /* 0x004fca00078808ff */
[----:B------:R-:W-:Y:S04]  /*31620*/  STL [R1+0x170c], R13 ;  /* 0x00170c0d01007387 */ /* 0x000fe80000100800 */
[----:B------:R-:W-:Y:S01]  /*31630*/  STL [R1+0x16ec], R12 ;  /* 0x0016ec0c01007387 */ /* 0x000fe20000100800 */
[----:B-1----:R-:W-:-:S05]  /*31640*/  LEA R11, P5, R6, R0, 0x1 ;  /* 0x00000000060b7211 */ /* 0x002fca00078a08ff */
[----:B------:R-:W-:Y:S04]  /*31650*/  STL [R1+0x1710], R11 ;  /* 0x0017100b01007387 */ /* 0x000fe80000100800 */
[----:B------:R-:W-:Y:S04]  /*31660*/  STL [R1+0x16f4], R10 ;  /* 0x0016f40a01007387 */ /* 0x000fe80000100800 */
[----:B------:R-:W2:Y:S01]  /*31670*/  LDL.LU R21, [R1+0x18b4] ;  /* 0x0018b40001157983 */ /* 0x000ea20000300800 */
[----:B------:R-:W-:Y:S02]  /*31680*/  LEA.HI.X.SX32 R5, R5, R2, 0x1, P2 ;  /* 0x0000000205057211 */ /* 0x000fe400010f0eff */
[----:B------:R-:W-:-:S02]  /*31690*/  LEA R9, P6, R27, R0, 0x1 ;  /* 0x000000001b097211 */ /* 0x000fc400078c08ff */
[----:B------:R-:W-:-:S03]  /*316a0*/  LEA.HI.X.SX32 R0, R3, R2, 0x1, P0 ;  /* 0x0000000203007211 */ /* 0x000fc600000f0eff */
[----:B------:R-:W-:Y:S04]  /*316b0*/  STL [R1+0x82c], R9 ;  /* 0x00082c0901007387 */ /* 0x000fe80000100800 */
[----:B------:R-:W5:Y:S04]  /*316c0*/  LDL.LU R20, [R1+0x18b8] ;  /* 0x0018b80001147983 */ /* 0x000f680000300800 */
[----:B------:R0:W-:Y:S04]  /*316d0*/  STL [R1+0x814], R0 ;  /* 0x0008140001007387 */ /* 0x0001e80000100800 */
[----:B------:R-:W5:Y:S04]  /*316e0*/  LDL.LU R19, [R1+0x804] ;  /* 0x0008040001137983 */ /* 0x000f680000300800 */
[----:B------:R-:W5:Y:S01]  /*316f0*/  LDL.LU R18, [R1+0x800] ;  /* 0x0008000001127983 */ /* 0x000f620000300800 */
[----:B0-----:R-:W-:-:S03]  /*31700*/  LEA.HI.X.SX32 R0, R8, R2, 0x1, P1 ;  /* 0x0000000208007211 */ /* 0x001fc600008f0eff */
[----:B------:R-:W5:Y:S04]  /*31710*/  LDL.LU R17, [R1+0x7fc] ;  /* 0x0007fc0001117983 */ /* 0x000f680000300800 */
[----:B------:R-:W5:Y:S04]  /*31720*/  LDL.LU R16, [R1+0x808] ;  /* 0x0008080001107983 */ /* 0x000f680000300800 */
[----:B------:R-:W5:Y:S04]  /*31730*/  LDL.LU R15, [R1+0x80c] ;  /* 0x00080c00010f7983 */ /* 0x000f680000300800 */
[----:B------:R0:W-:Y:S04]  /*31740*/  STL [R1+0x818], R0 ;  /* 0x0008180001007387 */ /* 0x0001e80000100800 */
[----:B------:R-:W5:Y:S04]  /*31750*/  LDL.LU R14, [R1+0x810] ;  /* 0x00081000010e7983 */ /* 0x000f680000300800 */
[----:B------:R1:W-:Y:S01]  /*31760*/  STL [R1+0x81c], R5 ;  /* 0x00081c0501007387 */ /* 0x0003e20000100800 */
[----:B0-----:R-:W-:-:S03]  /*31770*/  LEA.HI.X.SX32 R0, R29, R2, 0x1, P3 ;  /* 0x000000021d007211 */ /* 0x001fc600018f0eff */
[----:B------:R-:W5:Y:S04]  /*31780*/  LDL.LU R13, [R1+0x1810] ;  /* 0x00181000010d7983 */ /* 0x000f680000300800 */
[----:B-1----:R-:W5:Y:S04]  /*31790*/  LDL.LU R5, [R1+0x1814] ;  /* 0x0018140001057983 */ /* 0x002f680000300800 */
[----:B------:R0:W-:Y:S04]  /*317a0*/  STL [R1+0x820], R0 ;  /* 0x0008200001007387 */ /* 0x0001e80000100800 */
[----:B------:R-:W5:Y:S01]  /*317b0*/  LDL.LU R12, [R1+0x1820] ;  /* 0x00182000010c7983 */ /* 0x000f620000300800 */
[----:B0-----:R-:W-:-:S05]  /*317c0*/  LEA.HI.X.SX32 R0, R7, R2, 0x1, P4 ;  /* 0x0000000207007211 */ /* 0x001fca00020f0eff */
[----:B------:R0:W-:Y:S02]  /*317d0*/  STL [R1+0x824], R0 ;  /* 0x0008240001007387 */ /* 0x0001e40000100800 */
[-C--:B0-----:R-:W-:Y:S02]  /*317e0*/  LEA.HI.X.SX32 R0, R27, R2.reuse, 0x1, P6 ;  /* 0x000000021b007211 */ /* 0x081fe400030f0eff */
[----:B------:R-:W0:Y:S01]  /*317f0*/  S2R R27, SR_TID.X ;  /* 0x00000000001b7919 */ /* 0x000e220000002100 */
[----:B------:R-:W-:Y:S02]  /*31800*/  LEA.HI.X.SX32 R7, R6, R2, 0x1, P5 ;  /* 0x0000000206077211 */ /* 0x000fe400028f0eff */
[----:B------:R-:W5:Y:S04]  /*31810*/  LDL.LU R6, [R1+0x1818] ;  /* 0x0018180001067983 */ /* 0x000f680000300800 */
[----:B------:R1:W-:Y:S04]  /*31820*/  STL [R1+0x828], R7 ;  /* 0x0008280701007387 */ /* 0x0003e80000100800 */
[----:B------:R-:W5:Y:S04]  /*31830*/  LDL.LU R11, [R1+0x181c] ;  /* 0x00181c00010b7983 */ /* 0x000f680000300800 */
[----:B------:R0:W-:Y:S04]  /*31840*/  STL [R1+0x710], R0 ;  /* 0x0007100001007387 */ /* 0x0001e80000100800 */
[----:B-1----:R-:W5:Y:S04]  /*31850*/  LDL.LU R7, [R1+0x1828] ;  /* 0x0018280001077983 */ /* 0x002f680000300800 */
[----:B------:R-:W5:Y:S04]  /*31860*/  LDL.LU R8, [R1+0x1860] ;  /* 0x0018600001087983 */ /* 0x000f680000300800 */
[----:B------:R-:W5:Y:S01]  /*31870*/  LDL.LU R9, [R1+0x1824] ;  /* 0x0018240001097983 */ /* 0x000f620000300800 */
[----:B0-----:R-:W-:-:S04]  /*31880*/  SHF.R.U32.HI R27, RZ, 0x5, R27 ;  /* 0x00000005ff1b7819 */ /* 0x001fc8000001161b */
[----:B------:R-:W-:-:S04]  /*31890*/  SGXT.U32 R27, R27, 0x2 ;  /* 0x000000021b1b781a */ /* 0x000fc80000000000 */
[C---:B------:R-:W-:Y:S01]  /*318a0*/  LOP3.LUT R22, R27.reuse, 0x7c, RZ, 0xfc, !PT ;  /* 0x0000007c1b167812 */ /* 0x040fe200078efcff */
[----:B------:R-:W-:Y:S02]  /*318b0*/  IMAD R10, R27, UR6, RZ ;  /* 0x000000061b0a7c24 */ /* 0x000fe4000f8e02ff */
[----:B------:R-:W5:Y:S01]  /*318c0*/  LDL.LU R27, [R1+0x182c] ;  /* 0x00182c00011b7983 */ /* 0x000f620000300800 */
[----:B---3--:R-:W-:Y:S01]  /*318d0*/  LEA R3, P0, R4, UR8, 0x1 ;  /* 0x0000000804037c11 */ /* 0x008fe2000f8008ff */
[----:B------:R-:W-:-:S03]  /*318e0*/  IMAD R22, R22, UR6, RZ ;  /* 0x0000000616167c24 */ /* 0x000fc6000f8e02ff */
[----:B------:R-:W-:Y:S02]  /*318f0*/  LEA.HI.X.SX32 R0, R4, UR9, 0x1, P0 ;  /* 0x0000000904007c11 */ /* 0x000fe400080f0eff */
[----:B------:R-:W-:-:S05]  /*31900*/  LEA R25, P4, R22, R3, 0x1 ;  /* 0x0000000316197211 */ /* 0x000fca00078808ff */
[----:B------:R0:W-:Y:S01]  /*31910*/  STL [R1+0x718], R25 ;  /* 0x0007181901007387 */ /* 0x0001e20000100800 */
[----:B------:R-:W-:Y:S01]  /*31920*/  LEA.HI.X.SX32 R22, R22, R0, 0x1, P4 ;  /* 0x0000000016167211 */ /* 0x000fe200020f0eff */
[----:B------:R-:W-:-:S04]  /*31930*/  IMAD R29, RZ, RZ, -UR6 ;  /* 0x80000006ff1d7e24 */ /* 0x000fc8000f8e02ff */
[----:B----4-:R-:W-:-:S04]  /*31940*/  IMAD R2, R29, 0x4, R28 ;  /* 0x000000041d027824 */ /* 0x010fc800078e021c */
[----:B------:R-:W-:Y:S01]  /*31950*/  IMAD R4, R29, 0x4, R2 ;  /* 0x000000041d047824 */ /* 0x000fe200078e0202 */
[----:B--2---:R-:W-:-:S05]  /*31960*/  LEA R24, P5, R21, R3, 0x1 ;  /* 0x0000000315187211 */ /* 0x004fca00078a08ff */
[----:B------:R1:W-:Y:S01]  /*31970*/  STL [R1+0x720], R24 ;  /* 0x0007201801007387 */ /* 0x0003e20000100800 */
[----:B-----5:R-:W-:-:S05]  /*31980*/  LEA R23, P0, R20, R3, 0x1 ;  /* 0x0000000314177211 */ /* 0x020fca00078008ff */
[----:B------:R2:W-:Y:S01]  /*31990*/  STL [R1+0x728], R23 ;  /* 0x0007281701007387 */ /* 0x0005e20000100800 */
[-C--:B0-----:R-:W-:Y:S02]  /*319a0*/  LEA R25, P1, R19, R3.reuse, 0x1 ;  /* 0x0000000313197211 */ /* 0x081fe400078208ff */
[----:B-1----:R-:W-:-:S03]  /*319b0*/  LEA R24, P2, R18, R3, 0x1 ;  /* 0x0000000312187211 */ /* 0x002fc600078408ff */
[----:B------:R-:W-:Y:S01]  /*319c0*/  STL [R1+0x730], R25 ;  /* 0x0007301901007387 */ /* 0x000fe20000100800 */
[----:B--2---:R-:W-:-:S03]  /*319d0*/  LEA R23, P3, R17, R3, 0x1 ;  /* 0x0000000311177211 */ /* 0x004fc600078608ff */
[----:B------:R0:W-:Y:S04]  /*319e0*/  STL [R1+0x738], R24 ;  /* 0x0007381801007387 */ /* 0x0001e80000100800 */
[----:B------:R1:W-:Y:S04]  /*319f0*/  STL [R1+0x740], R23 ;  /* 0x0007401701007387 */ /* 0x0003e80000100800 */
[----:B------:R2:W-:Y:S01]  /*31a00*/  STL [R1+0x714], R22 ;  /* 0x0007141601007387 */ /* 0x0005e20000100800 */
[----:B0-----:R-:W-:Y:S02]  /*31a10*/  LEA R24, P4, R16, R3, 0x1 ;  /* 0x0000000310187211 */ /* 0x001fe400078808ff */
[----:B-1----:R-:W-:-:S02]  /*31a20*/  LEA.HI.X.SX32 R23, R21, R0, 0x1, P5 ;  /* 0x0000000015177211 */ /* 0x002fc400028f0eff */
[-C--:B------:R-:W-:Y:S02]  /*31a30*/  LEA.HI.X.SX32 R21, R20, R0.reuse, 0x1, P0 ;  /* 0x0000000014157211 */ /* 0x080fe400000f0eff */
[-C--:B--2---:R-:W-:Y:S01]  /*31a40*/  LEA R22, P5, R15, R3.reuse, 0x1 ;  /* 0x000000030f167211 */ /* 0x084fe200078a08ff */
[----:B------:R-:W-:Y:S01]  /*31a50*/  STL [R1+0x748], R24 ;  /* 0x0007481801007387 */ /* 0x000fe20000100800 */
[-C--:B------:R-:W-:Y:S02]  /*31a60*/  LEA R20, P0, R14, R3.reuse, 0x1 ;  /* 0x000000030e147211 */ /* 0x080fe400078008ff */
[----:B------:R-:W-:Y:S01]  /*31a70*/  LEA.HI.X.SX32 R19, R19, R0, 0x1, P1 ;  /* 0x0000000013137211 */ /* 0x000fe200008f0eff */
[----:B------:R-:W-:Y:S04]  /*31a80*/  STL [R1+0x71c], R23 ;  /* 0x00071c1701007387 */ /* 0x000fe80000100800 */
[----:B------:R-:W-:Y:S04]  /*31a90*/  STL [R1+0x750], R22 ;  /* 0x0007501601007387 */ /* 0x000fe80000100800 */
[----:B------:R0:W-:Y:S04]  /*31aa0*/  STL [R1+0x724], R21 ;  /* 0x0007241501007387 */ /* 0x0001e80000100800 */
[----:B------:R1:W-:Y:S04]  /*31ab0*/  STL [R1+0x758], R20 ;  /* 0x0007581401007387 */ /* 0x0003e80000100800 */
[----:B------:R2:W-:Y:S01]  /*31ac0*/  STL [R1+0x72c], R19 ;  /* 0x00072c1301007387 */ /* 0x0005e20000100800 */
[----:B0-----:R-:W-:-:S02]  /*31ad0*/  LEA R21, P1, R13, R3, 0x1 ;  /* 0x000000030d157211 */ /* 0x001fc400078208ff */
[-C--:B-1----:R-:W-:Y:S02]  /*31ae0*/  LEA.HI.X.SX32 R20, R18, R0.reuse, 0x1, P2 ;  /* 0x0000000012147211 */ /* 0x082fe400010f0eff */
        /* <DEDUP_REMOVED lines=15> */
[----:B------:R-:W-:Y:S02]  /*31be0*/  LEA R14, P0, R7, R3, 0x1 ;  /* 0x00000003070e7211 */ /* 0x000fe400078008ff */
[-C--:B------:R-:W-:Y:S01]  /*31bf0*/  LEA.HI.X.SX32 R13, R13, R0.reuse, 0x1, P1 ;  /* 0x000000000d0d7211 */ /* 0x080fe200008f0eff */
[----:B------:R-:W-:Y:S04]  /*31c00*/  STL [R1+0x74c], R17 ;  /* 0x00074c1101007387 */ /* 0x000fe80000100800 */
[----:B------:R-:W-:Y:S04]  /*31c10*/  STL [R1+0x794], R16 ;  /* 0x0007941001007387 */ /* 0x000fe80000100800 */
[----:B------:R0:W-:Y:S01]  /*31c20*/  STL [R1+0x754], R15 ;  /* 0x0007540f01007387 */ /* 0x0001e20000100800 */
[----:B------:R-:W-:-:S03]  /*31c30*/  LEA.HI.X.SX32 R12, R12, R0, 0x1, P3 ;  /* 0x000000000c0c7211 */ /* 0x000fc600018f0eff */
[----:B------:R1:W-:Y:S04]  /*31c40*/  STL [R1+0x79c], R14 ;  /* 0x00079c0e01007387 */ /* 0x0003e80000100800 */
[----:B------:R2:W-:Y:S01]  /*31c50*/  STL [R1+0x75c], R13 ;  /* 0x00075c0d01007387 */ /* 0x0005e20000100800 */
[----:B0-----:R-:W-:Y:S02]  /*31c60*/  LEA R15, P1, R8, R3, 0x1 ;  /* 0x00000003080f7211 */ /* 0x001fe400078208ff */
[----:B-1----:R-:W-:-:S03]  /*31c70*/  LEA.HI.X.SX32 R14, R5, R0, 0x1, P2 ;  /* 0x00000000050e7211 */ /* 0x002fc600010f0eff */
[----:B------:R-:W-:Y:S01]  /*31c80*/  STL [R1+0x7a4], R15 ;  /* 0x0007a40f01007387 */ /* 0x000fe20000100800 */
[----:B--2---:R-:W-:-:S03]  /*31c90*/  LEA R13, P2, R9, R3, 0x1 ;  /* 0x00000003090d7211 */ /* 0x004fc600078408ff */
[----:B------:R0:W-:Y:S04]  /*31ca0*/  STL [R1+0x764], R14 ;  /* 0x0007640e01007387 */ /* 0x0001e80000100800 */
[----:B------:R1:W-:Y:S04]  /*31cb0*/  STL [R1+0x7ac], R13 ;  /* 0x0007ac0d01007387 */ /* 0x0003e80000100800 */
[----:B------:R2:W-:Y:S01]  /*31cc0*/  STL [R1+0x780], R12 ;  /* 0x0007800c01007387 */ /* 0x0005e20000100800 */
[----:B0-----:R-:W-:Y:S02]  /*31cd0*/  LEA R14, P3, R27, R3, 0x1 ;  /* 0x000000031b0e7211 */ /* 0x001fe400078608ff */
[----:B-1----:R-:W-:-:S03]  /*31ce0*/  LEA.HI.X.SX32 R13, R6, R0, 0x1, P4 ;  /* 0x00000000060d7211 */ /* 0x002fc600020f0eff */
[----:B------:R-:W-:Y:S01]  /*31cf0*/  STL [R1+0x7b4], R14 ;  /* 0x0007b40e01007387 */ /* 0x000fe20000100800 */
[----:B--2---:R-:W-:-:S03]  /*31d00*/  LEA R12, P4, R28, R3, 0x1 ;  /* 0x000000031c0c7211 */ /* 0x004fc600078808ff */
[----:B------:R0:W-:Y:S04]  /*31d10*/  STL [R1+0x788], R13 ;  /* 0x0007880d01007387 */ /* 0x0001e80000100800 */
[----:B------:R1:W-:Y:S01]  /*31d20*/  STL [R1+0x7bc], R12 ;  /* 0x0007bc0c01007387 */ /* 0x0003e20000100800 */
[-C--:B0-----:R-:W-:Y:S02]  /*31d30*/  LEA.HI.X.SX32 R13, R11, R0.reuse, 0x1, P5 ;  /* 0x000000000b0d7211 */ /* 0x081fe400028f0eff */
[----:B------:R-:W-:Y:S02]  /*31d40*/  LEA.HI.X.SX32 R11, R7, R0, 0x1, P0 ;  /* 0x00000000070b7211 */ /* 0x000fe400000f0eff */
[-C--:B-1----:R-:W-:Y:S01]  /*31d50*/  LEA R12, P5, R2, R3.reuse, 0x1 ;  /* 0x00000003020c7211 */ /* 0x082fe200078a08ff */
[----:B------:R0:W-:Y:S04]  /*31d60*/  STL [R1+0x790], R13 ;  /* 0x0007900d01007387 */ /* 0x0001e80000100800 */
[----:B------:R1:W-:Y:S04]  /*31d70*/  STL [R1+0x7c4], R12 ;  /* 0x0007c40c01007387 */ /* 0x0003e80000100800 */
[----:B------:R2:W-:Y:S01]  /*31d80*/  STL [R1+0x798], R11 ;  /* 0x0007980b01007387 */ /* 0x0005e20000100800 */
[----:B0-----:R-:W-:-:S02]  /*31d90*/  LEA R13, P0, R4, R3, 0x1 ;  /* 0x00000003040d7211 */ /* 0x001fc400078008ff */
[----:B-1----:R-:W-:-:S03]  /*31da0*/  LEA.HI.X.SX32 R12, R8, R0, 0x1, P1 ;  /* 0x00000000080c7211 */ /* 0x002fc600008f0eff */
[----:B------:R-:W-:Y:S01]  /*31db0*/  STL [R1+0x7cc], R13 ;  /* 0x0007cc0d01007387 */ /* 0x000fe20000100800 */
[----:B--2---:R-:W-:-:S03]  /*31dc0*/  LEA R11, P1, R10, R3, 0x1 ;  /* 0x000000030a0b7211 */ /* 0x004fc600078208ff */
[----:B------:R0:W-:Y:S01]  /*31dd0*/  STL [R1+0x7a0], R12 ;  /* 0x0007a00c01007387 */ /* 0x0001e20000100800 */
[-C--:B------:R-:W-:Y:S01]  /*31de0*/  LEA.HI.X.SX32 R9, R9, R0.reuse, 0x1, P2 ;  /* 0x0000000009097211 */ /* 0x080fe200010f0eff */
[----:B------:R-:W-:Y:S02]  /*31df0*/  IMAD R5, R29, 0x4, R4 ;  /* 0x000000041d057824 */ /* 0x000fe400078e0204 */
[----:B------:R1:W-:Y:S01]  /*31e00*/  STL [R1+0x810], R11 ;  /* 0x0008100b01007387 */ /* 0x0003e20000100800 */
[----:B0-----:R-:W-:-:S03]  /*31e10*/  LEA.HI.X.SX32 R12, R27, R0, 0x1, P3 ;  /* 0x000000001b0c7211 */ /* 0x001fc600018f0eff */
[----:B------:R-:W-:Y:S01]  /*31e20*/  STL [R1+0x7a8], R9 ;  /* 0x0007a80901007387 */ /* 0x000fe20000100800 */
[----:B-1----:R-:W-:-:S03]  /*31e30*/  LEA.HI.X.SX32 R11, R28, R0, 0x1, P4 ;  /* 0x000000001c0b7211 */ /* 0x002fc600020f0eff */
[----:B------:R-:W-:Y:S01]  /*31e40*/  STL [R1+0x7b0], R12 ;  /* 0x0007b00c01007387 */ /* 0x000fe20000100800 */
[C---:B------:R-:W-:Y:S01]  /*31e50*/  IMAD R6, R29.reuse, 0x4, R5 ;  /* 0x000000041d067824 */ /* 0x040fe200078e0205 */
[----:B------:R-:W-:Y:S02]  /*31e60*/  LEA.HI.X.SX32 R2, R2, R0, 0x1, P5 ;  /* 0x0000000002027211 */ /* 0x000fe400028f0eff */
[----:B------:R0:W-:Y:S01]  /*31e70*/  STL [R1+0x7b8], R11 ;  /* 0x0007b80b01007387 */ /* 0x0001e20000100800 */
[----:B------:R-:W-:-:S03]  /*31e80*/  IMAD R7, R29, 0x4, R6 ;  /* 0x000000041d077824 */ /* 0x000fc600078e0206 */
[----:B------:R-:W-:Y:S01]  /*31e90*/  STL [R1+0x7c0], R2 ;  /* 0x0007c00201007387 */ /* 0x000fe20000100800 */
[-C--:B0-----:R-:W-:Y:S02]  /*31ea0*/  LEA.HI.X.SX32 R11, R4, R0.reuse, 0x1, P0 ;  /* 0x00000000040b7211 */ /* 0x081fe400000f0eff */
[----:B------:R-:W-:Y:S01]  /*31eb0*/  LEA.HI.X.SX32 R4, R10, R0, 0x1, P1 ;  /* 0x000000000a047211 */ /* 0x000fe200008f0eff */
[----:B------:R-:W-:Y:S01]  /*31ec0*/  IMAD R8, R29, 0x4, R7 ;  /* 0x000000041d087824 */ /* 0x000fe200078e0207 */
[----:B------:R-:W-:Y:S01]  /*31ed0*/  LEA R10, P0, R5, R3, 0x1 ;  /* 0x00000003050a7211 */ /* 0x000fe200078008ff */
[----:B------:R-:W-:Y:S04]  /*31ee0*/  STL [R1+0x7c8], R11 ;  /* 0x0007c80b01007387 */ /* 0x000fe80000100800 */
[----:B------:R0:W-:Y:S01]  /*31ef0*/  STL [R1+0x80c], R4 ;  /* 0x00080c0401007387 */ /* 0x0001e20000100800 */
[----:B------:R-:W-:-:S03]  /*31f00*/  IMAD R9, R29, 0x4, R8 ;  /* 0x000000041d097824 */ /* 0x000fc600078e0208 */
[----:B------:R-:W-:Y:S01]  /*31f10*/  STL [R1+0x7d4], R10 ;  /* 0x0007d40a01007387 */ /* 0x000fe20000100800 */
[-C--:B0-----:R-:W-:Y:S02]  /*31f20*/  LEA R4, P1, R6, R3.reuse, 0x1 ;  /* 0x0000000306047211 */ /* 0x081fe400078208ff */
[----:B------:R-:W-:-:S03]  /*31f30*/  LEA R11, P2, R7, R3, 0x1 ;  /* 0x00000003070b7211 */ /* 0x000fc600078408ff */
[----:B------:R0:W-:Y:S01]  /*31f40*/  STL [R1+0x7dc], R4 ;  /* 0x0007dc0401007387 */ /* 0x0001e20000100800 */
[----:B------:R-:W-:Y:S01]  /*31f50*/  IMAD R2, R29, 0x4, R9 ;  /* 0x000000041d027824 */ /* 0x000fe200078e0209 */
[----:B------:R-:W1:Y:S01]  /*31f60*/  S2R R28, SR_TID.X ;  /* 0x00000000001c7919 */ /* 0x000e620000002100 */
[-C--:B0-----:R-:W-:Y:S02]  /*31f70*/  LEA.HI.X.SX32 R4, R5, R0.reuse, 0x1, P0 ;  /* 0x0000000005047211 */ /* 0x081fe400000f0eff */
[-C--:B------:R-:W-:Y:S01]  /*31f80*/  LEA.HI.X.SX32 R5, R6, R0.reuse, 0x1, P1 ;  /* 0x0000000006057211 */ /* 0x080fe200008f0eff */
[----:B------:R-:W-:Y:S01]  /*31f90*/  STL [R1+0x7e4], R11 ;  /* 0x0007e40b01007387 */ /* 0x000fe20000100800 */
[----:B------:R-:W-:Y:S01]  /*31fa0*/  LEA.HI.X.SX32 R6, R7, R0, 0x1, P2 ;  /* 0x0000000007067211 */ /* 0x000fe200010f0eff */
[----:B------:R-:W-:Y:S02]  /*31fb0*/  IMAD R10, R29, 0x4, R2 ;  /* 0x000000041d0a7824 */ /* 0x000fe400078e0202 */
[----:B------:R0:W-:Y:S01]  /*31fc0*/  STL [R1+0x7d0], R4 ;  /* 0x0007d00401007387 */ /* 0x0001e20000100800 */
[----:B------:R-:W-:-:S03]  /*31fd0*/  LEA R7, P1, R9, R3, 0x1 ;  /* 0x0000000309077211 */ /* 0x000fc600078208ff */
[----:B------:R2:W-:Y:S04]  /*31fe0*/  STL [R1+0x7d8], R5 ;  /* 0x0007d80501007387 */ /* 0x0005e80000100800 */
[----:B------:R3:W-:Y:S01]  /*31ff0*/  STL [R1+0x7e0], R6 ;  /* 0x0007e00601007387 */ /* 0x0007e20000100800 */
[----:B0-----:R-:W-:Y:S01]  /*32000*/  IMAD R4, R29, 0x4, R10 ;  /* 0x000000041d047824 */ /* 0x001fe200078e020a */
[-C--:B--2---:R-:W-:Y:S02]  /*32010*/  LEA R5, P0, R8, R3.reuse, 0x1 ;  /* 0x0000000308057211 */ /* 0x084fe400078008ff */
[----:B---3--:R-:W-:-:S03]  /*32020*/  LEA R6, P2, R2, R3, 0x1 ;  /* 0x0000000302067211 */ /* 0x008fc600078408ff */
[----:B------:R0:W-:Y:S01]  /*32030*/  STL [R1+0x7ec], R5 ;  /* 0x0007ec0501007387 */ /* 0x0001e20000100800 */
[----:B------:R-:W-:-:S03]  /*32040*/  LEA.HI.X.SX32 R8, R8, R0, 0x1, P0 ;  /* 0x0000000008087211 */ /* 0x000fc600000f0eff */
[----:B------:R2:W-:Y:S04]  /*32050*/  STL [R1+0x7f4], R7 ;  /* 0x0007f40701007387 */ /* 0x0005e80000100800 */
[----:B------:R3:W-:Y:S01]  /*32060*/  STL [R1+0x7fc], R6 ;  /* 0x0007fc0601007387 */ /* 0x0007e20000100800 */
[----:B0-----:R-:W-:Y:S01]  /*32070*/  IMAD R5, R29, 0x4, R4 ;  /* 0x000000041d057824 */ /* 0x001fe200078e0204 */
[-C--:B--2---:R-:W-:Y:S02]  /*32080*/  LEA.HI.X.SX32 R7, R9, R0.reuse, 0x1, P1 ;  /* 0x0000000009077211 */ /* 0x084fe400008f0eff */
[----:B------:R0:W-:Y:S01]  /*32090*/  STL [R1+0x7e8], R8 ;  /* 0x0007e80801007387 */ /* 0x0001e20000100800 */
[----:B---3--:R-:W-:Y:S01]  /*320a0*/  LEA.HI.X.SX32 R6, R2, R0, 0x1, P2 ;  /* 0x0000000002067211 */ /* 0x008fe200010f0eff */
[----:B------:R-:W-:-:S02]  /*320b0*/  IMAD R2, R29, 0x4, R5 ;  /* 0x000000041d027824 */ /* 0x000fc400078e0205 */
[----:B------:R2:W-:Y:S04]  /*320c0*/  STL [R1+0x7f0], R7 ;  /* 0x0007f00701007387 */ /* 0x0005e80000100800 */
[----:B------:R3:W-:Y:S01]  /*320d0*/  STL [R1+0x7f8], R6 ;  /* 0x0007f80601007387 */ /* 0x0007e20000100800 */
[-C--:B0-----:R-:W-:Y:S02]  /*320e0*/  LEA R8, P0, R10, R3.reuse, 0x1 ;  /* 0x000000030a087211 */ /* 0x081fe400078008ff */
[-C--:B--2---:R-:W-:Y:S02]  /*320f0*/  LEA R7, P2, R5, R3.reuse, 0x1 ;  /* 0x0000000305077211 */ /* 0x084fe400078408ff */
[-C--:B---3--:R-:W-:Y:S02]  /*32100*/  LEA R6, P1, R4, R3.reuse, 0x1 ;  /* 0x0000000304067211 */ /* 0x088fe400078208ff */
[----:B------:R-:W-:Y:S01]  /*32110*/  LEA R3, P3, R2, R3, 0x1 ;  /* 0x0000000302037211 */ /* 0x000fe200078608ff */
[----:B------:R-:W-:Y:S04]  /*32120*/  STL [R1+0x800], R8 ;  /* 0x0008000801007387 */ /* 0x000fe80000100800 */
[----:B------:R0:W-:Y:S04]  /*32130*/  STL [R1+0x804], R6 ;  /* 0x0008040601007387 */ /* 0x0001e80000100800 */
[----:B------:R-:W-:Y:S04]  /*32140*/  STL [R1+0x808], R7 ;  /* 0x0008080701007387 */ /* 0x000fe80000100800 */
[----:B------:R2:W-:Y:S01]  /*32150*/  STL [R1+0x77c], R3 ;  /* 0x00077c0301007387 */ /* 0x0005e20000100800 */
[----:B0-----:R-:W-:-:S02]  /*32160*/  LEA.HI.X.SX32 R6, R10, R0, 0x1, P0 ;  /* 0x000000000a067211 */ /* 0x001fc400000f0eff */
[-C--:B--2---:R-:W-:Y:S02]  /*32170*/  LEA.HI.X.SX32 R3, R4, R0.reuse, 0x1, P1 ;  /* 0x0000000004037211 */ /* 0x084fe400008f0eff */
[-C--:B------:R-:W-:Y:S01]  /*32180*/  LEA.HI.X.SX32 R4, R5, R0.reuse, 0x1, P2 ;  /* 0x0000000005047211 */ /* 0x080fe200010f0eff */
[----:B------:R-:W-:Y:S01]  /*32190*/  STL [R1+0x76c], R6 ;  /* 0x00076c0601007387 */ /* 0x000fe20000100800 */
[----:B------:R-:W-:-:S03]  /*321a0*/  LEA.HI.X.SX32 R0, R2, R0, 0x1, P3 ;  /* 0x0000000002007211 */ /* 0x000fc600018f0eff */
[----:B------:R1:W-:Y:S04]  /*321b0*/  STL [R1+0x770], R3 ;  /* 0x0007700301007387 */ /* 0x0003e80000100800 */
[----:B------:R-:W-:Y:S04]  /*321c0*/  STL [R1+0x778], R4 ;  /* 0x0007780401007387 */ /* 0x000fe80000100800 */
[----:B------:R0:W-:Y:S01]  /*321d0*/  STL [R1+0x774], R0 ;  /* 0x0007740001007387 */ /* 0x0001e20000100800 */
[----:B-1----:R-:W-:-:S03]  /*321e0*/  IMAD.SHL.U32 R3, R28, 0x20, RZ ;  /* 0x000000201c037824 */ /* 0x002fc600078e00ff */
[----:B------:R-:W-:Y:S04]  /*321f0*/  STL [R1+0x4c0], RZ ;  /* 0x0004c0ff01007387 */ /* 0x000fe80000100800 */
[----:B------:R-:W-:Y:S04]  /*32200*/  STL [R1+0x4c4], RZ ;  /* 0x0004c4ff01007387 */ /* 0x000fe80000100800 */
[----:B------:R-:W-:Y:S04]  /*32210*/  STL [R1+0x18b0], R3 ;  /* 0x0018b00301007387 */ /* 0x000fe80000100800 */
[----:B------:R-:W-:Y:S04]  /*32220*/  STL [R1+0x4c8], RZ ;  /* 0x0004c8ff01007387 */ /* 0x000fe80000100800 */
        /* <DEDUP_REMOVED lines=62> */
[----:B------:R-:W-:Y:S01]  /*32610*/  STL [R1+0x454], RZ ;  /* 0x000454ff01007387 */ /* 0x000fe20000100800 */
[----:B------:R-:W-:-:S02]  /*32620*/  USHF.R.S32.HI UR8, URZ, 0x1f, UR4 ;  /* 0x0000001fff087899 */ /* 0x000fc40008011404 */
[----:B------:R-:W-:Y:S02]  /*32630*/  USHF.L.U32 UR6, UR6, 0x7, URZ ;  /* 0x0000000706067899 */ /* 0x000fe400080006ff */
[----:B------:R-:W-:Y:S02]  /*32640*/  USHF.L.U32 UR7, UR7, 0x7, URZ ;  /* 0x0000000707077899 */ /* 0x000fe400080006ff */
[----:B------:R-:W-:Y:S02]  /*32650*/  ULEA.HI UR8, UR8, UR4, URZ, 0x7 ;  /* 0x0000000408087291 */ /* 0x000fe4000f8f38ff */
[----:B------:R-:W-:Y:S02]  /*32660*/  USHF.R.S32.HI UR4, URZ, 0x1f, UR6 ;  /* 0x0000001fff047899 */ /* 0x000fe40008011406 */
[----:B------:R-:W-:Y:S02]  /*32670*/  USHF.R.S32.HI UR9, URZ, 0x1f, UR7 ;  /* 0x0000001fff097899 */ /* 0x000fe40008011407 */
[----:B------:R-:W-:-:S02]  /*32680*/  USHF.L.U32 UR13, UR6, 0x1, URZ ;  /* 0x00000001060d7899 */ /* 0x000fc400080006ff */
[----:B------:R-:W-:Y:S02]  /*32690*/  USHF.L.U32 UR12, UR7, 0x1, URZ ;  /* 0x00000001070c7899 */ /* 0x000fe400080006ff */
[----:B------:R-:W-:Y:S02]  /*326a0*/  USHF.R.S32.HI UR8, URZ, 0x7, UR8 ;  /* 0x00000007ff087899 */ /* 0x000fe40008011408 */
[----:B------:R-:W-:Y:S01]  /*326b0*/  USHF.L.U64.HI UR6, UR6, 0x1, UR4 ;  /* 0x0000000106067899 */ /* 0x000fe20008010204 */
[----:B------:R-:W0:Y:S01]  /*326c0*/  LDL.LU R29, [R1+0x18bc] ;  /* 0x0018bc00011d7983 */ /* 0x000e220000300800 */
[----:B------:R-:W-:-:S03]  /*326d0*/  USHF.L.U64.HI UR9, UR7, 0x1, UR9 ;  /* 0x0000000107097899 */ /* 0x000fc60008010209 */
[----:B------:R-:W-:Y:S04]  /*326e0*/  STL [R1+0x458], RZ ;  /* 0x000458ff01007387 */ /* 0x000fe80000100800 */
[----:B------:R-:W-:Y:S04]  /*326f0*/  STL [R1+0x45c], RZ ;  /* 0x00045cff01007387 */ /* 0x000fe80000100800 */
[----:B------:R-:W-:Y:S01]  /*32700*/  STL [R1+0x440], RZ ;  /* 0x000440ff01007387 */ /* 0x000fe20000100800 */
[----:B0-----:R-:W-:-:S05]  /*32710*/  LOP3.LUT R0, R29, 0x200, R3, 0xf8, !PT ;  /* 0x000002001d007812 */ /* 0x001fca00078ef803 */
[----:B------:R0:W-:Y:S04]  /*32720*/  STL [R1+0x69c], R0 ;  /* 0x00069c0001007387 */ /* 0x0001e80000100800 */
        /* <DEDUP_REMOVED lines=35> */
[----:B------:R-:W2:Y:S04]  /*32960*/  LDL R27, [R1+0x348] ;  /* 0x00034800011b7983 */ /* 0x000ea80000100800 */
[----:B------:R-:W3:Y:S01]  /*32970*/  LDL R29, [R1+0x340] ;  /* 0x00034000011d7983 */ /* 0x000ee20000100800 */
[----:B------:R-:W-:Y:S01]  /*32980*/  LOP3.LUT R28, R28, 0x7f, RZ, 0xc0, !PT ;  /* 0x0000007f1c1c7812 */ /* 0x000fe200078ec0ff */
[----:B------:R-:W-:Y:S01]  /*32990*/  UMOV UR4, URZ ;  /* 0x000000ff00047c82 */ /* 0x000fe20008000000 */
[----:B0-----:R-:W-:Y:S01]  /*329a0*/  LOP3.LUT R0, R0, 0x20, RZ, 0x3c, !PT ;  /* 0x0000002000007812 */ /* 0x001fe200078e3cff */
[----:B------:R1:W-:Y:S02]  /*329b0*/  STL [R1+0x320], RZ ;  /* 0x000320ff01007387 */ /* 0x0003e40000100800 */
[----:B------:R-:W-:-:S02]  /*329c0*/  IMAD.SHL.U32 R28, R28, 0x2, RZ ;  /* 0x000000021c1c7824 */ /* 0x000fc400078e00ff */
[----:B------:R1:W-:Y:S03]  /*329d0*/  STL [R1+0x324], RZ ;  /* 0x000324ff01007387 */ /* 0x0003e60000100800 */
[C---:B------:R-:W-:Y:S01]  /*329e0*/  LOP3.LUT R3, R28.reuse, 0x20, RZ, 0x3c, !PT ;  /* 0x000000201c037812 */ /* 0x040fe200078e3cff */
[----:B------:R1:W-:Y:S01]  /*329f0*/  STL [R1+0x328], RZ ;  /* 0x000328ff01007387 */ /* 0x0003e20000100800 */
[C---:B------:R-:W-:Y:S02]  /*32a00*/  LOP3.LUT R2, R28.reuse, 0x30, RZ, 0x3c, !PT ;  /* 0x000000301c027812 */ /* 0x040fe400078e3cff */
[C---:B------:R-:W-:Y:S01]  /*32a10*/  LOP3.LUT R3, R28.reuse, 0x50, RZ, 0x3c, !PT ;  /* 0x000000501c037812 */ /* 0x040fe200078e3cff */
[----:B------:R1:W-:Y:S01]  /*32a20*/  STL [R1+0x32c], RZ ;  /* 0x00032cff01007387 */ /* 0x0003e20000100800 */
[C---:B------:R-:W-:Y:S02]  /*32a30*/  LOP3.LUT R2, R28.reuse, 0x60, RZ, 0x3c, !PT ;  /* 0x000000601c027812 */ /* 0x040fe400078e3cff */
[C---:B------:R-:W-:Y:S01]  /*32a40*/  LOP3.LUT R4, R28.reuse, 0x10, RZ, 0x3c, !PT ;  /* 0x000000101c047812 */ /* 0x040fe200078e3cff */
[----:B------:R1:W-:Y:S01]  /*32a50*/  STL [R1+0x310], RZ ;  /* 0x000310ff01007387 */ /* 0x0003e20000100800 */
[----:B------:R-:W-:-:S02]  /*32a60*/  LOP3.LUT R4, R28, 0x40, RZ, 0x3c, !PT ;  /* 0x000000401c047812 */ /* 0x000fc400078e3cff */
[----:B------:R-:W-:Y:S01]  /*32a70*/  LOP3.LUT R4, R28, 0x70, RZ, 0x3c, !PT ;  /* 0x000000701c047812 */ /* 0x000fe200078e3cff */
        /* <DEDUP_REMOVED lines=19> */
[----:B--2---:R-:W-:-:S02]  /*32bb0*/  LOP3.LUT R3, R27, 0x20, RZ, 0x3c, !PT ;  /* 0x000000201b037812 */ /* 0x004fc400078e3cff */
[----:B---3--:R-:W-:-:S03]  /*32bc0*/  LOP3.LUT R2, R29, 0x40, RZ, 0x3c, !PT ;  /* 0x000000401d027812 */ /* 0x008fc600078e3cff */
[----:B------:R1:W-:Y:S04]  /*32bd0*/  STL [R1+0x1860], R3 ;  /* 0x0018600301007387 */ /* 0x0003e80000100800 */
[----:B------:R1:W-:Y:S04]  /*32be0*/  STL [R1+0x182c], R2 ;  /* 0x00182c0201007387 */ /* 0x0003e80000100800 */
[----:B------:R1:W-:Y:S02]  /*32bf0*/  STL [R1+0x6ac], R0 ;  /* 0x0006ac0001007387 */ /* 0x0003e40000100800 */
.L_x_2:
[----:B-1---5:R-:W2:Y:S04]  /*32c00*/  LDL R3, [R1+0x774] ;  /* 0x0007740001037983 */ /* 0x022ea80000100800 */
[----:B--2---:R0:W-:Y:S04]  /*32c10*/  STL [R1+0x35e8], R3 ;  /* 0x0035e80301007387 */ /* 0x0041e80000100800 */
[----:B------:R-:W2:Y:S01]  /*32c20*/  LDL R2, [R1+0x77c] ;  /* 0x00077c0001027983 */ /* 0x000ea20000100800 */
[----:B------:R-:W-:Y:S01]  /*32c30*/  UIMAD UR7, UR4, -0x80, UR14 ;  /* 0xffffff80040778a4 */ /* 0x000fe2000f8e020e */
[----:B0-----:R-:W0:Y:S02]  /*32c40*/  S2R R3, SR_TID.X ;  /* 0x0000000000037919 */ /* 0x001e240000002100 */
[----:B--2---:R-:W-:Y:S04]  /*32c50*/  STL [R1+0x35ec], R2 ;  /* 0x0035ec0201007387 */ /* 0x004fe80000100800 */
[----:B------:R-:W-:Y:S04]  /*32c60*/  STL [R1+0x35a4], R0 ;  /* 0x0035a40001007387 */ /* 0x000fe80000100800 */
[----:B------:R-:W-:Y:S04]  /*32c70*/  STL [R1+0x35ac], R0 ;  /* 0x0035ac0001007387 */ /* 0x000fe80000100800 */
[----:B------:R0:W-:Y:S04]  /*32c80*/  STL [R1+0x35b4], R0 ;  /* 0x0035b40001007387 */ /* 0x0001e80000100800 */
[----:B------:R-:W-:Y:S04]  /*32c90*/  STL [R1+0x3574], R28 ;  /* 0x0035741c01007387 */ /* 0x000fe80000100800 */
[----:B------:R-:W-:Y:S01]  /*32ca0*/  STL [R1+0x3580], R28 ;  /* 0x0035801c01007387 */ /* 0x000fe20000100800 */
[----:B0-----:R-:W-:-:S03]  /*32cb0*/  SHF.R.U32.HI R0, RZ, 0x5, R3 ;  /* 0x00000005ff007819 */ /* 0x001fc60000011603 */
[----:B------:R-:W-:Y:S01]  /*32cc0*/  STL [R1+0x3584], R28 ;  /* 0x0035841c01007387 */ /* 0x000fe20000100800 */
[----:B------:R-:W-:Y:S02]  /*32cd0*/  SHF.R.U32.HI R3, RZ, 0x5, R3 ;  /* 0x00000005ff037819 */ /* 0x000fe40000011603 */
[----:B------:R-:W-:Y:S01]  /*32ce0*/  SGXT.U32 R0, R0, 0x2 ;  /* 0x000000020000781a */ /* 0x000fe20000000000 */
[----:B------:R-:W-:Y:S01]  /*32cf0*/  STL [R1+0x358c], R28 ;  /* 0x00358c1c01007387 */ /* 0x000fe20000100800 */
[----:B------:R-:W-:Y:S02]  /*32d00*/  SGXT.U32 R3, R3, 0x2 ;  /* 0x000000020303781a */ /* 0x000fe40000000000 */
[C---:B------:R-:W-:Y:S01]  /*32d10*/  LOP3.LUT R2, R0.reuse, 0x8, RZ, 0xfc, !PT ;  /* 0x0000000800027812 */ /* 0x040fe200078efcff */
[----:B------:R-:W-:Y:S04]  /*32d20*/  STL [R1+0x359c], R28 ;  /* 0x00359c1c01007387 */ /* 0x000fe80000100800 */
[----:B------:R-:W-:Y:S04]  /*32d30*/  STL [R1+0x35bc], R28 ;  /* 0x0035bc1c01007387 */ /* 0x000fe80000100800 */
[----:B------:R-:W-:Y:S04]  /*32d40*/  STL [R1+0x35c8], R28 ;  /* 0x0035c81c01007387 */ /* 0x000fe80000100800 */
[----:B------:R-:W-:Y:S04]  /*32d50*/  STL [R1+0x35d0], R28 ;  /* 0x0035d01c01007387 */ /* 0x000fe80000100800 */
[----:B------:R-:W-:Y:S04]  /*32d60*/  STL [R1+0x35dc], R28 ;  /* 0x0035dc1c01007387 */ /* 0x000fe80000100800 */
[----:B------:R0:W-:Y:S04]  /*32d70*/  STL [R1+0x35f0], R28 ;  /* 0x0035f01c01007387 */ /* 0x0001e80000100800 */
[----:B------:R-:W-:Y:S04]  /*32d80*/  STL [R1+0x3490], R10 ;  /* 0x0034900a01007387 */ /* 0x000fe80000100800 */
[----:B------:R-:W-:Y:S01]  /*32d90*/  STL [R1+0x3498], R10 ;  /* 0x0034980a01007387 */ /* 0x000fe20000100800 */
[----:B0-----:R-:W-:-:S03]  /*32da0*/  LOP3.LUT R28, R0, 0x4, RZ, 0xfc, !PT ;  /* 0x00000004001c7812 */ /* 0x001fc600078efcff */
[----:B------:R-:W-:Y:S01]  /*32db0*/  STL [R1+0x34a0], R10 ;  /* 0x0034a00a01007387 */ /* 0x000fe20000100800 */
[----:B------:R-:W-:Y:S02]  /*32dc0*/  LOP3.LUT R3, R3, 0x10, RZ, 0xfc, !PT ;  /* 0x0000001003037812 */ /* 0x000fe400078efcff */
[----:B------:R-:W-:Y:S01]  /*32dd0*/  ISETP.GE.AND P0, PT, R28, UR7, PT ;  /* 0x000000071c007c0c */ /* 0x000fe2000bf06270 */
[----:B------:R-:W-:Y:S01]  /*32de0*/  STL [R1+0x34a8], R10 ;  /* 0x0034a80a01007387 */ /* 0x000fe20000100800 */
[----:B------:R-:W-:Y:S02]  /*32df0*/  ISETP.GE.AND P1, PT, R2, UR7, PT ;  /* 0x0000000702007c0c */ /* 0x000fe4000bf26270 */
[----:B------:R-:W-:Y:S01]  /*32e00*/  LOP3.LUT R0, R0, 0xc, RZ, 0xfc, !PT ;  /* 0x0000000c00007812 */ /* 0x000fe200078efcff */
        /* <DEDUP_REMOVED lines=139> */
[----:B------:R-:W-:Y:S01]  /*336c0*/  STL [R1+0x3378], R20 ;  /* 0x0033781401007387 */ /* 0x000fe20000100800 */
[----:B------:R-:W-:-:S03]  /*336d0*/  ISETP.GE.AND P3, PT, R3, UR7, PT ;  /* 0x0000000703007c0c */ /* 0x000fc6000bf66270 */
[----:B------:R-:W-:Y:S04]  /*336e0*/  STL [R1+0x3374], R21 ;  /* 0x0033741501007387 */ /* 0x000fe80000100800 */
[----:B------:R-:W-:Y:S04]  /*336f0*/  STL [R1+0x3370], R22 ;  /* 0x0033701601007387 */ /* 0x000fe80000100800 */
[----:B------:R-:W2:Y:S04]  /*33700*/  LDL.LU R28, [R1+0x35f0] ;  /* 0x0035f000011c7983 */ /* 0x000ea80000300800 */
[----:B------:R-:W3:Y:S01]  /*33710*/  LDL.LU R2, [R1+0x35ec] ;  /* 0x0035ec0001027983 */ /* 0x000ee20000300800 */
[----:B0-----:R-:W-:-:S02]  /*33720*/  PRMT R9, RZ, 0x7610, R9 ;  /* 0x00007610ff097816 */ /* 0x001fc40000000009 */
[----:B------:R-:W-:Y:S01]  /*33730*/  PRMT R10, RZ, 0x7610, R10 ;  /* 0x00007610ff0a7816 */ /* 0x000fe2000000000a */
[----:B------:R-:W3:Y:S01]  /*33740*/  LDL.LU R3, [R1+0x35e8] ;  /* 0x0035e80001037983 */ /* 0x000ee20000300800 */
[----:B------:R-:W-:Y:S02]  /*33750*/  ISETP.GE.AND P2, PT, R0, UR7, PT ;  /* 0x0000000700007c0c */ /* 0x000fe4000bf46270 */
[----:B------:R-:W0:Y:S01]  /*33760*/  S2R R0, SR_TID.X ;  /* 0x0000000000007919 */ /* 0x000e220000002100 */
[----:B---3--:R-:W3:Y:S04]  /*33770*/  @!P0 LDG.E.U16 R9, desc[UR10][R2.64] ;  /* 0x0000000a02098981 */ /* 0x008ee8000c1e1500 */
[----:B------:R-:W4:Y:S04]  /*33780*/  LDL R2, [R1+0x778] ;  /* 0x0007780001027983 */ /* 0x000f280000100800 */
[----:B---3--:R1:W-:Y:S04]  /*33790*/  STL [R1+0x2f0], R9 ;  /* 0x0002f00901007387 */ /* 0x0083e80000100800 */
[----:B------:R-:W4:Y:S01]  /*337a0*/  LDL R3, [R1+0x808] ;  /* 0x0008080001037983 */ /* 0x000f220000100800 */
[----:B0-----:R-:W-:-:S02]  /*337b0*/  SHF.R.U32.HI R0, RZ, 0x5, R0 ;  /* 0x00000005ff007819 */ /* 0x001fc40000011600 */
[----:B----4-:R-:W-:-:S04]  /*337c0*/  @!P1 LOP3.LUT R3, R3, R2, RZ, 0x3c, !PT ;  /* 0x0000000203039212 */ /* 0x010fc800078e3cff */
[----:B------:R-:W-:-:S04]  /*337d0*/  @!P1 LOP3.LUT R2, R3, R2, RZ, 0x3c, !PT ;  /* 0x0000000203029212 */ /* 0x000fc800078e3cff */
[----:B------:R-:W-:-:S05]  /*337e0*/  @!P1 LOP3.LUT R3, R3, R2, RZ, 0x3c, !PT ;  /* 0x0000000203039212 */ /* 0x000fca00078e3cff */
[----:B------:R-:W3:Y:S01]  /*337f0*/  @!P1 LDG.E.U16 R10, desc[UR10][R2.64] ;  /* 0x0000000a020a9981 */ /* 0x000ee2000c1e1500 */
[----:B------:R-:W-:-:S04]  /*33800*/  SGXT.U32 R0, R0, 0x2 ;  /* 0x000000020000781a */ /* 0x000fc80000000000 */
[----:B-1----:R-:W-:-:S04]  /*33810*/  LOP3.LUT R9, R0, 0x14, RZ, 0xfc, !PT ;  /* 0x0000001400097812 */ /* 0x002fc800078efcff */
[----:B------:R-:W-:Y:S02]  /*33820*/  ISETP.GE.AND P0, PT, R9, UR7, PT ;  /* 0x0000000709007c0c */ /* 0x000fe4000bf06270 */
[----:B------:R-:W4:Y:S04]  /*33830*/  LDL.LU R9, [R1+0x35e4] ;  /* 0x0035e40001097983 */ /* 0x000f280000300800 */
[----:B------:R-:W4:Y:S04]  /*33840*/  LDL R2, [R1+0x770] ;  /* 0x0007700001027983 */ /* 0x000f280000100800 */
[----:B---3--:R0:W-:Y:S04]  /*33850*/  STL [R1+0x2ec], R10 ;  /* 0x0002ec0a01007387 */ /* 0x0081e80000100800 */
[----:B------:R-:W4:Y:S01]  /*33860*/  LDL R3, [R1+0x804] ;  /* 0x0008040001037983 */ /* 0x000f220000100800 */
[----:B--2---:R-:W-:Y:S01]  /*33870*/  PRMT R28, RZ, 0x7610, R28 ;  /* 0x00007610ff1c7816 */ /* 0x004fe2000000001c */
[----:B------:R-:W1:Y:S01]  /*33880*/  S2R R0, SR_TID.X ;  /* 0x0000000000007919 */ /* 0x000e620000002100 */
[----:B----4-:R-:W-:-:S04]  /*33890*/  @!P2 LOP3.LUT R3, R3, R2, RZ, 0x3c, !PT ;  /* 0x000000020303a212 */ /* 0x010fc800078e3cff */
[----:B------:R-:W-:-:S04]  /*338a0*/  @!P2 LOP3.LUT R2, R3, R2, RZ, 0x3c, !PT ;  /* 0x000000020302a212 */ /* 0x000fc800078e3cff */
[----:B------:R-:W-:-:S05]  /*338b0*/  @!P2 LOP3.LUT R3, R3, R2, RZ, 0x3c, !PT ;  /* 0x000000020303a212 */ /* 0x000fca00078e3cff */
[----:B------:R-:W2:Y:S01]  /*338c0*/  @!P2 LDG.E.U16 R28, desc[UR10][R2.64] ;  /* 0x0000000a021ca981 */ /* 0x000ea2000c1e1500 */
[----:B-1----:R-:W-:-:S04]  /*338d0*/  SHF.R.U32.HI R0, RZ, 0x5, R0 ;  /* 0x00000005ff007819 */ /* 0x002fc80000011600 */
[----:B------:R-:W-:-:S04]  /*338e0*/  SGXT.U32 R0, R0, 0x2 ;  /* 0x000000020000781a */ /* 0x000fc80000000000 */
[----:B0-----:R-:W-:-:S04]  /*338f0*/  LOP3.LUT R10, R0, 0x18, RZ, 0xfc, !PT ;  /* 0x00000018000a7812 */ /* 0x001fc800078efcff */
[----:B------:R-:W-:Y:S02]  /*33900*/  ISETP.GE.AND P1, PT, R10, UR7, PT ;  /* 0x000000070a007c0c */ /* 0x000fe4000bf26270 */
[----:B------:R-:W3:Y:S04]  /*33910*/  LDL.LU R10, [R1+0x35e0] ;  /* 0x0035e000010a7983 */ /* 0x000ee80000300800 */
[----:B------:R-:W4:Y:S04]  /*33920*/  LDL R2, [R1+0x76c] ;  /* 0x00076c0001027983 */ /* 0x000f280000100800 */
[----:B--2---:R0:W-:Y:S04]  /*33930*/  STL [R1+0x2e8], R28 ;  /* 0x0002e81c01007387 */ /* 0x0041e80000100800 */
[----:B------:R-:W4:Y:S01]  /*33940*/  LDL R3, [R1+0x800] ;  /* 0x0008000001037983 */ /* 0x000f220000100800 */
[----:B------:R-:W-:Y:S01]  /*33950*/  PRMT R9, RZ, 0x7610, R9 ;  /* 0x00007610ff097816 */ /* 0x000fe20000000009 */
        /* <DEDUP_REMOVED lines=9> */
[----:B------:R-:W4:Y:S04]  /*339f0*/  LDL.LU R28, [R1+0x35dc] ;  /* 0x0035dc00011c7983 */ /* 0x000f280000300800 */
[----:B------:R-:W4:Y:S04]  /*33a00*/  LDL R2, [R1+0x7f8] ;  /* 0x0007f80001027983 */ /* 0x000f280000100800 */
[----:B--2---:R0:W-:Y:S04]  /*33a10*/  STL [R1+0x2e4], R9 ;  /* 0x0002e40901007387 */ /* 0x0041e80000100800 */
[----:B------:R-:W4:Y:S01]  /*33a20*/  LDL R3, [R1+0x7fc] ;  /* 0x0007fc0001037983 */ /* 0x000f220000100800 */
[----:B---3--:R-:W-:Y:S01]  /*33a30*/  PRMT R10, RZ, 0x7610, R10 ;  /* 0x00007610ff0a7816 */ /* 0x008fe2000000000a */
        /* <DEDUP_REMOVED lines=65> */
[----:B------:R-:W3:Y:S04]  /*33e50*/  LDL R10, [R1+0x7bc] ;  /* 0x0007bc00010a7983 */ /* 0x000ee80000100800 */
[----:B--2---:R0:W-:Y:S04]  /*33e60*/  STL [R1+0x290], R28 ;  /* 0x0002901c01007387 */ /* 0x0041e80000100800 */
[----:B------:R-:W2:Y:S04]  /*33e70*/  LDL R2, [R1+0x7d0] ;  /* 0x0007d00001027983 */ /* 0x000ea80000100800 */
[----:B------:R-:W2:Y:S01]  /*33e80*/  LDL R3, [R1+0x7d4] ;  /* 0x0007d40001037983 */ /* 0x000ea20000100800 */
[----:B------:R-:W-:Y:S01]  /*33e90*/  PRMT R9, RZ, 0x7610, R9 ;  /* 0x00007610ff097816 */ /* 0x000fe20000000009 */
[----:B------:R-:W1:Y:S01]  /*33ea0*/  S2R R0, SR_TID.X ;  /* 0x0000000000007919 */ /* 0x000e620000002100 */
[----:B--2---:R-:W-:-:S04]  /*33eb0*/  @!P1 LOP3.LUT R3, R3, R2, RZ, 0x3c, !PT ;  /* 0x0000000203039212 */ /* 0x004fc800078e3cff */
        /* <DEDUP_REMOVED lines=8> */
[----:B------:R-:W3:Y:S04]  /*33f40*/  LDL R2, [R1+0x7c8] ;  /* 0x0007c80001027983 */ /* 0x000ee80000100800 */
[----:B--2---:R0:W-:Y:S04]  /*33f50*/  STL [R1+0x28c], R9 ;  /* 0x00028c0901007387 */ /* 0x0041e80000100800 */
[----:B------:R-:W3:Y:S01]  /*33f60*/  LDL R3, [R1+0x7cc] ;  /* 0x0007cc0001037983 */ /* 0x000ee20000100800 */
[----:B------:R-:W-:Y:S01]  /*33f70*/  PRMT R8, RZ, 0x7610, R8 ;  /* 0x00007610ff087816 */ /* 0x000fe20000000008 */
[----:B------:R-:W1:Y:S01]  /*33f80*/  S2R R0, SR_TID.X ;  /* 0x0000000000007919 */ /* 0x000e620000002100 */
[----:B---3--:R-:W-:-:S04]  /*33f90*/  @!P2 LOP3.LUT R3, R3, R2, RZ, 0x3c, !PT ;  /* 0x000000020303a212 */ /* 0x008fc800078e3cff */
        /* <DEDUP_REMOVED lines=8> */
[----:B--2---:R0:W-:Y:S04]  /*34020*/  STL [R1+0x288], R8 ;  /* 0x0002880801007387 */ /* 0x0041e80000100800 */
[----:B------:R-:W2:Y:S04]  /*34030*/  LDL R2, [R1+0x7c0] ;  /* 0x0007c00001027983 */ /* 0x000ea80000100800 */
[----:B------:R-:W2:Y:S01]  /*34040*/  LDL R3, [R1+0x7c4] ;  /* 0x0007c40001037983 */ /* 0x000ea20000100800 */
[----:B----4-:R-:W-:Y:S01]  /*34050*/  PRMT R28, RZ, 0x7610, R28 ;  /* 0x00007610ff1c7816 */ /* 0x010fe2000000001c */
[----:B------:R-:W0:Y:S01]  /*34060*/  S2R R0, SR_TID.X ;  /* 0x0000000000007919 */ /* 0x000e220000002100 */
[----:B--2---:R-:W-:-:S04]  /*34070*/  @!P3 LOP3.LUT R3, R3, R2, RZ, 0x3c, !PT ;  /* 0x000000020303b212 */ /* 0x004fc800078e3cff */
[----:B------:R-:W-:-:S04]  /*34080*/  @!P3 LOP3.LUT R2, R3, R2, RZ, 0x3c, !PT ;  /* 0x000000020302b212 */ /* 0x000fc800078e3cff */
[----:B------:R-:W-:-:S05]  /*34090*/  @!P3 LOP3.LUT R3, R3, R2, RZ, 0x3c, !PT ;  /* 0x000000020303b212 */ /* 0x000fca00078e3cff */
[----:B------:R-:W2:Y:S01]  /*340a0*/  @!P3 LDG.E.U16 R28, desc[UR10][R2.64] ;  /* 0x0000000a021cb981 */ /* 0x000ea2000c1e1500 */
[----:B0-----:R-:W-:-:S04]  /*340b0*/  SHF.R.U32.HI R8, RZ, 0x5, R0 ;  /* 0x00000005ff087819 */ /* 0x001fc80000011600 */
[----:B------:R-:W-:-:S04]  /*340c0*/  SGXT.U32 R8, R8, 0x2 ;  /* 0x000000020808781a */ /* 0x000fc80000000000 */
[----:B------:R-:W-:-:S04]  /*340d0*/  LOP3.LUT R8, R8, 0x3c, RZ, 0xfc, !PT ;  /* 0x0000003c08087812 */ /* 0x000fc800078efcff */
[----:B------:R-:W-:Y:S02]  /*340e0*/  ISETP.GE.AND P1, PT, R8, UR7, PT ;  /* 0x0000000708007c0c */ /* 0x000fe4000bf26270 */
[----:B------:R-:W4:Y:S01]  /*340f0*/  LDL.LU R8, [R1+0x35c0] ;  /* 0x0035c00001087983 */ /* 0x000f220000300800 */
[----:B------:R-:W-:-:S03]  /*34100*/  SHF.R.U32.HI R0, RZ, 0x5, R0 ;  /* 0x00000005ff007819 */ /* 0x000fc60000011600 */
[----:B--2---:R0:W-:Y:S04]  /*34110*/  STL [R1+0x284], R28 ;  /* 0x0002841c01007387 */ /* 0x0041e80000100800 */
[----:B0-----:R-:W2:Y:S04]  /*34120*/  LDL.LU R28, [R1+0x35bc] ;  /* 0x0035bc00011c7983 */ /* 0x001ea80000300800 */
[----:B------:R-:W2:Y:S01]  /*34130*/  LDL R3, [R1+0x7b8] ;  /* 0x0007b80001037983 */ /* 0x000ea20000100800 */
[----:B------:R-:W-:-:S04]  /*34140*/  SGXT.U32 R0, R0, 0x2 ;  /* 0x000000020000781a */ /* 0x000fc80000000000 */
[----:B------:R-:W-:Y:S02]  /*34150*/  LOP3.LUT R2, R0, 0x40, RZ, 0xfc, !PT ;  /* 0x0000004000027812 */ /* 0x000fe400078efcff */
[----:B---3--:R-:W-:Y:S02]  /*34160*/  PRMT R9, RZ, 0x7610, R9 ;  /* 0x00007610ff097816 */ /* 0x008fe40000000009 */
[----:B------:R-:W-:Y:S01]  /*34170*/  ISETP.GE.AND P2, PT, R2, UR7, PT ;  /* 0x0000000702007c0c */ /* 0x000fe2000bf46270 */
[----:B------:R-:W-:Y:S01]  /*34180*/  @!P4 IMAD.MOV.U32 R2, RZ, RZ, R10 ;  /* 0x000000ffff02c224 */ /* 0x000fe200078e000a */
[----:B------:R-:W0:Y:S01]  /*34190*/  S2R R0, SR_TID.X ;  /* 0x0000000000007919 */ /* 0x000e220000002100 */
[----:B------:R-:W3:Y:S04]  /*341a0*/  LDL R10, [R1+0x794] ;  /* 0x00079400010a7983 */ /* 0x000ee80000100800 */
[----:B--2---:R-:W2:Y:S04]  /*341b0*/  @!P4 LDG.E.U16 R9, desc[UR10][R2.64] ;  /* 0x0000000a0209c981 */ /* 0x004ea8000c1e1500 */
[----:B------:R-:W3:Y:S04]  /*341c0*/  LDL R2, [R1+0x7b0] ;  /* 0x0007b00001027983 */ /* 0x000ee80000100800 */
[----:B------:R-:W3:Y:S01]  /*341d0*/  LDL R3, [R1+0x7b4] ;  /* 0x0007b40001037983 */ /* 0x000ee20000100800 */
[----:B0-----:R-:W-:-:S04]  /*341e0*/  SHF.R.U32.HI R0, RZ, 0x5, R0 ;  /* 0x00000005ff007819 */ /* 0x001fc80000011600 */
[----:B------:R-:W-:Y:S02]  /*341f0*/  SGXT.U32 R0, R0, 0x2 ;  /* 0x000000020000781a */ /* 0x000fe40000000000 */
[----:B------:R-:W-:Y:S01]  /*34200*/  PRMT R28, RZ, 0x7610, R28 ;  /* 0x00007610ff1c7816 */ /* 0x000fe2000000001c */
[----:B--2---:R0:W-:Y:S01]  /*34210*/  STL [R1+0x280], R9 ;  /* 0x0002800901007387 */ /* 0x0041e20000100800 */
[-C--:B---3--:R-:W-:Y:S02]  /*34220*/  @!P0 LOP3.LUT R3, R3, R2.reuse, RZ, 0x3c, !PT ;  /* 0x0000000203038212 */ /* 0x088fe400078e3cff */
[C---:B0-----:R-:W-:Y:S02]  /*34230*/  LOP3.LUT R9, R0.reuse, 0x44, RZ, 0xfc, !PT ;  /* 0x0000004400097812 */ /* 0x041fe400078efcff */
[----:B------:R-:W-:Y:S02]  /*34240*/  @!P0 LOP3.LUT R2, R3, R2, RZ, 0x3c, !PT ;  /* 0x0000000203028212 */ /* 0x000fe400078e3cff */
[----:B------:R-:W-:-:S02]  /*34250*/  LOP3.LUT R0, R0, 0x48, RZ, 0xfc, !PT ;  /* 0x0000004800007812 */ /* 0x000fc400078efcff */
[----:B------:R-:W-:Y:S02]  /*34260*/  @!P0 LOP3.LUT R3, R3, R2, RZ, 0x3c, !PT ;  /* 0x0000000203038212 */ /* 0x000fe400078e3cff */
[----:B------:R-:W-:Y:S02]  /*34270*/  ISETP.GE.AND P3, PT, R9, UR7, PT ;  /* 0x0000000709007c0c */ /* 0x000fe4000bf66270 */
[----:B------:R-:W2:Y:S01]  /*34280*/  LDL.LU R9, [R1+0x35b8] ;  /* 0x0035b80001097983 */ /* 0x000ea20000300800 */
[----:B------:R-:W-:-:S03]  /*34290*/  ISETP.GE.AND P4, PT, R0, UR7, PT ;  /* 0x0000000700007c0c */ /* 0x000fc6000bf86270 */
[----:B------:R-:W3:Y:S04]  /*342a0*/  LDL.LU R0, [R1+0x35b4] ;  /* 0x0035b40001007983 */ /* 0x000ee80000300800 */
[----:B------:R0:W2:Y:S04]  /*342b0*/  @!P0 LDG.E.U16 R28, desc[UR10][R2.64] ;  /* 0x0000000a021c8981 */ /* 0x0000a8000c1e1500 */
[----:B------:R-:W0:Y:S04]  /*342c0*/  LDL R2, [R1+0x7a8] ;  /* 0x0007a80001027983 */ /* 0x000e280000100800 */
[----:B------:R-:W0:Y:S01]  /*342d0*/  LDL R3, [R1+0x7ac] ;  /* 0x0007ac0001037983 */ /* 0x000e220000100800 */
[----:B----4-:R-:W-:-:S02]  /*342e0*/  PRMT R8, RZ, 0x7610, R8 ;  /* 0x00007610ff087816 */ /* 0x010fc40000000008 */
[----:B0-----:R-:W-:-:S04]  /*342f0*/  @!P1 LOP3.LUT R3, R3, R2, RZ, 0x3c, !PT ;  /* 0x0000000203039212 */ /* 0x001fc800078e3cff */
[----:B------:R-:W-:-:S04]  /*34300*/  @!P1 LOP3.LUT R2, R3, R2, RZ, 0x3c, !PT ;  /* 0x0000000203029212 */ /* 0x000fc800078e3cff */
[----:B------:R-:W-:-:S05]  /*34310*/  @!P1 LOP3.LUT R3, R3, R2, RZ, 0x3c, !PT ;  /* 0x0000000203039212 */ /* 0x000fca00078e3cff */
[----:B------:R-:W4:Y:S04]  /*34320*/  @!P1 LDG.E.U16 R8, desc[UR10][R2.64] ;  /* 0x0000000a02089981 */ /* 0x000f28000c1e1500 */
[----:B--2---:R0:W-:Y:S04]  /*34330*/  STL [R1+0x27c], R28 ;  /* 0x00027c1c01007387 */ /* 0x0041e80000100800 */
[----:B----4-:R1:W-:Y:S04]  /*34340*/  STL [R1+0x278], R8 ;  /* 0x0002780801007387 */ /* 0x0103e80000100800 */
[----:B------:R-:W2:Y:S04]  /*34350*/  LDL R2, [R1+0x7a0] ;  /* 0x0007a00001027983 */ /* 0x000ea80000100800 */
[----:B------:R-:W2:Y:S01]  /*34360*/  LDL R3, [R1+0x7a4] ;  /* 0x0007a40001037983 */ /* 0x000ea20000100800 */
[----:B---3--:R-:W-:Y:S01]  /*34370*/  PRMT R0, RZ, 0x7610, R0 ;  /* 0x00007610ff007816 */ /* 0x008fe20000000000 */
[----:B0-----:R-:W1:Y:S01]  /*34380*/  S2R R28, SR_TID.X ;  /* 0x00000000001c7919 */ /* 0x001e620000002100 */
[----:B--2---:R-:W-:-:S04]  /*34390*/  @!P2 LOP3.LUT R3, R3, R2, RZ, 0x3c, !PT ;  /* 0x000000020303a212 */ /* 0x004fc800078e3cff */
[----:B------:R-:W-:-:S04]  /*343a0*/  @!P2 LOP3.LUT R2, R3, R2, RZ, 0x3c, !PT ;  /* 0x000000020302a212 */ /* 0x000fc800078e3cff */
[----:B------:R-:W-:-:S05]  /*343b0*/  @!P2 LOP3.LUT R3, R3, R2, RZ, 0x3c, !PT ;  /* 0x000000020303a212 */ /* 0x000fca00078e3cff */
[----:B------:R-:W2:Y:S01]  /*343c0*/  @!P2 LDG.E.U16 R0, desc[UR10][R2.64] ;  /* 0x0000000a0200a981 */ /* 0x000ea2000c1e1500 */
[----:B-1----:R-:W-:-:S04]  /*343d0*/  SHF.R.U32.HI R8, RZ, 0x5, R28 ;  /* 0x00000005ff087819 */ /* 0x002fc8000001161c */
[----:B------:R-:W-:-:S04]  /*343e0*/  SGXT.U32 R8, R8, 0x2 ;  /* 0x000000020808781a */ /* 0x000fc80000000000 */
[----:B------:R-:W-:-:S04]  /*343f0*/  LOP3.LUT R8, R8, 0x4c, RZ, 0xfc, !PT ;  /* 0x0000004c08087812 */ /* 0x000fc800078efcff */
[----:B------:R-:W-:Y:S02]  /*34400*/  ISETP.GE.AND P0, PT, R8, UR7, PT ;  /* 0x0000000708007c0c */ /* 0x000fe4000bf06270 */
[----:B------:R-:W3:Y:S04]  /*34410*/  LDL.LU R8, [R1+0x35b0] ;  /* 0x0035b00001087983 */ /* 0x000ee80000300800 */
[----:B--2---:R0:W-:Y:S04]  /*34420*/  STL [R1+0x274], R0 ;  /* 0x0002740001007387 */ /* 0x0041e80000100800 */
[----:B0-----:R-:W2:Y:S04]  /*34430*/  LDL.LU R0, [R1+0x35ac] ;  /* 0x0035ac0001007983 */ /* 0x001ea80000300800 */
[----:B------:R-:W4:Y:S04]  /*34440*/  LDL R2, [R1+0x798] ;  /* 0x0007980001027983 */ /* 0x000f280000100800 */
[----:B------:R-:W4:Y:S01]  /*34450*/  LDL R3, [R1+0x79c] ;  /* 0x00079c0001037983 */ /* 0x000f220000100800 */
[----:B------:R-:W-:-:S02]  /*34460*/  PRMT R9, RZ, 0x7610, R9 ;  /* 0x00007610ff097816 */ /* 0x000fc40000000009 */
[----:B----4-:R-:W-:-:S04]  /*34470*/  @!P3 LOP3.LUT R3, R3, R2, RZ, 0x3c, !PT ;  /* 0x000000020303b212 */ /* 0x010fc800078e3cff */
[----:B------:R-:W-:-:S04]  /*34480*/  @!P3 LOP3.LUT R2, R3, R2, RZ, 0x3c, !PT ;  /* 0x000000020302b212 */ /* 0x000fc800078e3cff */
[----:B------:R-:W-:-:S05]  /*34490*/  @!P3 LOP3.LUT R3, R3, R2, RZ, 0x3c, !PT ;  /* 0x000000020303b212 */ /* 0x000fca00078e3cff */
[----:B------:R-:W4:Y:S01]  /*344a0*/  @!P3 LDG.E.U16 R9, desc[UR10][R2.64] ;  /* 0x0000000a0209b981 */ /* 0x000f22000c1e1500 */
[----:B--2---:R-:W-:-:S03]  /*344b0*/  PRMT R0, RZ, 0x7610, R0 ;  /* 0x00007610ff007816 */ /* 0x004fc60000000000 */
[----:B----4-:R0:W-:Y:S04]  /*344c0*/  STL [R1+0x270], R9 ;  /* 0x0002700901007387 */ /* 0x0101e80000100800 */
[----:B0-----:R-:W2:Y:S04]  /*344d0*/  LDL.LU R9, [R1+0x35a8] ;  /* 0x0035a80001097983 */ /* 0x001ea80000300800 */
[----:B------:R-:W4:Y:S01]  /*344e0*/  LDL R3, [R1+0x790] ;  /* 0x0007900001037983 */ /* 0x000f220000100800 */
[----:B------:R-:W-:-:S05]  /*344f0*/  @!P4 IMAD.MOV.U32 R2, RZ, RZ, R10 ;  /* 0x000000ffff02c224 */ /* 0x000fca00078e000a */
[----:B----4-:R-:W4:Y:S01]  /*34500*/  @!P4 LDG.E.U16 R0, desc[UR10][R2.64] ;  /* 0x0000000a0200c981 */ /* 0x010f22000c1e1500 */
[----:B------:R-:W-:-:S04]  /*34510*/  SHF.R.U32.HI R28, RZ, 0x5, R28 ;  /* 0x00000005ff1c7819 */ /* 0x000fc8000001161c */
[----:B------:R-:W-:-:S04]  /*34520*/  SGXT.U32 R28, R28, 0x2 ;  /* 0x000000021c1c781a */ /* 0x000fc80000000000 */
[----:B------:R-:W-:-:S04]  /*34530*/  LOP3.LUT R28, R28, 0x50, RZ, 0xfc, !PT ;  /* 0x000000501c1c7812 */ /* 0x000fc800078efcff */
[----:B------:R-:W-:Y:S02]  /*34540*/  ISETP.GE.AND P1, PT, R28, UR7, PT ;  /* 0x000000071c007c0c */ /* 0x000fe4000bf26270 */
[----:B------:R-:W0:Y:S01]  /*34550*/  S2R R28, SR_TID.X ;  /* 0x00000000001c7919 */ /* 0x000e220000002100 */
[----:B----4-:R1:W-:Y:S04]  /*34560*/  STL [R1+0x26c], R0 ;  /* 0x00026c0001007387 */ /* 0x0103e80000100800 */
[----:B-1----:R-:W4:Y:S04]  /*34570*/  LDL.LU R0, [R1+0x35a4] ;  /* 0x0035a40001007983 */ /* 0x002f280000300800 */
[----:B------:R-:W3:Y:S04]  /*34580*/  LDL R2, [R1+0x788] ;  /* 0x0007880001027983 */ /* 0x000ee80000100800 */
[----:B------:R-:W3:Y:S01]  /*34590*/  LDL R3, [R1+0x78c] ;  /* 0x00078c0001037983 */ /* 0x000ee20000100800 */
[----:B0-----:R-:W-:-:S02]  /*345a0*/  SHF.R.U32.HI R10, RZ, 0x5, R28 ;  /* 0x00000005ff0a7819 */ /* 0x001fc4000001161c */
[----:B------:R-:W-:Y:S02]  /*345b0*/  SHF.R.U32.HI R28, RZ, 0x5, R28 ;  /* 0x00000005ff1c7819 */ /* 0x000fe4000001161c */
[----:B------:R-:W-:Y:S02]  /*345c0*/  SGXT.U32 R10, R10, 0x2 ;  /* 0x000000020a0a781a */ /* 0x000fe40000000000 */
[----:B------:R-:W-:Y:S02]  /*345d0*/  SGXT.U32 R28, R28, 0x2 ;  /* 0x000000021c1c781a */ /* 0x000fe40000000000 */
[----:B------:R-:W-:Y:S02]  /*345e0*/  LOP3.LUT R10, R10, 0x54, RZ, 0xfc, !PT ;  /* 0x000000540a0a7812 */ /* 0x000fe400078efcff */
[----:B--2---:R-:W-:Y:S02]  /*345f0*/  PRMT R9, RZ, 0x7610, R9 ;  /* 0x00007610ff097816 */ /* 0x004fe40000000009 */
[----:B------:R-:W-:-:S02]  /*34600*/  ISETP.GE.AND P2, PT, R10, UR7, PT ;  /* 0x000000070a007c0c */ /* 0x000fc4000bf46270 */
[----:B------:R-:W-:-:S04]  /*34610*/  LOP3.LUT R10, R28, 0x58, RZ, 0xfc, !PT ;  /* 0x000000581c0a7812 */ /* 0x000fc800078efcff */
[----:B------:R-:W-:Y:S02]  /*34620*/  ISETP.GE.AND P3, PT, R10, UR7, PT ;  /* 0x000000070a007c0c */ /* 0x000fe4000bf66270 */
[----:B------:R-:W2:Y:S01]  /*34630*/  LDL.LU R10, [R1+0x35a0] ;  /* 0x0035a000010a7983 */ /* 0x000ea20000300800 */
[----:B---3--:R-:W-:-:S04]  /*34640*/  @!P0 LOP3.LUT R3, R3, R2, RZ, 0x3c, !PT ;  /* 0x0000000203038212 */ /* 0x008fc800078e3cff */
[----:B------:R-:W-:-:S04]  /*34650*/  @!P0 LOP3.LUT R2, R3, R2, RZ, 0x3c, !PT ;  /* 0x0000000203028212 */ /* 0x000fc800078e3cff */
[----:B------:R-:W-:-:S05]  /*34660*/  @!P0 LOP3.LUT R3, R3, R2, RZ, 0x3c, !PT ;  /* 0x0000000203038212 */ /* 0x000fca00078e3cff */
[----:B------:R0:W3:Y:S04]  /*34670*/  @!P0 LDG.E.U16 R9, desc[UR10][R2.64] ;  /* 0x0000000a02098981 */ /* 0x0000e8000c1e1500 */
[----:B------:R-:W0:Y:S04]  /*34680*/  LDL R2, [R1+0x780] ;  /* 0x0007800001027983 */ /* 0x000e280000100800 */
[----:B------:R-:W0:Y:S01]  /*34690*/  LDL R3, [R1+0x784] ;  /* 0x0007840001037983 */ /* 0x000e220000100800 */
[----:B------:R-:W-:Y:S01]  /*346a0*/  PRMT R8, RZ, 0x7610, R8 ;  /* 0x00007610ff087816 */ /* 0x000fe20000000008 */
[----:B------:R-:W1:Y:S01]  /*346b0*/  S2R R28, SR_TID.X ;  /* 0x00000000001c7919 */ /* 0x000e620000002100 */
[----:B0-----:R-:W-:-:S04]  /*346c0*/  @!P1 LOP3.LUT R3, R3, R2, RZ, 0x3c, !PT ;  /* 0x0000000203039212 */ /* 0x001fc800078e3cff */
[----:B------:R-:W-:-:S04]  /*346d0*/  @!P1 LOP3.LUT R2, R3, R2, RZ, 0x3c, !PT ;  /* 0x0000000203029212 */ /* 0x000fc800078e3cff */
[----:B------:R-:W-:-:S05]  /*346e0*/  @!P1 LOP3.LUT R3, R3, R2, RZ, 0x3c, !PT ;  /* 0x0000000203039212 */ /* 0x000fca00078e3cff */
[----:B------:R-:W2:Y:S01]  /*346f0*/  @!P1 LDG.E.U16 R8, desc[UR10][R2.64] ;  /* 0x0000000a02089981 */ /* 0x000ea2000c1e1500 */
[----:B-1----:R-:W-:-:S04]  /*34700*/  SHF.R.U32.HI R28, RZ, 0x5, R28 ;  /* 0x00000005ff1c7819 */ /* 0x002fc8000001161c */
[----:B------:R-:W-:-:S04]  /*34710*/  SGXT.U32 R28, R28, 0x2 ;  /* 0x000000021c1c781a */ /* 0x000fc80000000000 */
[----:B------:R-:W-:Y:S01]  /*34720*/  LOP3.LUT R28, R28, 0x5c, RZ, 0xfc, !PT ;  /* 0x0000005c1c1c7812 */ /* 0x000fe200078efcff */
[----:B---3--:R0:W-:Y:S03]  /*34730*/  STL [R1+0x268], R9 ;  /* 0x0002680901007387 */ /* 0x0081e60000100800 */
[----:B------:R-:W-:Y:S02]  /*34740*/  ISETP.GE.AND P0, PT, R28, UR7, PT ;  /* 0x000000071c007c0c */ /* 0x000fe4000bf06270 */
[----:B------:R-:W3:Y:S01]  /*34750*/  LDL.LU R28, [R1+0x359c] ;  /* 0x00359c00011c7983 */ /* 0x000ee20000300800 */
[----:B0-----:R-:W0:Y:S03]  /*34760*/  S2R R9, SR_TID.X ;  /* 0x0000000000097919 */ /* 0x001e260000002100 */
[----:B--2---:R0:W-:Y:S04]  /*34770*/  STL [R1+0x264], R8 ;  /* 0x0002640801007387 */ /* 0x0041e80000100800 */
[----:B------:R-:W2:Y:S04]  /*34780*/  LDL R2, [R1+0x764] ;  /* 0x0007640001027983 */ /* 0x000ea80000100800 */
[----:B------:R-:W2:Y:S01]  /*34790*/  LDL R3, [R1+0x768] ;  /* 0x0007680001037983 */ /* 0x000ea20000100800 */
[----:B0-----:R-:W-:-:S04]  /*347a0*/  SHF.R.U32.HI R8, RZ, 0x5, R9 ;  /* 0x00000005ff087819 */ /* 0x001fc80000011609 */
[----:B------:R-:W-:Y:S02]  /*347b0*/  SGXT.U32 R8, R8, 0x2 ;  /* 0x000000020808781a */ /* 0x000fe40000000000 */
[----:B------:R-:W-:Y:S02]  /*347c0*/  PRMT R10, RZ, 0x7610, R10 ;  /* 0x00007610ff0a7816 */ /* 0x000fe4000000000a */
[----:B------:R-:W-:-:S04]  /*347d0*/  LOP3.LUT R8, R8, 0x60, RZ, 0xfc, !PT ;  /* 0x0000006008087812 */ /* 0x000fc800078efcff */
[----:B------:R-:W-:Y:S02]  /*347e0*/  ISETP.GE.AND P1, PT, R8, UR7, PT ;  /* 0x0000000708007c0c */ /* 0x000fe4000bf26270 */
[----:B------:R-:W3:Y:S01]  /*347f0*/  LDL.LU R8, [R1+0x3598] ;  /* 0x0035980001087983 */ /* 0x000ee20000300800 */
[----:B--2---:R-:W-:-:S04]  /*34800*/  @!P2 LOP3.LUT R3, R3, R2, RZ, 0x3c, !PT ;  /* 0x000000020303a212 */ /* 0x004fc800078e3cff */
[----:B------:R-:W-:-:S04]  /*34810*/  @!P2 LOP3.LUT R2, R3, R2, RZ, 0x3c, !PT ;  /* 0x000000020302a212 */ /* 0x000fc800078e3cff */
[----:B------:R-:W-:-:S05]  /*34820*/  @!P2 LOP3.LUT R3, R3, R2, RZ, 0x3c, !PT ;  /* 0x000000020303a212 */ /* 0x000fca00078e3cff */
[----:B------:R0:W2:Y:S04]  /*34830*/  @!P2 LDG.E.U16 R10, desc[UR10][R2.64] ;  /* 0x0000000a020aa981 */ /* 0x0000a8000c1e1500 */
[----:B------:R-:W0:Y:S04]  /*34840*/  LDL R2, [R1+0x75c] ;  /* 0x00075c0001027983 */ /* 0x000e280000100800 */
[----:B------:R-:W0:Y:S01]  /*34850*/  LDL R3, [R1+0x760] ;  /* 0x0007600001037983 */ /* 0x000e220000100800 */
[----:B---3--:R-:W-:Y:S02]  /*34860*/  PRMT R28, RZ, 0x7610, R28 ;  /* 0x00007610ff1c7816 */ /* 0x008fe4000000001c */
[----:B0-----:R-:W-:-:S04]  /*34870*/  @!P3 LOP3.LUT R3, R3, R2, RZ, 0x3c, !PT ;  /* 0x000000020303b212 */ /* 0x001fc800078e3cff */
[----:B------:R-:W-:-:S04]  /*34880*/  @!P3 LOP3.LUT R2, R3, R2, RZ, 0x3c, !PT ;  /* 0x000000020302b212 */ /* 0x000fc800078e3cff */
[----:B------:R-:W-:-:S05]  /*34890*/  @!P3 LOP3.LUT R3, R3, R2, RZ, 0x3c, !PT ;  /* 0x000000020303b212 */ /* 0x000fca00078e3cff */
[----:B------:R-:W3:Y:S04]  /*348a0*/  @!P3 LDG.E.U16 R28, desc[UR10][R2.64] ;  /* 0x0000000a021cb981 */ /* 0x000ee8000c1e1500 */
[----:B--2---:R0:W-:Y:S04]  /*348b0*/  STL [R1+0x260], R10 ;  /* 0x0002600a01007387 */ /* 0x0041e80000100800 */
[----:B0-----:R-:W2:Y:S04]  /*348c0*/  LDL R10, [R1+0x740] ;  /* 0x00074000010a7983 */ /* 0x001ea80000100800 */
[----:B---3--:R-:W-:Y:S04]  /*348d0*/  STL [R1+0x25c], R28 ;  /* 0x00025c1c01007387 */ /* 0x008fe80000100800 */
[----:B------:R-:W3:Y:S04]  /*348e0*/  LDL R2, [R1+0x754] ;  /* 0x0007540001027983 */ /* 0x000ee80000100800 */
[----:B------:R-:W3:Y:S01]  /*348f0*/  LDL R3, [R1+0x758] ;  /* 0x0007580001037983 */ /* 0x000ee20000100800 */
[----:B------:R-:W-:-:S02]  /*34900*/  PRMT R8, RZ, 0x7610, R8 ;  /* 0x00007610ff087816 */ /* 0x000fc40000000008 */
[----:B------:R-:W-:-:S04]  /*34910*/  SHF.R.U32.HI R9, RZ, 0x5, R9 ;  /* 0x00000005ff097819 */ /* 0x000fc80000011609 */
[----:B------:R-:W-:-:S04]  /*34920*/  SGXT.U32 R9, R9, 0x2 ;  /* 0x000000020909781a */ /* 0x000fc80000000000 */
[----:B------:R-:W-:-:S04]  /*34930*/  LOP3.LUT R9, R9, 0x64, RZ, 0xfc, !PT ;  /* 0x0000006409097812 */ /* 0x000fc800078efcff */
[----:B------:R-:W-:Y:S02]  /*34940*/  ISETP.GE.AND P2, PT, R9, UR7, PT ;  /* 0x0000000709007c0c */ /* 0x000fe4000bf46270 */
[----:B------:R-:W0:Y:S01]  /*34950*/  S2R R9, SR_TID.X ;  /* 0x0000000000097919 */ /* 0x000e220000002100 */
[----:B---3--:R-:W-:-:S04]  /*34960*/  @!P0 LOP3.LUT R3, R3, R2, RZ, 0x3c, !PT ;  /* 0x0000000203038212 */ /* 0x008fc800078e3cff */
[----:B------:R-:W-:-:S04]  /*34970*/  @!P0 LOP3.LUT R2, R3, R2, RZ, 0x3c, !PT ;  /* 0x0000000203028212 */ /* 0x000fc800078e3cff */
[----:B------:R-:W-:-:S05]  /*34980*/  @!P0 LOP3.LUT R3, R3, R2, RZ, 0x3c, !PT ;  /* 0x0000000203038212 */ /* 0x000fca00078e3cff */
[----:B------:R-:W3:Y:S01]  /*34990*/  @!P0 LDG.E.U16 R8, desc[UR10][R2.64] ;  /* 0x0000000a02088981 */ /* 0x000ee2000c1e1500 */
[----:B0-----:R-:W-:-:S04]  /*349a0*/  SHF.R.U32.HI R9, RZ, 0x5, R9 ;  /* 0x00000005ff097819 */ /* 0x001fc80000011609 */
[----:B------:R-:W-:-:S04]  /*349b0*/  SGXT.U32 R9, R9, 0x2 ;  /* 0x000000020909781a */ /* 0x000fc80000000000 */
[----:B------:R-:W-:-:S04]  /*349c0*/  LOP3.LUT R9, R9, 0x68, RZ, 0xfc, !PT ;  /* 0x0000006809097812 */ /* 0x000fc800078efcff */
[----:B------:R-:W-:Y:S02]  /*349d0*/  ISETP.GE.AND P3, PT, R9, UR7, PT ;  /* 0x0000000709007c0c */ /* 0x000fe4000bf66270 */
[----:B------:R-:W2:Y:S04]  /*349e0*/  LDL.LU R9, [R1+0x3594] ;  /* 0x0035940001097983 */ /* 0x000ea80000300800 */
[----:B---3--:R0:W-:Y:S04]  /*349f0*/  STL [R1+0x258], R8 ;  /* 0x0002580801007387 */ /* 0x0081e80000100800 */
[----:B0-----:R-:W3:Y:S04]  /*34a00*/  LDL.LU R8, [R1+0x3590] ;  /* 0x0035900001087983 */ /* 0x001ee80000300800 */
[----:B------:R-:W3:Y:S04]  /*34a10*/  LDL R2, [R1+0x74c] ;  /* 0x00074c0001027983 */ /* 0x000ee80000100800 */
[----:B------:R-:W3:Y:S01]  /*34a20*/  LDL R3, [R1+0x750] ;  /* 0x0007500001037983 */ /* 0x000ee20000100800 */
[----:B--2---:R-:W-:Y:S01]  /*34a30*/  PRMT R9, RZ, 0x7610, R9 ;  /* 0x00007610ff097816 */ /* 0x004fe20000000009 */
[----:B------:R-:W0:Y:S01]  /*34a40*/  S2R R28, SR_TID.X ;  /* 0x00000000001c7919 */ /* 0x000e220000002100 */
[----:B---3--:R-:W-:-:S04]  /*34a50*/  @!P1 LOP3.LUT R3, R3, R2, RZ, 0x3c, !PT ;  /* 0x0000000203039212 */ /* 0x008fc800078e3cff */
[----:B------:R-:W-:-:S04]  /*34a60*/  @!P1 LOP3.LUT R2, R3, R2, RZ, 0x3c, !PT ;  /* 0x0000000203029212 */ /* 0x000fc800078e3cff */
[----:B------:R-:W-:-:S05]  /*34a70*/  @!P1 LOP3.LUT R3, R3, R2, RZ, 0x3c, !PT ;  /* 0x0000000203039212 */ /* 0x000fca00078e3cff */
[----:B------:R-:W2:Y:S01]  /*34a80*/  @!P1 LDG.E.U16 R9, desc[UR10][R2.64] ;  /* 0x0000000a02099981 */ /* 0x000ea2000c1e1500 */
[----:B0-----:R-:W-:-:S04]  /*34a90*/  SHF.R.U32.HI R28, RZ, 0x5, R28 ;  /* 0x00000005ff1c7819 */ /* 0x001fc8000001161c */
[----:B------:R-:W-:-:S04]  /*34aa0*/  SGXT.U32 R28, R28, 0x2 ;  /* 0x000000021c1c781a */ /* 0x000fc80000000000 */
[----:B------:R-:W-:-:S04]  /*34ab0*/  LOP3.LUT R28, R28, 0x6c, RZ, 0xfc, !PT ;  /* 0x0000006c1c1c7812 */ /* 0x000fc800078efcff */
[----:B------:R-:W-:Y:S02]  /*34ac0*/  ISETP.GE.AND P0, PT, R28, UR7, PT ;  /* 0x000000071c007c0c */ /* 0x000fe4000bf06270 */
[----:B------:R-:W3:Y:S04]  /*34ad0*/  LDL.LU R28, [R1+0x358c] ;  /* 0x00358c00011c7983 */ /* 0x000ee80000300800 */
[----:B--2---:R0:W-:Y:S04]  /*34ae0*/  STL [R1+0x254], R9 ;  /* 0x0002540901007387 */ /* 0x0041e80000100800 */
[----:B0-----:R-:W2:Y:S04]  /*34af0*/  LDL.LU R9, [R1+0x3588] ;  /* 0x0035880001097983 */ /* 0x001ea80000300800 */
[----:B------:R-:W2:Y:S04]  /*34b00*/  LDL R2, [R1+0x744] ;  /* 0x0007440001027983 */ /* 0x000ea80000100800 */
[----:B------:R-:W2:Y:S01]  /*34b10*/  LDL R3, [R1+0x748] ;  /* 0x0007480001037983 */ /* 0x000ea20000100800 */
[----:B---3--:R-:W-:-:S02]  /*34b20*/  PRMT R28, RZ, 0x7610, R28 ;  /* 0x00007610ff1c7816 */ /* 0x008fc4000000001c */
[----:B--2---:R-:W-:-:S04]  /*34b30*/  @!P2 LOP3.LUT R3, R3, R2, RZ, 0x3c, !PT ;  /* 0x000000020303a212 */ /* 0x004fc800078e3cff */
[----:B------:R-:W-:-:S04]  /*34b40*/  @!P2 LOP3.LUT R2, R3, R2, RZ, 0x3c, !PT ;  /* 0x000000020302a212 */ /* 0x000fc800078e3cff */
[----:B------:R-:W-:-:S05]  /*34b50*/  @!P2 LOP3.LUT R3, R3, R2, RZ, 0x3c, !PT ;  /* 0x000000020303a212 */ /* 0x000fca00078e3cff */
[----:B------:R0:W2:Y:S02]  /*34b60*/  @!P2 LDG.E.U16 R28, desc[UR10][R2.64] ;  /* 0x0000000a021ca981 */ /* 0x0000a4000c1e1500 */
[----:B0-----:R-:W0:Y:S02]  /*34b70*/  S2R R3, SR_TID.X ;  /* 0x0000000000037919 */ /* 0x001e240000002100 */
[----:B0-----:R-:W-:-:S04]  /*34b80*/  SHF.R.U32.HI R3, RZ, 0x5, R3 ;  /* 0x00000005ff037819 */ /* 0x001fc80000011603 */
[----:B------:R-:W-:-:S04]  /*34b90*/  SGXT.U32 R3, R3, 0x2 ;  /* 0x000000020303781a */ /* 0x000fc80000000000 */
[----:B------:R-:W-:Y:S01]  /*34ba0*/  LOP3.LUT R2, R3, 0x70, RZ, 0xfc, !PT ;  /* 0x0000007003027812 */ /* 0x000fe200078efcff */
[----:B--2---:R0:W-:Y:S04]  /*34bb0*/  STL [R1+0x250], R28 ;  /* 0x0002501c01007387 */ /* 0x0041e80000100800 */
[----:B0-----:R-:W2:Y:S04]  /*34bc0*/  LDL.LU R28, [R1+0x3584] ;  /* 0x00358400011c7983 */ /* 0x001ea80000300800 */
[----:B------:R-:W3:Y:S01]  /*34bd0*/  LDL R3, [R1+0x73c] ;  /* 0x00073c0001037983 */ /* 0x000ee20000100800 */
[----:B----4-:R-:W-:-:S02]  /*34be0*/  PRMT R0, RZ, 0x7610, R0 ;  /* 0x00007610ff007816 */ /* 0x010fc40000000000 */
[----:B------:R-:W-:Y:S01]  /*34bf0*/  ISETP.GE.AND P1, PT, R2, UR7, PT ;  /* 0x0000000702007c0c */ /* 0x000fe2000bf26270 */
[----:B------:R-:W-:-:S05]  /*34c00*/  @!P3 IMAD.MOV.U32 R2, RZ, RZ, R10 ;  /* 0x000000ffff02b224 */ /* 0x000fca00078e000a */
[----:B---3--:R0:W3:Y:S04]  /*34c10*/  @!P3 LDG.E.U16 R0, desc[UR10][R2.64] ;  /* 0x0000000a0200b981 */ /* 0x0080e8000c1e1500 */
[----:B------:R-:W0:Y:S04]  /*34c20*/  LDL R2, [R1+0x734] ;  /* 0x0007340001027983 */ /* 0x000e280000100800 */
[----:B------:R-:W0:Y:S01]  /*34c30*/  LDL R3, [R1+0x738] ;  /* 0x0007380001037983 */ /* 0x000e220000100800 */
[----:B--2---:R-:W-:Y:S02]  /*34c40*/  PRMT R28, RZ, 0x7610, R28 ;  /* 0x00007610ff1c7816 */ /* 0x004fe4000000001c */
[----:B0-----:R-:W-:-:S04]  /*34c50*/  @!P0 LOP3.LUT R3, R3, R2, RZ, 0x3c, !PT ;  /* 0x0000000203038212 */ /* 0x001fc800078e3cff */
[----:B------:R-:W-:-:S04]  /*34c60*/  @!P0 LOP3.LUT R2, R3, R2, RZ, 0x3c, !PT ;  /* 0x0000000203028212 */ /* 0x000fc800078e3cff */
[----:B------:R-:W-:-:S05]  /*34c70*/  @!P0 LOP3.LUT R3, R3, R2, RZ, 0x3c, !PT ;  /* 0x0000000203038212 */ /* 0x000fca00078e3cff */
[----:B------:R-:W2:Y:S04]  /*34c80*/  @!P0 LDG.E.U16 R28, desc[UR10][R2.64] ;  /* 0x0000000a021c8981 */ /* 0x000ea8000c1e1500 */
[----:B---3--:R-:W-:Y:S04]  /*34c90*/  STL [R1+0x24c], R0 ;  /* 0x00024c0001007387 */ /* 0x008fe80000100800 */
[----:B--2---:R0:W-:Y:S04]  /*34ca0*/  STL [R1+0x248], R28 ;  /* 0x0002481c01007387 */ /* 0x0041e80000100800 */
[----:B0-----:R-:W2:Y:S04]  /*34cb0*/  LDL.LU R28, [R1+0x3580] ;  /* 0x00358000011c7983 */ /* 0x001ea80000300800 */
[----:B------:R-:W3:Y:S04]  /*34cc0*/  LDL R2, [R1+0x72c] ;  /* 0x00072c0001027983 */ /* 0x000ee80000100800 */
[----:B------:R-:W3:Y:S01]  /*34cd0*/  LDL R3, [R1+0x730] ;  /* 0x0007300001037983 */ /* 0x000ee20000100800 */
[----:B------:R-:W-:-:S02]  /*34ce0*/  PRMT R9, RZ, 0x7610, R9 ;  /* 0x00007610ff097816 */ /* 0x000fc40000000009 */
[----:B---3--:R-:W-:-:S04]  /*34cf0*/  @!P1 LOP3.LUT R3, R3, R2, RZ, 0x3c, !PT ;  /* 0x0000000203039212 */ /* 0x008fc800078e3cff */
[----:B------:R-:W-:-:S04]  /*34d00*/  @!P1 LOP3.LUT R2, R3, R2, RZ, 0x3c, !PT ;  /* 0x0000000203029212 */ /* 0x000fc800078e3cff */
[----:B------:R-:W-:-:S05]  /*34d10*/  @!P1 LOP3.LUT R3, R3, R2, RZ, 0x3c, !PT ;  /* 0x0000000203039212 */ /* 0x000fca00078e3cff */
[----:B------:R-:W3:Y:S01]  /*34d20*/  @!P1 LDG.E.U16 R9, desc[UR10][R2.64] ;  /* 0x0000000a02099981 */ /* 0x000ee2000c1e1500 */
[----:B------:R-:W0:Y:S03]  /*34d30*/  S2R R0, SR_TID.X ;  /* 0x0000000000007919 */ /* 0x000e260000002100 */
[----:B---3--:R1:W-:Y:S04]  /*34d40*/  STL [R1+0x244], R9 ;  /* 0x0002440901007387 */ /* 0x0083e80000100800 */
[----:B-1----:R-:W3:Y:S04]  /*34d50*/  LDL.LU R9, [R1+0x357c] ;  /* 0x00357c0001097983 */ /* 0x002ee80000300800 */
[----:B------:R-:W4:Y:S04]  /*34d60*/  LDL R2, [R1+0x724] ;  /* 0x0007240001027983 */ /* 0x000f280000100800 */
[----:B------:R-:W4:Y:S01]  /*34d70*/  LDL R3, [R1+0x728] ;  /* 0x0007280001037983 */ /* 0x000f220000100800 */
[----:B0-----:R-:W-:-:S04]  /*34d80*/  SHF.R.U32.HI R0, RZ, 0x5, R0 ;  /* 0x00000005ff007819 */ /* 0x001fc80000011600 */
[----:B------:R-:W-:-:S04]  /*34d90*/  SGXT.U32 R0, R0, 0x2 ;  /* 0x000000020000781a */ /* 0x000fc80000000000 */
[----:B------:R-:W-:-:S04]  /*34da0*/  LOP3.LUT R0, R0, 0x74, RZ, 0xfc, !PT ;  /* 0x0000007400007812 */ /* 0x000fc800078efcff */
[----:B------:R-:W-:Y:S02]  /*34db0*/  ISETP.GE.AND P2, PT, R0, UR7, PT ;  /* 0x0000000700007c0c */ /* 0x000fe4000bf46270 */
[----:B--2---:R-:W-:Y:S01]  /*34dc0*/  PRMT R28, RZ, 0x7610, R28 ;  /* 0x00007610ff1c7816 */ /* 0x004fe2000000001c */
[----:B------:R-:W0:Y:S10]  /*34dd0*/  S2R R10, SR_TID.X ;  /* 0x00000000000a7919 */ /* 0x000e340000002100 */
[----:B----4-:R-:W-:-:S04]  /*34de0*/  @!P2 LOP3.LUT R3, R3, R2, RZ, 0x3c, !PT ;  /* 0x000000020303a212 */ /* 0x010fc800078e3cff */
[----:B------:R-:W-:-:S04]  /*34df0*/  @!P2 LOP3.LUT R2, R3, R2, RZ, 0x3c, !PT ;  /* 0x000000020302a212 */ /* 0x000fc800078e3cff */
[----:B------:R-:W-:-:S05]  /*34e00*/  @!P2 LOP3.LUT R3, R3, R2, RZ, 0x3c, !PT ;  /* 0x000000020303a212 */ /* 0x000fca00078e3cff */
[----:B------:R-:W2:Y:S01]  /*34e10*/  @!P2 LDG.E.U16 R28, desc[UR10][R2.64] ;  /* 0x0000000a021ca981 */ /* 0x000ea2000c1e1500 */
[----:B0-----:R-:W-:-:S04]  /*34e20*/  SHF.R.U32.HI R10, RZ, 0x5, R10 ;  /* 0x00000005ff0a7819 */ /* 0x001fc8000001160a */
[----:B------:R-:W-:-:S04]  /*34e30*/  SGXT.U32 R10, R10, 0x2 ;  /* 0x000000020a0a781a */ /* 0x000fc80000000000 */
[C---:B------:R-:W-:Y:S02]  /*34e40*/  LOP3.LUT R0, R10.reuse, 0x78, RZ, 0xfc, !PT ;  /* 0x000000780a007812 */ /* 0x040fe400078efcff */
[----:B------:R-:W-:-:S04]  /*34e50*/  LOP3.LUT R10, R10, 0x7c, RZ, 0xfc, !PT ;  /* 0x0000007c0a0a7812 */ /* 0x000fc800078efcff */
[----:B------:R-:W-:Y:S02]  /*34e60*/  ISETP.GE.AND P4, PT, R10, UR7, PT ;  /* 0x000000070a007c0c */ /* 0x000fe4000bf86270 */
[----:B------:R-:W0:Y:S02]  /*34e70*/  S2R R10, SR_TID.X ;  /* 0x00000000000a7919 */ /* 0x000e240000002100 */
[----:B0-----:R-:W-:-:S04]  /*34e80*/  LOP3.LUT R10, R10, 0x7f, RZ, 0xc0, !PT ;  /* 0x0000007f0a0a7812 */ /* 0x001fc800078ec0ff */
[----:B------:R-:W-:Y:S02]  /*34e90*/  ISETP.GE.AND P1, PT, R10, UR7, PT ;  /* 0x000000070a007c0c */ /* 0x000fe4000bf26270 */
[----:B------:R-:W4:Y:S04]  /*34ea0*/  LDL.LU R10, [R1+0x3578] ;  /* 0x00357800010a7983 */ /* 0x000f280000300800 */
[----:B--2---:R0:W-:Y:S04]  /*34eb0*/  STL [R1+0x240], R28 ;  /* 0x0002401c01007387 */ /* 0x0041e80000100800 */
[----:B0-----:R-:W2:Y:S04]  /*34ec0*/  LDL.LU R28, [R1+0x3574] ;  /* 0x00357400011c7983 */ /* 0x001ea80000300800 */
[----:B------:R-:W2:Y:S04]  /*34ed0*/  LDL R2, [R1+0x71c] ;  /* 0x00071c0001027983 */ /* 0x000ea80000100800 */
[----:B------:R-:W2:Y:S01]  /*34ee0*/  LDL R3, [R1+0x720] ;  /* 0x0007200001037983 */ /* 0x000ea20000100800 */
[----:B------:R-:W-:-:S02]  /*34ef0*/  ISETP.GE.AND P3, PT, R0, UR7, PT ;  /* 0x0000000700007c0c */ /* 0x000fc4000bf66270 */
[----:B---3--:R-:W-:-:S11]  /*34f00*/  PRMT R9, RZ, 0x7610, R9 ;  /* 0x00007610ff097816 */ /* 0x008fd60000000009 */
[----:B--2---:R-:W-:-:S04]  /*34f10*/  @!P3 LOP3.LUT R3, R3, R2, RZ, 0x3c, !PT ;  /* 0x000000020303b212 */ /* 0x004fc800078e3cff */
[----:B------:R-:W-:-:S04]  /*34f20*/  @!P3 LOP3.LUT R2, R3, R2, RZ, 0x3c, !PT ;  /* 0x000000020302b212 */ /* 0x000fc800078e3cff */
[----:B------:R-:W-:-:S05]  /*34f30*/  @!P3 LOP3.LUT R3, R3, R2, RZ, 0x3c, !PT ;  /* 0x000000020303b212 */ /* 0x000fca00078e3cff */
[----:B------:R-:W2:Y:S04]  /*34f40*/  @!P3 LDG.E.U16 R9, desc[UR10][R2.64] ;  /* 0x0000000a0209b981 */ /* 0x000ea8000c1e1500 */
[----:B--2---:R0:W-:Y:S04]  /*34f50*/  STL [R1+0x238], R9 ;  /* 0x0002380901007387 */ /* 0x0041e80000100800 */
[----:B0-----:R-:W2:Y:S04]  /*34f60*/  LDL.LU R9, [R1+0x3570] ;  /* 0x0035700001097983 */ /* 0x001ea80000300800 */
[----:B------:R-:W3:Y:S04]  /*34f70*/  LDL R2, [R1+0x714] ;  /* 0x0007140001027983 */ /* 0x000ee80000100800 */
[----:B------:R-:W3:Y:S01]  /*34f80*/  LDL R3, [R1+0x718] ;  /* 0x0007180001037983 */ /* 0x000ee20000100800 */
[----:B------:R-:W-:Y:S01]  /*34f90*/  PRMT R28, RZ, 0x7610, R28 ;  /* 0x00007610ff1c7816 */ /* 0x000fe2000000001c */
[----:B------:R-:W0:Y:S01]  /*34fa0*/  S2R R0, SR_TID.X ;  /* 0x0000000000007919 */ /* 0x000e220000002100 */
[----:B---3--:R-:W-:-:S04]  /*34fb0*/  @!P4 LOP3.LUT R3, R3, R2, RZ, 0x3c, !PT ;  /* 0x000000020303c212 */ /* 0x008fc800078e3cff */
[----:B------:R-:W-:-:S04]  /*34fc0*/  @!P4 LOP3.LUT R2, R3, R2, RZ, 0x3c, !PT ;  /* 0x000000020302c212 */ /* 0x000fc800078e3cff */
[----:B------:R-:W-:-:S05]  /*34fd0*/  @!P4 LOP3.LUT R3, R3, R2, RZ, 0x3c, !PT ;  /* 0x000000020303c212 */ /* 0x000fca00078e3cff */
[----:B------:R1:W3:Y:S04]  /*34fe0*/  @!P4 LDG.E.U16 R28, desc[UR10][R2.64] ;  /* 0x0000000a021cc981 */ /* 0x0002e8000c1e1500 */
[----:B------:R-:W1:Y:S04]  /*34ff0*/  LDL R2, [R1+0x80c] ;  /* 0x00080c0001027983 */ /* 0x000e680000100800 */
[----:B------:R-:W1:Y:S01]  /*35000*/  LDL R3, [R1+0x810] ;  /* 0x0008100001037983 */ /* 0x000e620000100800 */
[----:B0-----:R-:W-:-:S04]  /*35010*/  SHF.R.U32.HI R0, RZ, 0x5, R0 ;  /* 0x00000005ff007819 */ /* 0x001fc80000011600 */
[----:B------:R-:W-:-:S04]  /*35020*/  SGXT.U32 R0, R0, 0x2 ;  /* 0x000000020000781a */ /* 0x000fc80000000000 */
[----:B------:R-:W-:Y:S02]  /*35030*/  ISETP.GE.AND P0, PT, R0, UR7, PT ;  /* 0x0000000700007c0c */ /* 0x000fe4000bf06270 */
[----:B----4-:R-:W-:-:S11]  /*35040*/  PRMT R10, RZ, 0x7610, R10 ;  /* 0x00007610ff0a7816 */ /* 0x010fd6000000000a */
[----:B-1----:R-:W-:-:S04]  /*35050*/  @!P0 LOP3.LUT R3, R3, R2, RZ, 0x3c, !PT ;  /* 0x0000000203038212 */ /* 0x002fc800078e3cff */
[----:B------:R-:W-:-:S04]  /*35060*/  @!P0 LOP3.LUT R2, R3, R2, RZ, 0x3c, !PT ;  /* 0x0000000203028212 */ /* 0x000fc800078e3cff */
[----:B------:R-:W-:-:S05]  /*35070*/  @!P0 LOP3.LUT R3, R3, R2, RZ, 0x3c, !PT ;  /* 0x0000000203038212 */ /* 0x000fca00078e3cff */
[----:B------:R-:W4:Y:S04]  /*35080*/  @!P0 LDG.E.U16 R10, desc[UR10][R2.64] ;  /* 0x0000000a020a8981 */ /* 0x000f28000c1e1500 */
[----:B---3--:R-:W-:Y:S01]  /*35090*/  STL [R1+0x3364], R28 ;  /* 0x0033641c01007387 */ /* 0x008fe20000100800 */
[----:B------:R-:W-:Y:S01]  /*350a0*/  PRMT R8, RZ, 0x7610, R8 ;  /* 0x00007610ff087816 */ /* 0x000fe20000000008 */
[----:B------:R-:W-:Y:S06]  /*350b0*/  BAR.SYNC.DEFER_BLOCKING 0x0 ;  /* 0x0000000000007b1d */ /* 0x000fec0000010000 */
[----:B----4-:R0:W-:Y:S04]  /*350c0*/  STL [R1+0x23c], R10 ;  /* 0x00023c0a01007387 */ /* 0x0101e80000100800 */
[----:B0-----:R-:W3:Y:S04]  /*350d0*/  LDL.LU R10, [R1+0x356c] ;  /* 0x00356c00010a7983 */ /* 0x001ee80000300800 */
[----:B------:R-:W4:Y:S04]  /*350e0*/  LDL R2, [R1+0x1714] ;  /* 0x0017140001027983 */ /* 0x000f280000100800 */
[----:B------:R-:W4:Y:S02]  /*350f0*/  LDL R3, [R1+0x1718] ;  /* 0x0017180001037983 */ /* 0x000f240000100800 */
[----:B----4-:R-:W-:-:S04]  /*35100*/  @!P1 LOP3.LUT R3, R3, R2, RZ, 0x3c, !PT ;  /* 0x0000000203039212 */ /* 0x010fc800078e3cff */
[----:B------:R-:W-:-:S04]  /*35110*/  @!P1 LOP3.LUT R2, R3, R2, RZ, 0x3c, !PT ;  /* 0x0000000203029212 */ /* 0x000fc800078e3cff */
[----:B------:R-:W-:-:S05]  /*35120*/  @!P1 LOP3.LUT R3, R3, R2, RZ, 0x3c, !PT ;  /* 0x0000000203039212 */ /* 0x000fca00078e3cff */
[----:B------:R-:W4:Y:S04]  /*35130*/  @!P1 LDG.E.U16 R8, desc[UR10][R2.64] ;  /* 0x0000000a02089981 */ /* 0x000f28000c1e1500 */
[----:B----4-:R0:W-:Y:S04]  /*35140*/  STL [R1+0x230], R8 ;  /* 0x0002300801007387 */ /* 0x0101e80000100800 */
[----:B0-----:R-:W4:Y:S04]  /*35150*/  LDL.LU R8, [R1+0x3568] ;  /* 0x0035680001087983 */ /* 0x001f280000300800 */
[----:B------:R-:W3:Y:S04]  /*35160*/  LDL R2, [R1+0x16f4] ;  /* 0x0016f40001027983 */ /* 0x000ee80000100800 */
[----:B------:R-:W3:Y:S01]  /*35170*/  LDL R3, [R1+0x16f8] ;  /* 0x0016f80001037983 */ /* 0x000ee20000100800 */
[----:B--2---:R-:W-:-:S02]  /*35180*/  PRMT R9, RZ, 0x7610, R9 ;  /* 0x00007610ff097816 */ /* 0x004fc40000000009 */
[----:B---3--:R-:W-:-:S04]  /*35190*/  @!P1 LOP3.LUT R3, R3, R2, RZ, 0x3c, !PT ;  /* 0x0000000203039212 */ /* 0x008fc800078e3cff */
[----:B------:R-:W-:-:S04]  /*351a0*/  @!P1 LOP3.LUT R2, R3, R2, RZ, 0x3c, !PT ;  /* 0x0000000203029212 */ /* 0x000fc800078e3cff */
[----:B------:R-:W-:-:S05]  /*351b0*/  @!P1 LOP3.LUT R3, R3, R2, RZ, 0x3c, !PT ;  /* 0x0000000203039212 */ /* 0x000fca00078e3cff */
[----:B------:R-:W2:Y:S04]  /*351c0*/  @!P1 LDG.E.U16 R9, desc[UR10][R2.64] ;  /* 0x0000000a02099981 */ /* 0x000ea8000c1e1500 */
        /* <DEDUP_REMOVED lines=8> */
[----:B------:R-:W3:Y:S04]  /*35250*/  @!P1 LDG.E.U16 R10, desc[UR10][R2.64] ;  /* 0x0000000a020a9981 */ /* 0x000ee8000c1e1500 */
[----:B---3--:R0:W-:Y:S04]  /*35260*/  STL [R1+0x228], R10 ;  /* 0x0002280a01007387 */ /* 0x0081e80000100800 */
[----:B0-----:R-:W3:Y:S04]  /*35270*/  LDL.LU R10, [R1+0x3560] ;  /* 0x00356000010a7983 */ /* 0x001ee80000300800 */
        /* <DEDUP_REMOVED lines=479> */
[----:B----4-:R-:W-:-:S02]  /*37070*/  PRMT R8, RZ, 0x7610, R8 ;  /* 0x00007610ff087816 */ /* 0x010fc40000000008 */
[----:B---3--:R-:W-:-:S04]  /*37080*/  @!P1 LOP3.LUT R3, R3, R2, RZ, 0x3c, !PT ;  /* 0x0000000203039212 */ /* 0x008fc800078e3cff */
[----:B------:R-:W-:-:S04]  /*37090*/  @!P1 LOP3.LUT R2, R3, R2, RZ, 0x3c, !PT ;  /* 0x0000000203029212 */ /* 0x000fc800078e3cff */
[----:B------:R-:W-:-:S05]  /*370a0*/  @!P1 LOP3.LUT R3, R3, R2, RZ, 0x3c, !PT ;  /* 0x0000000203039212 */ /* 0x000fca00078e3cff */
[----:B------:R-:W3:Y:S04]  /*370b0*/  @!P1 LDG.E.U16 R8, desc[UR10][R2.64] ;  /* 0x0000000a02089981 */ /* 0x000ee8000c1e1500 */
[----:B---3--:R0:W-:Y:S04]  /*370c0*/  STL [R1+0x70], R8 ;  /* 0x0000700801007387 */ /* 0x0081e80000100800 */
[----:B0-----:R-:W3:Y:S04]  /*370d0*/  LDL.LU R8, [R1+0x3488] ;  /* 0x0034880001087983 */ /* 0x001ee80000300800 */
[----:B------:R-:W4:Y:S04]  /*370e0*/  LDL R2, [R1+0x8f4] ;  /* 0x0008f40001027983 */ /* 0x000f280000100800 */
[----:B------:R-:W4:Y:S01]  /*370f0*/  LDL R3, [R1+0x8f8] ;  /* 0x0008f80001037983 */ /* 0x000f220000100800 */
[----:B------:R-:W-:-:S02]  /*37100*/  PRMT R7, RZ, 0x7610, R7 ;  /* 0x00007610ff077816 */ /* 0x000fc40000000007 */
[----:B----4-:R-:W-:-:S04]  /*37110*/  @!P1 LOP3.LUT R3, R3, R2, RZ, 0x3c, !PT ;  /* 0x0000000203039212 */ /* 0x010fc800078e3cff */
[----:B------:R-:W-:-:S04]  /*37120*/  @!P1 LOP3.LUT R2, R3, R2, RZ, 0x3c, !PT ;  /* 0x0000000203029212 */ /* 0x000fc800078e3cff */
[----:B------:R-:W-:-:S05]  /*37130*/  @!P1 LOP3.LUT R3, R3, R2, RZ, 0x3c, !PT ;  /* 0x0000000203039212 */ /* 0x000fca00078e3cff */
[----:B------:R-:W4:Y:S04]  /*37140*/  @!P1 LDG.E.U16 R7, desc[UR10][R2.64] ;  /* 0x0000000a02079981 */ /* 0x000f28000c1e1500 */
[----:B----4-:R0:W-:Y:S04]  /*37150*/  STL [R1+0x68], R7 ;  /* 0x0000680701007387 */ /* 0x0101e80000100800 */
[----:B0-----:R-:W4:Y:S04]  /*37160*/  LDL.LU R7, [R1+0x3484] ;  /* 0x0034840001077983 */ /* 0x001f280000300800 */
[----:B------:R-:W2:Y:S04]  /*37170*/  LDL R2, [R1+0x8b4] ;  /* 0x0008b40001027983 */ /* 0x000ea80000100800 */
[----:B------:R-:W2:Y:S01]  /*37180*/  LDL R3, [R1+0x8b8] ;  /* 0x0008b80001037983 */ /* 0x000ea20000100800 */
[----:B------:R-:W-:-:S02]  /*37190*/  PRMT R6, RZ, 0x7610, R6 ;  /* 0x00007610ff067816 */ /* 0x000fc40000000006 */
[----:B--2---:R-:W-:-:S04]  /*371a0*/  @!P1 LOP3.LUT R3, R3, R2, RZ, 0x3c, !PT ;  /* 0x0000000203039212 */ /* 0x004fc800078e3cff */
[----:B------:R-:W-:-:S04]  /*371b0*/  @!P1 LOP3.LUT R2, R3, R2, RZ, 0x3c, !PT ;  /* 0x0000000203029212 */ /* 0x000fc800078e3cff */
[----:B------:R-:W-:-:S05]  /*371c0*/  @!P1 LOP3.LUT R3, R3, R2, RZ, 0x3c, !PT ;  /* 0x0000000203039212 */ /* 0x000fca00078e3cff */
[----:B------:R-:W2:Y:S04]  /*371d0*/  @!P1 LDG.E.U16 R6, desc[UR10][R2.64] ;  /* 0x0000000a02069981 */ /* 0x000ea8000c1e1500 */
[----:B--2---:R0:W-:Y:S04]  /*371e0*/  STL [R1+0x60], R6 ;  /* 0x0000600601007387 */ /* 0x0041e80000100800 */
[----:B0-----:R-:W2:Y:S04]  /*371f0*/  LDL.LU R6, [R1+0x3480] ;  /* 0x0034800001067983 */ /* 0x001ea80000300800 */
[----:B------:R-:W2:Y:S04]  /*37200*/  LDL R2, [R1+0x874] ;  /* 0x0008740001027983 */ /* 0x000ea80000100800 */
[----:B------:R-:W2:Y:S01]  /*37210*/  LDL R3, [R1+0x878] ;  /* 0x0008780001037983 */ /* 0x000ea20000100800 */
[----:B------:R-:W-:-:S02]  /*37220*/  PRMT R10, RZ, 0x7610, R10 ;  /* 0x00007610ff0a7816 */ /* 0x000fc4000000000a */
[----:B--2---:R-:W-:-:S04]  /*37230*/  @!P1 LOP3.LUT R3, R3, R2, RZ, 0x3c, !PT ;  /* 0x0000000203039212 */ /* 0x004fc800078e3cff */
[----:B------:R-:W-:-:S04]  /*37240*/  @!P1 LOP3.LUT R2, R3, R2, RZ, 0x3c, !PT ;  /* 0x0000000203029212 */ /* 0x000fc800078e3cff */
[----:B------:R-:W-:-:S05]  /*37250*/  @!P1 LOP3.LUT R3, R3, R2, RZ, 0x3c, !PT ;  /* 0x0000000203039212 */ /* 0x000fca00078e3cff */
[----:B------:R-:W2:Y:S04]  /*37260*/  @!P1 LDG.E.U16 R10, desc[UR10][R2.64] ;  /* 0x0000000a020a9981 */ /* 0x000ea8000c1e1500 */
[----:B------:R-:W3:Y:S04]  /*37270*/  LDL R2, [R1+0x840] ;  /* 0x0008400001027983 */ /* 0x000ee80000100800 */
[----:B------:R-:W3:Y:S01]  /*37280*/  LDL R3, [R1+0x1730] ;  /* 0x0017300001037983 */ /* 0x000ee20000100800 */
[----:B------:R-:W-:-:S03]  /*37290*/  PRMT R9, RZ, 0x7610, R9 ;  /* 0x00007610ff097816 */ /* 0x000fc60000000009 */
[----:B--2---:R-:W-:Y:S01]  /*372a0*/  STL [R1+0x3340], R10 ;  /* 0x0033400a01007387 */ /* 0x004fe20000100800 */
[----:B---3--:R-:W-:-:S04]  /*372b0*/  @!P1 LOP3.LUT R3, R3, R2, RZ, 0x3c, !PT ;  /* 0x0000000203039212 */ /* 0x008fc800078e3cff */
        /* <DEDUP_REMOVED lines=13> */
[----:B----4-:R-:W-:-:S03]  /*37390*/  PRMT R7, RZ, 0x7610, R7 ;  /* 0x00007610ff077816 */ /* 0x010fc60000000007 */
        /* <DEDUP_REMOVED lines=12> */
[----:B------:R0:W2:Y:S04]  /*37460*/  @!P1 LDG.E.U16 R6, desc[UR10][R2.64] ;  /* 0x0000000a02069981 */ /* 0x0000a8000c1e1500 */
[----:B------:R-:W0:Y:S04]  /*37470*/  LDL R2, [R1+0x710] ;  /* 0x0007100001027983 */ /* 0x000e280000100800 */
[----:B------:R-:W0:Y:S01]  /*37480*/  LDL R3, [R1+0x82c] ;  /* 0x00082c0001037983 */ /* 0x000e220000100800 */
[----:B------:R-:W-:Y:S02]  /*37490*/  PRMT R13, RZ, 0x7610, R13 ;  /* 0x00007610ff0d7816 */ /* 0x000fe4000000000d */
[----:B0-----:R-:W-:-:S04]  /*374a0*/  @!P1 LOP3.LUT R3, R3, R2, RZ, 0x3c, !PT ;  /* 0x0000000203039212 */ /* 0x001fc800078e3cff */
[----:B------:R-:W-:-:S04]  /*374b0*/  @!P1 LOP3.LUT R2, R3, R2, RZ, 0x3c, !PT ;  /* 0x0000000203029212 */ /* 0x000fc800078e3cff */
[----:B------:R-:W-:-:S05]  /*374c0*/  @!P1 LOP3.LUT R3, R3, R2, RZ, 0x3c, !PT ;  /* 0x0000000203039212 */ /* 0x000fca00078e3cff */
[----:B------:R-:W3:Y:S04]  /*374d0*/  @!P1 LDG.E.U16 R13, desc[UR10][R2.64] ;  /* 0x0000000a020d9981 */ /* 0x000ee8000c1e1500 */
[----:B--2---:R-:W-:Y:S04]  /*374e0*/  STL [R1+0x3350], R6 ;  /* 0x0033500601007387 */ /* 0x004fe80000100800 */
[----:B---3--:R0:W-:Y:S04]  /*374f0*/  STL [R1+0x154], R13 ;  /* 0x0001540d01007387 */ /* 0x0081e80000100800 */
        /* <DEDUP_REMOVED lines=12> */
[----:B--2---:R-:W-:-:S02]  /*375c0*/  PRMT R13, RZ, 0x7610, R13 ;  /* 0x00007610ff0d7816 */ /* 0x004fc4000000000d */
[----:B----4-:R-:W-:-:S04]  /*375d0*/  @!P1 LOP3.LUT R3, R3, R2, RZ, 0x3c, !PT ;  /* 0x0000000203039212 */ /* 0x010fc800078e3cff */
[----:B------:R-:W-:-:S04]  /*375e0*/  @!P1 LOP3.LUT R2, R3, R2, RZ, 0x3c, !PT ;  /* 0x0000000203029212 */ /* 0x000fc800078e3cff */
[----:B------:R-:W-:-:S05]  /*375f0*/  @!P1 LOP3.LUT R3, R3, R2, RZ, 0x3c, !PT ;  /* 0x0000000203039212 */ /* 0x000fca00078e3cff */
[----:B------:R-:W2:Y:S04]  /*37600*/  @!P1 LDG.E.U16 R13, desc[UR10][R2.64] ;  /* 0x0000000a020d9981 */ /* 0x000ea8000c1e1500 */
[----:B--2---:R0:W-:Y:S04]  /*37610*/  STL [R1+0x14c], R13 ;  /* 0x00014c0d01007387 */ /* 0x0041e80000100800 */
[----:B0-----:R-:W2:Y:S04]  /*37620*/  LDL.LU R13, [R1+0x3474] ;  /* 0x00347400010d7983 */ /* 0x001ea80000300800 */
[----:B------:R-:W4:Y:S04]  /*37630*/  LDL R2, [R1+0x166c] ;  /* 0x00166c0001027983 */ /* 0x000f280000100800 */
[----:B------:R-:W4:Y:S01]  /*37640*/  LDL R3, [R1+0x1670] ;  /* 0x0016700001037983 */ /* 0x000f220000100800 */
[----:B---3--:R-:W-:-:S02]  /*37650*/  PRMT R12, RZ, 0x7610, R12 ;  /* 0x00007610ff0c7816 */ /* 0x008fc4000000000c */
[----:B----4-:R-:W-:-:S04]  /*37660*/  @!P1 LOP3.LUT R3, R3, R2, RZ, 0x3c, !PT ;  /* 0x0000000203039212 */ /* 0x010fc800078e3cff */
        /* <DEDUP_REMOVED lines=414> */
[----:B------:R-:W4:Y:S04]  /*39050*/  @!P1 LDG.E.U16 R5, desc[UR10][R2.64] ;  /* 0x0000000a02059981 */ /* 0x000f28000c1e1500 */
[----:B--2---:R0:W-:Y:S04]  /*39060*/  STL [R1+0x94], R13 ;  /* 0x0000940d01007387 */ /* 0x0041e80000100800 */
[----:B0-----:R-:W2:Y:S04]  /*39070*/  LDL R13, [R1+0x9b0] ;  /* 0x0009b000010d7983 */ /* 0x001ea80000100800 */
[----:B----4-:R0:W-:Y:S04]  /*39080*/  STL [R1+0x90], R5 ;  /* 0x0000900501007387 */ /* 0x0101e80000100800 */
[----:B0-----:R-:W4:Y:S04]  /*39090*/  LDL.LU R5, [R1+0x33bc] ;  /* 0x0033bc0001057983 */ /* 0x001f280000300800 */
[----:B------:R-:W2:Y:S04]  /*390a0*/  LDL R2, [R1+0xaac] ;  /* 0x000aac0001027983 */ /* 0x000ea80000100800 */
[----:B------:R-:W2:Y:S01]  /*390b0*/  LDL R3, [R1+0xab0] ;  /* 0x000ab00001037983 */ /* 0x000ea20000100800 */
[----:B---3--:R-:W-:-:S02]  /*390c0*/  PRMT R12, RZ, 0x7610, R12 ;  /* 0x00007610ff0c7816 */ /* 0x008fc4000000000c */
        /* <DEDUP_REMOVED lines=30> */
[----:B------:R-:W2:Y:S01]  /*392b0*/  @!P1 LDG.E.U16 R14, desc[UR10][R2.64] ;  /* 0x0000000a020e9981 */ /* 0x000ea2000c1e1500 */
[----:B------:R-:W-:-:S03]  /*392c0*/  PRMT R12, RZ, 0x7610, R12 ;  /* 0x00007610ff0c7816 */ /* 0x000fc6000000000c */
[----:B--2---:R0:W-:Y:S04]  /*392d0*/  STL [R1+0x80], R14 ;  /* 0x0000800e01007387 */ /* 0x0041e80000100800 */
[----:B0-----:R-:W2:Y:S04]  /*392e0*/  LDL.LU R14, [R1+0x33ac] ;  /* 0x0033ac00010e7983 */ /* 0x001ea80000300800 */
[----:B------:R-:W2:Y:S01]  /*392f0*/  LDL R3, [R1+0x9ac] ;  /* 0x0009ac0001037983 */ /* 0x000ea20000100800 */
[----:B------:R-:W-:Y:S01]  /*39300*/  @!P1 IMAD.MOV.U32 R2, RZ, RZ, R13 ;  /* 0x000000ffff029224 */ /* 0x000fe200078e000d */
[----:B------:R-:W-:-:S02]  /*39310*/  PRMT R15, RZ, 0x7610, R15 ;  /* 0x00007610ff0f7816 */ /* 0x000fc4000000000f */
[----:B------:R-:W3:Y:S04]  /*39320*/  LDL R13, [R1+0x83c] ;  /* 0x00083c00010d7983 */ /* 0x000ee80000100800 */
[----:B--2---:R0:W2:Y:S04]  /*39330*/  @!P1 LDG.E.U16 R12, desc[UR10][R2.64] ;  /* 0x0000000a020c9981 */ /* 0x0040a8000c1e1500 */
[----:B------:R-:W0:Y:S04]  /*39340*/  LDL R2, [R1+0x96c] ;  /* 0x00096c0001027983 */ /* 0x000e280000100800 */
[----:B------:R-:W0:Y:S02]  /*39350*/  LDL R3, [R1+0x970] ;  /* 0x0009700001037983 */ /* 0x000e240000100800 */
[----:B0-----:R-:W-:-:S04]  /*39360*/  @!P1 LOP3.LUT R3, R3, R2, RZ, 0x3c, !PT ;  /* 0x0000000203039212 */ /* 0x001fc800078e3cff */
[----:B------:R-:W-:-:S04]  /*39370*/  @!P1 LOP3.LUT R2, R3, R2, RZ, 0x3c, !PT ;  /* 0x0000000203029212 */ /* 0x000fc800078e3cff */
[----:B------:R-:W-:-:S05]  /*39380*/  @!P1 LOP3.LUT R3, R3, R2, RZ, 0x3c, !PT ;  /* 0x0000000203039212 */ /* 0x000fca00078e3cff */
[----:B------:R-:W3:Y:S04]  /*39390*/  @!P1 LDG.E.U16 R15, desc[UR10][R2.64] ;  /* 0x0000000a020f9981 */ /* 0x000ee8000c1e1500 */
[----:B--2---:R0:W-:Y:S04]  /*393a0*/  STL [R1+0x7c], R12 ;  /* 0x00007c0c01007387 */ /* 0x0041e80000100800 */
[----:B0-----:R-:W2:Y:S04]  /*393b0*/  LDL R12, [R1+0x1738] ;  /* 0x00173800010c7983 */ /* 0x001ea80000100800 */
[----:B---3--:R0:W-:Y:S04]  /*393c0*/  STL [R1+0x74], R15 ;  /* 0x0000740f01007387 */ /* 0x0081e80000100800 */
[----:B0-----:R-:W3:Y:S04]  /*393d0*/  LDL.LU R15, [R1+0x33a8] ;  /* 0x0033a800010f7983 */ /* 0x001ee80000300800 */
        /* <DEDUP_REMOVED lines=33> */
[----:B------:R-:W2:Y:S01]  /*395f0*/  @!P1 LDG.E.U16 R5, desc[UR10][R2.64] ;  /* 0x0000000a02059981 */ /* 0x000ea2000c1e1500 */
[----:B----4-:R-:W-:-:S06]  /*39600*/  PRMT R4, RZ, 0x7610, R4 ;  /* 0x00007610ff047816 */ /* 0x010fcc0000000004 */
[----:B------:R-:W4:Y:S04]  /*39610*/  @!P1 LDG.E.U16 R4, desc[UR10][R12.64] ;  /* 0x0000000a0c049981 */ /* 0x000f28000c1e1500 */
[----:B--2---:R-:W-:Y:S04]  /*39620*/  STL [R1+0x331c], R5 ;  /* 0x00331c0501007387 */ /* 0x004fe80000100800 */
[----:B------:R-:W2:Y:S04]  /*39630*/  LDL R12, [R1+0x173c] ;  /* 0x00173c00010c7983 */ /* 0x000ea80000100800 */
[----:B------:R-:W2:Y:S01]  /*39640*/  LDL R13, [R1+0x1778] ;  /* 0x00177800010d7983 */ /* 0x000ea20000100800 */
[----:B------:R-:W-:-:S03]  /*39650*/  PRMT R3, RZ, 0x7610, R3 ;  /* 0x00007610ff037816 */ /* 0x000fc60000000003 */
[----:B----4-:R-:W-:Y:S01]  /*39660*/  STL [R1+0x3320], R4 ;  /* 0x0033200401007387 */ /* 0x010fe20000100800 */
[----:B--2---:R-:W-:-:S04]  /*39670*/  @!P1 LOP3.LUT R13, R13, R12, RZ, 0x3c, !PT ;  /* 0x0000000c0d0d9212 */ /* 0x004fc800078e3cff */
[----:B------:R-:W-:-:S04]  /*39680*/  @!P1 LOP3.LUT R12, R13, R12, RZ, 0x3c, !PT ;  /* 0x0000000c0d0c9212 */ /* 0x000fc800078e3cff */
[----:B------:R-:W-:-:S05]  /*39690*/  @!P1 LOP3.LUT R13, R13, R12, RZ, 0x3c, !PT ;  /* 0x0000000c0d0d9212 */ /* 0x000fca00078e3cff */
[----:B------:R-:W2:Y:S04]  /*396a0*/  @!P1 LDG.E.U16 R3, desc[UR10][R12.64] ;  /* 0x0000000a0c039981 */ /* 0x000ea8000c1e1500 */
[----:B------:R-:W4:Y:S04]  /*396b0*/  LDL R12, [R1+0x177c] ;  /* 0x00177c00010c7983 */ /* 0x000f280000100800 */
[----:B------:R-:W4:Y:S01]  /*396c0*/  LDL R13, [R1+0x17b8] ;  /* 0x0017b800010d7983 */ /* 0x000f220000100800 */
[----:B------:R-:W-:-:S03]  /*396d0*/  PRMT R2, RZ, 0x7610, R2 ;  /* 0x00007610ff027816 */ /* 0x000fc60000000002 */
[----:B--2---:R-:W-:Y:S01]  /*396e0*/  STL [R1+0x3324], R3 ;  /* 0x0033240301007387 */ /* 0x004fe20000100800 */
[----:B----4-:R-:W-:-:S04]  /*396f0*/  @!P1 LOP3.LUT R13, R13, R12, RZ, 0x3c, !PT ;  /* 0x0000000c0d0d9212 */ /* 0x010fc800078e3cff */
        /* <DEDUP_REMOVED lines=18> */
[----:B--2---:R-:W-:Y:S04]  /*39820*/  STL [R1+0x332c], R0 ;  /* 0x00332c0001007387 */ /* 0x004fe80000100800 */
[----:B----4-:R0:W-:Y:S04]  /*39830*/  STL [R1+0x58], R25 ;  /* 0x0000581901007387 */ /* 0x0101e80000100800 */
[----:B0-----:R-:W2:Y:S04]  /*39840*/  LDL.LU R25, [R1+0x3398] ;  /* 0x0033980001197983 */ /* 0x001ea80000300800 */
        /* <DEDUP_REMOVED lines=65> */
[----:B------:R-:W-:-:S03]  /*39c60*/  @!P1 IMAD.MOV.U32 R12, RZ, RZ, R14 ;  /* 0x000000ffff0c9224 */ /* 0x000fc600078e000e */
[----:B------:R-:W3:Y:S04]  /*39c70*/  LDL R14, [R1+0x13e8] ;  /* 0x0013e800010e7983 */ /* 0x000ee80000100800 */
[----:B--2---:R-:W2:Y:S04]  /*39c80*/  @!P1 LDG.E.U16 R19, desc[UR10][R12.64] ;  /* 0x0000000a0c139981 */ /* 0x004ea8000c1e1500 */
        /* <DEDUP_REMOVED lines=23> */
[----:B------:R-:W-:Y:S01]  /*39e00*/  @!P1 LOP3.LUT R13, R13, R12, RZ, 0x3c, !PT ;  /* 0x0000000c0d0d9212 */ /* 0x000fe200078e3cff */
[----:B--2---:R0:W-:Y:S04]  /*39e10*/  STL [R1+0x30], R28 ;  /* 0x0000301c01007387 */ /* 0x0041e80000100800 */
[----:B------:R1:W2:Y:S01]  /*39e20*/  @!P1 LDG.E.U16 R15, desc[UR10][R12.64] ;  /* 0x0000000a0c0f9981 */ /* 0x0002a2000c1e1500 */
[----:B------:R-:W-:-:S03]  /*39e30*/  PRMT R21, RZ, 0x7610, R21 ;  /* 0x00007610ff157816 */ /* 0x000fc60000000015 */
[----:B0-----:R-:W2:Y:S04]  /*39e40*/  LDL R28, [R1+0x1368] ;  /* 0x00136800011c7983 */ /* 0x001ea80000100800 */
[----:B------:R-:W1:Y:S04]  /*39e50*/  LDL R12, [R1+0x1424] ;  /* 0x00142400010c7983 */ /* 0x000e680000100800 */
[----:B------:R-:W1:Y:S02]  /*39e60*/  LDL R13, [R1+0x1428] ;  /* 0x00142800010d7983 */ /* 0x000e640000100800 */
[----:B-1----:R-:W-:-:S04]  /*39e70*/  @!P1 LOP3.LUT R13, R13, R12, RZ, 0x3c, !PT ;  /* 0x0000000c0d0d9212 */ /* 0x002fc800078e3cff */
[----:B------:R-:W-:-:S04]  /*39e80*/  @!P1 LOP3.LUT R12, R13, R12, RZ, 0x3c, !PT ;  /* 0x0000000c0d0c9212 */ /* 0x000fc800078e3cff */
[----:B------:R-:W-:-:S05]  /*39e90*/  @!P1 LOP3.LUT R13, R13, R12, RZ, 0x3c, !PT ;  /* 0x0000000c0d0d9212 */ /* 0x000fca00078e3cff */
[----:B------:R-:W3:Y:S04]  /*39ea0*/  @!P1 LDG.E.U16 R21, desc[UR10][R12.64] ;  /* 0x0000000a0c159981 */ /* 0x000ee8000c1e1500 */
[----:B--2---:R0:W-:Y:S04]  /*39eb0*/  STL [R1+0x2c], R15 ;  /* 0x00002c0f01007387 */ /* 0x0041e80000100800 */
[----:B0-----:R-:W2:Y:S04]  /*39ec0*/  LDL R15, [R1+0x1328] ;  /* 0x00132800010f7983 */ /* 0x001ea80000100800 */
[----:B---3--:R0:W-:Y:S04]  /*39ed0*/  STL [R1+0x28], R21 ;  /* 0x0000281501007387 */ /* 0x0081e80000100800 */
[----:B0-----:R-:W3:Y:S04]  /*39ee0*/  LDL.LU R21, [R1+0x3374] ;  /* 0x0033740001157983 */ /* 0x001ee80000300800 */
[----:B------:R-:W2:Y:S01]  /*39ef0*/  LDL R13, [R1+0x13e4] ;  /* 0x0013e400010d7983 */ /* 0x000ea20000100800 */
[----:B------:R-:W-:Y:S01]  /*39f00*/  PRMT R22, RZ, 0x7610, R22 ;  /* 0x00007610ff167816 */ /* 0x000fe20000000016 */
[----:B------:R-:W-:-:S02]  /*39f10*/  @!P1 IMAD.MOV.U32 R12, RZ, RZ, R14 ;  /* 0x000000ffff0c9224 */ /* 0x000fc400078e000e */
        /* <DEDUP_REMOVED lines=11> */
[----:B------:R-:W3:Y:S01]  /*39fd0*/  LDL R13, [R1+0x1364] ;  /* 0x00136400010d7983 */ /* 0x000ee20000100800 */
[----:B------:R-:W-:Y:S01]  /*39fe0*/  PRMT R4, RZ, 0x7610, R4 ;  /* 0x00007610ff047816 */ /* 0x000fe20000000004 */
[----:B0-----:R-:W-:Y:S02]  /*39ff0*/  @!P1 IMAD.MOV.U32 R12, RZ, RZ, R28 ;  /* 0x000000ffff0c9224 */ /* 0x001fe400078e001c */
[----:B--2---:R0:W-:Y:S01]  /*3a000*/  STL [R1+0x20], R10 ;  /* 0x0000200a01007387 */ /* 0x0041e20000100800 */
[----:B------:R-:W-:-:S03]  /*3a010*/  PRMT R9, RZ, 0x7610, R9 ;  /* 0x00007610ff097816 */ /* 0x000fc60000000009 */
[----:B------:R-:W2:Y:S04]  /*3a020*/  LDL R28, [R1+0x1264] ;  /* 0x00126400011c7983 */ /* 0x000ea80000100800 */
[----:B---3--:R1:W3:Y:S04]  /*3a030*/  @!P1 LDG.E.U16 R4, desc[UR10][R12.64] ;  /* 0x0000000a0c049981 */ /* 0x0082e8000c1e1500 */
[----:B0-----:R-:W2:Y:S04]  /*3a040*/  LDL R10, [R1+0x12a8] ;  /* 0x0012a800010a7983 */ /* 0x001ea80000100800 */
[----:B------:R-:W2:Y:S01]  /*3a050*/  LDL R13, [R1+0x1324] ;  /* 0x00132400010d7983 */ /* 0x000ea20000100800 */
[----:B-1----:R-:W-:-:S03]  /*3a060*/  @!P1 IMAD.MOV.U32 R12, RZ, RZ, R15 ;  /* 0x000000ffff0c9224 */ /* 0x002fc600078e000f */
[----:B---3--:R0:W-:Y:S01]  /*3a070*/  STL [R1+0x1c], R4 ;  /* 0x00001c0401007387 */ /* 0x0081e20000100800 */
[----:B------:R-:W-:-:S03]  /*3a080*/  PRMT R6, RZ, 0x7610, R6 ;  /* 0x00007610ff067816 */ /* 0x000fc60000000006 */
[----:B------:R-:W3:Y:S04]  /*3a090*/  LDL R15, [R1+0x1224] ;  /* 0x00122400010f7983 */ /* 0x000ee80000100800 */
[----:B--2---:R1:W2:Y:S04]  /*3a0a0*/  @!P1 LDG.E.U16 R9, desc[UR10][R12.64] ;  /* 0x0000000a0c099981 */ /* 0x0042a8000c1e1500 */
[----:B0-----:R-:W3:Y:S04]  /*3a0b0*/  LDL R4, [R1+0x1268] ;  /* 0x0012680001047983 */ /* 0x001ee80000100800 */
[----:B------:R-:W3:Y:S01]  /*3a0c0*/  LDL R13, [R1+0x12e4] ;  /* 0x0012e400010d7983 */ /* 0x000ee20000100800 */
[----:B-1----:R-:W-:-:S03]  /*3a0d0*/  @!P1 IMAD.MOV.U32 R12, RZ, RZ, R14 ;  /* 0x000000ffff0c9224 */ /* 0x002fc600078e000e */
[----:B--2---:R0:W-:Y:S01]  /*3a0e0*/  STL [R1+0x18], R9 ;  /* 0x0000180901007387 */ /* 0x0041e20000100800 */
[----:B------:R-:W-:-:S03]  /*3a0f0*/  PRMT R2, RZ, 0x7610, R2 ;  /* 0x00007610ff027816 */ /* 0x000fc60000000002 */
[----:B------:R-:W2:Y:S04]  /*3a100*/  LDL R14, [R1+0x11e4] ;  /* 0x0011e400010e7983 */ /* 0x000ea80000100800 */
[----:B---3--:R1:W3:Y:S04]  /*3a110*/  @!P1 LDG.E.U16 R6, desc[UR10][R12.64] ;  /* 0x0000000a0c069981 */ /* 0x0082e8000c1e1500 */
[----:B0-----:R-:W2:Y:S04]  /*3a120*/  LDL R9, [R1+0x1228] ;  /* 0x0012280001097983 */ /* 0x001ea80000100800 */
[----:B------:R-:W2:Y:S01]  /*3a130*/  LDL R13, [R1+0x12a4] ;  /* 0x0012a400010d7983 */ /* 0x000ea20000100800 */
[----:B-1----:R-:W-:Y:S01]  /*3a140*/  @!P1 IMAD.MOV.U32 R12, RZ, RZ, R10 ;  /* 0x000000ffff0c9224 */ /* 0x002fe200078e000a */
[----:B------:R-:W-:-:S02]  /*3a150*/  PRMT R3, RZ, 0x7610, R3 ;  /* 0x00007610ff037816 */ /* 0x000fc40000000003 */
[----:B---3--:R0:W-:Y:S01]  /*3a160*/  STL [R1+0x14], R6 ;  /* 0x0000140601007387 */ /* 0x0081e20000100800 */
[----:B------:R-:W-:Y:S02]  /*3a170*/  PRMT R8, RZ, 0x7610, R8 ;  /* 0x00007610ff087816 */ /* 0x000fe40000000008 */
[----:B------:R-:W-:Y:S01]  /*3a180*/  PRMT R5, RZ, 0x7610, R5 ;  /* 0x00007610ff057816 */ /* 0x000fe20000000005 */
[----:B------:R-:W3:Y:S04]  /*3a190*/  LDL R10, [R1+0x11a4] ;  /* 0x0011a400010a7983 */ /* 0x000ee80000100800 */
[----:B0-----:R-:W3:Y:S04]  /*3a1a0*/  LDL R6, [R1+0x11e8] ;  /* 0x0011e80001067983 */ /* 0x001ee80000100800 */
[----:B--2---:R0:W2:Y:S02]  /*3a1b0*/  @!P1 LDG.E.U16 R2, desc[UR10][R12.64] ;  /* 0x0000000a0c029981 */ /* 0x0040a4000c1e1500 */
[----:B0-----:R-:W-:-:S02]  /*3a1c0*/  @!P1 IMAD.MOV.U32 R12, RZ, RZ, R4 ;  /* 0x000000ffff0c9224 */ /* 0x001fc400078e0004 */
[----:B------:R-:W-:-:S05]  /*3a1d0*/  @!P1 IMAD.MOV.U32 R13, RZ, RZ, R28 ;  /* 0x000000ffff0d9224 */ /* 0x000fca00078e001c */
[----:B------:R0:W4:Y:S02]  /*3a1e0*/  @!P1 LDG.E.U16 R3, desc[UR10][R12.64] ;  /* 0x0000000a0c039981 */ /* 0x000124000c1e1500 */
[----:B0-----:R-:W-:Y:S02]  /*3a1f0*/  @!P1 IMAD.MOV.U32 R12, RZ, RZ, R9 ;  /* 0x000000ffff0c9224 */ /* 0x001fe400078e0009 */
[----:B------:R-:W-:-:S05]  /*3a200*/  @!P1 IMAD.MOV.U32 R13, RZ, RZ, R15 ;  /* 0x000000ffff0d9224 */ /* 0x000fca00078e000f */
[----:B------:R0:W4:Y:S02]  /*3a210*/  @!P1 LDG.E.U16 R8, desc[UR10][R12.64] ;  /* 0x0000000a0c089981 */ /* 0x000124000c1e1500 */
[----:B0-----:R-:W-:Y:S02]  /*3a220*/  @!P1 IMAD.MOV.U32 R13, RZ, RZ, R14 ;  /* 0x000000ffff0d9224 */ /* 0x001fe400078e000e */
[----:B---3--:R-:W-:Y:S01]  /*3a230*/  @!P1 IMAD.MOV.U32 R12, RZ, RZ, R6 ;  /* 0x000000ffff0c9224 */ /* 0x008fe200078e0006 */
[----:B--2---:R0:W-:Y:S04]  /*3a240*/  STL [R1+0x10], R2 ;  /* 0x0000100201007387 */ /* 0x0041e80000100800 */
[----:B------:R-:W2:Y:S04]  /*3a250*/  LDL R4, [R1+0x1164] ;  /* 0x0011640001047983 */ /* 0x000ea80000100800 */
[----:B------:R1:W3:Y:S04]  /*3a260*/  @!P1 LDG.E.U16 R5, desc[UR10][R12.64] ;  /* 0x0000000a0c059981 */ /* 0x0002e8000c1e1500 */
[----:B0-----:R-:W2:Y:S04]  /*3a270*/  LDL R2, [R1+0x11a8] ;  /* 0x0011a80001027983 */ /* 0x001ea80000100800 */
[----:B----4-:R0:W-:Y:S04]  /*3a280*/  STL [R1+0xc], R3 ;  /* 0x00000c0301007387 */ /* 0x0101e80000100800 */
[----:B------:R-:W4:Y:S04]  /*3a290*/  LDL R9, [R1+0x1124] ;  /* 0x0011240001097983 */ /* 0x000f280000100800 */
[----:B0-----:R-:W4:Y:S01]  /*3a2a0*/  LDL R3, [R1+0x1168] ;  /* 0x0011680001037983 */ /* 0x001f220000100800 */
[----:B------:R-:W-:-:S03]  /*3a2b0*/  PRMT R7, RZ, 0x7610, R7 ;  /* 0x00007610ff077816 */ /* 0x000fc60000000007 */
[----:B------:R0:W-:Y:S04]  /*3a2c0*/  STL [R1+0x8], R8 ;  /* 0x0000080801007387 */ /* 0x0001e80000100800 */
[----:B------:R-:W4:Y:S01]  /*3a2d0*/  LDL R6, [R1+0x10e4] ;  /* 0x0010e40001067983 */ /* 0x000f220000100800 */
[----:B-1----:R-:W-:-:S03]  /*3a2e0*/  @!P1 IMAD.MOV.U32 R13, RZ, RZ, R10 ;  /* 0x000000ffff0d9224 */ /* 0x002fc600078e000a */
[----:B0-----:R-:W4:Y:S04]  /*3a2f0*/  LDL R8, [R1+0x1128] ;  /* 0x0011280001087983 */ /* 0x001f280000100800 */
[----:B---3--:R0:W-:Y:S01]  /*3a300*/  STL [R1+0x4], R5 ;  /* 0x0000040501007387 */ /* 0x0081e20000100800 */
[----:B--2---:R-:W-:Y:S01]  /*3a310*/  @!P1 IMAD.MOV.U32 R12, RZ, RZ, R2 ;  /* 0x000000ffff0c9224 */ /* 0x004fe200078e0002 */
[----:B------:R-:W-:Y:S02]  /*3a320*/  PRMT R29, RZ, 0x7610, R29 ;  /* 0x00007610ff1d7816 */ /* 0x000fe4000000001d */
[----:B------:R-:W-:Y:S02]  /*3a330*/  PRMT R27, RZ, 0x7610, R27 ;  /* 0x00007610ff1b7816 */ /* 0x000fe4000000001b */
[----:B------:R-:W-:Y:S01]  /*3a340*/  PRMT R26, RZ, 0x7610, R26 ;  /* 0x00007610ff1a7816 */ /* 0x000fe2000000001a */
[----:B0-----:R-:W2:Y:S04]  /*3a350*/  LDL R5, [R1+0x10e8] ;  /* 0x0010e80001057983 */ /* 0x001ea80000100800 */
[----:B------:R0:W3:Y:S04]  /*3a360*/  @!P1 LDG.E.U16 R7, desc[UR10][R12.64] ;  /* 0x0000000a0c079981 */ /* 0x0000e8000c1e1500 */
[----:B------:R-:W3:Y:S01]  /*3a370*/  LDL R2, [R1+0x10a8] ;  /* 0x0010a80001027983 */ /* 0x000ee20000100800 */
[----:B0-----:R-:W-:-:S02]  /*3a380*/  @!P1 IMAD.MOV.U32 R13, RZ, RZ, R4 ;  /* 0x000000ffff0d9224 */ /* 0x001fc400078e0004 */
[----:B----4-:R-:W-:-:S05]  /*3a390*/  @!P1 IMAD.MOV.U32 R12, RZ, RZ, R3 ;  /* 0x000000ffff0c9224 */ /* 0x010fca00078e0003 */
[----:B------:R0:W4:Y:S02]  /*3a3a0*/  @!P1 LDG.E.U16 R29, desc[UR10][R12.64] ;  /* 0x0000000a0c1d9981 */ /* 0x000124000c1e1500 */
[----:B0-----:R-:W-:Y:S02]  /*3a3b0*/  @!P1 IMAD.MOV.U32 R13, RZ, RZ, R9 ;  /* 0x000000ffff0d9224 */ /* 0x001fe400078e0009 */
[----:B------:R-:W-:-:S05]  /*3a3c0*/  @!P1 IMAD.MOV.U32 R12, RZ, RZ, R8 ;  /* 0x000000ffff0c9224 */ /* 0x000fca00078e0008 */
[----:B------:R0:W4:Y:S02]  /*3a3d0*/  @!P1 LDG.E.U16 R27, desc[UR10][R12.64] ;  /* 0x0000000a0c1b9981 */ /* 0x000124000c1e1500 */
[----:B0-----:R-:W-:Y:S02]  /*3a3e0*/  @!P1 IMAD.MOV.U32 R13, RZ, RZ, R6 ;  /* 0x000000ffff0d9224 */ /* 0x001fe400078e0006 */
[----:B--2---:R-:W-:Y:S01]  /*3a3f0*/  @!P1 IMAD.MOV.U32 R12, RZ, RZ, R5 ;  /* 0x000000ffff0c9224 */ /* 0x004fe200078e0005 */
[----:B---3--:R0:W-:Y:S04]  /*3a400*/  STL [R1], R7 ;  /* 0x0000000701007387 */ /* 0x0081e80000100800 */
[----:B------:R-:W2:Y:S04]  /*3a410*/  LDL R4, [R1+0x1064] ;  /* 0x0010640001047983 */ /* 0x000ea80000100800 */
[----:B------:R-:W3:Y:S04]  /*3a420*/  LDL R3, [R1+0x1068] ;  /* 0x0010680001037983 */ /* 0x000ee80000100800 */
[----:B------:R1:W2:Y:S04]  /*3a430*/  @!P1 LDG.E.U16 R26, desc[UR10][R12.64] ;  /* 0x0000000a0c1a9981 */ /* 0x0002a8000c1e1500 */
[----:B0-----:R-:W3:Y:S04]  /*3a440*/  LDL R7, [R1+0x10a4] ;  /* 0x0010a40001077983 */ /* 0x001ee80000100800 */
[----:B----4-:R-:W-:Y:S01]  /*3a450*/  STL [R1+0x32c8], R29 ;  /* 0x0032c81d01007387 */ /* 0x010fe20000100800 */
[----:B------:R-:W-:Y:S01]  /*3a460*/  PRMT R25, RZ, 0x7610, R25 ;  /* 0x00007610ff197816 */ /* 0x000fe20000000019 */
[----:B-1----:R-:W-:-:S02]  /*3a470*/  @!P1 IMAD.MOV.U32 R12, RZ, RZ, R2 ;  /* 0x000000ffff0c9224 */ /* 0x002fc400078e0002 */
[----:B------:R-:W-:Y:S04]  /*3a480*/  STL [R1+0x32cc], R27 ;  /* 0x0032cc1b01007387 */ /* 0x000fe80000100800 */
[----:B------:R-:W4:Y:S04]  /*3a490*/  LDL R6, [R1+0x1024] ;  /* 0x0010240001067983 */ /* 0x000f280000100800 */
[----:B------:R-:W4:Y:S04]  /*3a4a0*/  LDL R5, [R1+0x1028] ;  /* 0x0010280001057983 */ /* 0x000f280000100800 */
[----:B--2---:R-:W-:Y:S04]  /*3a4b0*/  STL [R1+0x32d0], R26 ;  /* 0x0032d01a01007387 */ /* 0x004fe80000100800 */
[----:B------:R-:W2:Y:S04]  /*3a4c0*/  LDL R9, [R1+0xfe4] ;  /* 0x000fe40001097983 */ /* 0x000ea80000100800 */
[----:B------:R-:W2:Y:S01]  /*3a4d0*/  LDL R2, [R1+0xfe8] ;  /* 0x000fe80001027983 */ /* 0x000ea20000100800 */
[----:B---3--:R-:W-:-:S05]  /*3a4e0*/  @!P1 IMAD.MOV.U32 R13, RZ, RZ, R7 ;  /* 0x000000ffff0d9224 */ /* 0x008fca00078e0007 */
[----:B------:R0:W3:Y:S01]  /*3a4f0*/  @!P1 LDG.E.U16 R25, desc[UR10][R12.64] ;  /* 0x0000000a0c199981 */ /* 0x0000e2000c1e1500 */
[----:B------:R-:W-:Y:S02]  /*3a500*/  PRMT R24, RZ, 0x7610, R24 ;  /* 0x00007610ff187816 */ /* 0x000fe40000000018 */
[----:B------:R-:W-:Y:S01]  /*3a510*/  PRMT R23, RZ, 0x7610, R23 ;  /* 0x00007610ff177816 */ /* 0x000fe20000000017 */
[----:B0-----:R-:W-:Y:S02]  /*3a520*/  @!P1 IMAD.MOV.U32 R12, RZ, RZ, R3 ;  /* 0x000000ffff0c9224 */ /* 0x001fe400078e0003 */
[----:B------:R-:W-:-:S05]  /*3a530*/  @!P1 IMAD.MOV.U32 R13, RZ, RZ, R4 ;  /* 0x000000ffff0d9224 */ /* 0x000fca00078e0004 */
[----:B------:R4:W3:Y:S01]  /*3a540*/  @!P1 LDG.E.U16 R24, desc[UR10][R12.64] ;  /* 0x0000000a0c189981 */ /* 0x0008e2000c1e1500 */
[----:B------:R-:W-:Y:S01]  /*3a550*/  PRMT R18, RZ, 0x7610, R18 ;  /* 0x00007610ff127816 */ /* 0x000fe20000000012 */
[----:B----4-:R-:W-:Y:S02]  /*3a560*/  @!P1 IMAD.MOV.U32 R12, RZ, RZ, R5 ;  /* 0x000000ffff0c9224 */ /* 0x010fe400078e0005 */
[----:B------:R-:W-:-:S05]  /*3a570*/  @!P1 IMAD.MOV.U32 R13, RZ, RZ, R6 ;  /* 0x000000ffff0d9224 */ /* 0x000fca00078e0006 */
[----:B------:R2:W4:Y:S02]  /*3a580*/  @!P1 LDG.E.U16 R23, desc[UR10][R12.64] ;  /* 0x0000000a0c179981 */ /* 0x000524000c1e1500 */
[----:B--2---:R-:W-:Y:S02]  /*3a590*/  @!P1 IMAD.MOV.U32 R13, RZ, RZ, R9 ;  /* 0x000000ffff0d9224 */ /* 0x004fe400078e0009 */
[----:B------:R-:W-:-:S05]  /*3a5a0*/  @!P1 IMAD.MOV.U32 R12, RZ, RZ, R2 ;  /* 0x000000ffff0c9224 */ /* 0x000fca00078e0002 */
[----:B------:R-:W2:Y:S04]  /*3a5b0*/  @!P1 LDG.E.U16 R18, desc[UR10][R12.64] ;  /* 0x0000000a0c129981 */ /* 0x000ea8000c1e1500 */
[----:B---3--:R-:W-:Y:S04]  /*3a5c0*/  STL [R1+0x32d4], R25 ;  /* 0x0032d41901007387 */ /* 0x008fe80000100800 */
[----:B------:R-:W3:Y:S04]  /*3a5d0*/  LDL R8, [R1+0xfa4] ;  /* 0x000fa40001087983 */ /* 0x000ee80000100800 */
[----:B------:R-:W3:Y:S04]  /*3a5e0*/  LDL R4, [R1+0xfa8] ;  /* 0x000fa80001047983 */ /* 0x000ee80000100800 */
[----:B------:R-:W3:Y:S04]  /*3a5f0*/  LDL R7, [R1+0xf64] ;  /* 0x000f640001077983 */ /* 0x000ee80000100800 */
[----:B------:R-:W3:Y:S01]  /*3a600*/  LDL R3, [R1+0xf68] ;  /* 0x000f680001037983 */ /* 0x000ee20000100800 */
[----:B------:R-:W-:-:S03]  /*3a610*/  PRMT R16, RZ, 0x7610, R16 ;  /* 0x00007610ff107816 */ /* 0x000fc60000000010 */
[----:B------:R-:W-:Y:S04]  /*3a620*/  STL [R1+0x32d8], R24 ;  /* 0x0032d81801007387 */ /* 0x000fe80000100800 */
[----:B------:R-:W3:Y:S04]  /*3a630*/  LDL R6, [R1+0xf24] ;  /* 0x000f240001067983 */ /* 0x000ee80000100800 */
[----:B------:R-:W3:Y:S04]  /*3a640*/  LDL R5, [R1+0xf28] ;  /* 0x000f280001057983 */ /* 0x000ee80000100800 */
[----:B----4-:R-:W-:Y:S04]  /*3a650*/  STL [R1+0x32dc], R23 ;  /* 0x0032dc1701007387 */ /* 0x010fe80000100800 */
[----:B------:R-:W4:Y:S04]  /*3a660*/  LDL R2, [R1+0xee8] ;  /* 0x000ee80001027983 */ /* 0x000f280000100800 */
[----:B--2---:R-:W-:Y:S01]  /*3a670*/  STL [R1+0x32e0], R18 ;  /* 0x0032e01201007387 */ /* 0x004fe20000100800 */
[----:B---3--:R-:W-:-:S02]  /*3a680*/  @!P1 IMAD.MOV.U32 R13, RZ, RZ, R8 ;  /* 0x000000ffff0d9224 */ /* 0x008fc400078e0008 */
[----:B------:R-:W-:Y:S02]  /*3a690*/  @!P1 IMAD.MOV.U32 R12, RZ, RZ, R4 ;  /* 0x000000ffff0c9224 */ /* 0x000fe400078e0004 */
[----:B------:R-:W2:Y:S04]  /*3a6a0*/  LDL R4, [R1+0xee4] ;  /* 0x000ee40001047983 */ /* 0x000ea80000100800 */
[----:B------:R0:W3:Y:S01]  /*3a6b0*/  @!P1 LDG.E.U16 R16, desc[UR10][R12.64] ;  /* 0x0000000a0c109981 */ /* 0x0000e2000c1e1500 */
[----:B------:R-:W-:Y:S01]  /*3a6c0*/  PRMT R11, RZ, 0x7610, R11 ;  /* 0x00007610ff0b7816 */ /* 0x000fe2000000000b */
[----:B------:R-:W-:Y:S02]  /*3a6d0*/  @!P1 IMAD.MOV.U32 R14, RZ, RZ, R3 ;  /* 0x000000ffff0e9224 */ /* 0x000fe400078e0003 */
[----:B------:R-:W-:-:S05]  /*3a6e0*/  @!P1 IMAD.MOV.U32 R15, RZ, RZ, R7 ;  /* 0x000000ffff0f9224 */ /* 0x000fca00078e0007 */
[----:B------:R1:W3:Y:S01]  /*3a6f0*/  @!P1 LDG.E.U16 R11, desc[UR10][R14.64] ;  /* 0x0000000a0e0b9981 */ /* 0x0002e2000c1e1500 */
[----:B0-----:R-:W-:Y:S01]  /*3a700*/  PRMT R12, RZ, 0x7610, R12 ;  /* 0x00007610ff0c7816 */ /* 0x001fe2000000000c */
[----:B-1----:R-:W-:Y:S02]  /*3a710*/  @!P1 IMAD.MOV.U32 R14, RZ, RZ, R5 ;  /* 0x000000ffff0e9224 */ /* 0x002fe400078e0005 */
[----:B------:R-:W-:-:S05]  /*3a720*/  @!P1 IMAD.MOV.U32 R15, RZ, RZ, R6 ;  /* 0x000000ffff0f9224 */ /* 0x000fca00078e0006 */
[----:B------:R4:W3:Y:S01]  /*3a730*/  @!P1 LDG.E.U16 R12, desc[UR10][R14.64] ;  /* 0x0000000a0e0c9981 */ /* 0x0008e2000c1e1500 */
[----:B------:R-:W-:Y:S01]  /*3a740*/  PRMT R13, RZ, 0x7610, R13 ;  /* 0x00007610ff0d7816 */ /* 0x000fe2000000000d */
[----:B----4-:R-:W-:Y:S02]  /*3a750*/  @!P1 IMAD.MOV.U32 R14, RZ, RZ, R2 ;  /* 0x000000ffff0e9224 */ /* 0x010fe400078e0002 */
[----:B--2---:R-:W-:Y:S01]  /*3a760*/  @!P1 IMAD.MOV.U32 R15, RZ, RZ, R4 ;  /* 0x000000ffff0f9224 */ /* 0x004fe200078e0004 */
[----:B---3--:R0:W-:Y:S04]  /*3a770*/  STL [R1+0x32e4], R16 ;  /* 0x0032e41001007387 */ /* 0x0081e80000100800 */
[----:B------:R-:W2:Y:S04]  /*3a780*/  LDL R3, [R1+0xea8] ;  /* 0x000ea80001037983 */ /* 0x000ea80000100800 */
[----:B------:R2:W3:Y:S04]  /*3a790*/  @!P1 LDG.E.U16 R13, desc[UR10][R14.64] ;  /* 0x0000000a0e0d9981 */ /* 0x0004e8000c1e1500 */
[----:B0-----:R-:W4:Y:S04]  /*3a7a0*/  LDL R16, [R1+0xea4] ;  /* 0x000ea40001107983 */ /* 0x001f280000100800 */
[----:B------:R0:W-:Y:S04]  /*3a7b0*/  STL [R1+0x32e8], R11 ;  /* 0x0032e80b01007387 */ /* 0x0001e80000100800 */
[----:B------:R-:W4:Y:S04]  /*3a7c0*/  LDL R10, [R1+0xe68] ;  /* 0x000e6800010a7983 */ /* 0x000f280000100800 */
[----:B------:R-:W4:Y:S04]  /*3a7d0*/  LDL R9, [R1+0xe24] ;  /* 0x000e240001097983 */ /* 0x000f280000100800 */
[----:B------:R-:W4:Y:S04]  /*3a7e0*/  LDL R8, [R1+0xe28] ;  /* 0x000e280001087983 */ /* 0x000f280000100800 */
[----:B0-----:R-:W4:Y:S04]  /*3a7f0*/  LDL R11, [R1+0xe64] ;  /* 0x000e6400010b7983 */ /* 0x001f280000100800 */
[----:B------:R-:W-:Y:S04]  /*3a800*/  STL [R1+0x32ec], R12 ;  /* 0x0032ec0c01007387 */ /* 0x000fe80000100800 */
[----:B------:R-:W4:Y:S04]  /*3a810*/  LDL R7, [R1+0xde4] ;  /* 0x000de40001077983 */ /* 0x000f280000100800 */
[----:B------:R-:W4:Y:S04]  /*3a820*/  LDL R6, [R1+0xde8] ;  /* 0x000de80001067983 */ /* 0x000f280000100800 */
[----:B------:R-:W4:Y:S04]  /*3a830*/  LDL R5, [R1+0xda4] ;  /* 0x000da40001057983 */ /* 0x000f280000100800 */
[----:B------:R-:W4:Y:S04]  /*3a840*/  LDL R4, [R1+0xda8] ;  /* 0x000da80001047983 */ /* 0x000f280000100800 */
[----:B------:R-:W4:Y:S01]  /*3a850*/  LDL R2, [R1+0x17f4] ;  /* 0x0017f40001027983 */ /* 0x000f220000100800 */
[----:B------:R-:W-:Y:S01]  /*3a860*/  PRMT R17, RZ, 0x7610, R17 ;  /* 0x00007610ff117816 */ /* 0x000fe20000000011 */
[----:B--2---:R-:W-:-:S02]  /*3a870*/  @!P1 IMAD.MOV.U32 R14, RZ, RZ, R3 ;  /* 0x000000ffff0e9224 */ /* 0x004fc400078e0003 */
[----:B---3--:R-:W-:Y:S04]  /*3a880*/  STL [R1+0x32f0], R13 ;  /* 0x0032f00d01007387 */ /* 0x008fe80000100800 */
[----:B------:R-:W2:Y:S01]  /*3a890*/  LDL R3, [R1+0x17ec] ;  /* 0x0017ec0001037983 */ /* 0x000ea20000100800 */
[----:B----4-:R-:W-:Y:S01]  /*3a8a0*/  @!P1 IMAD.MOV.U32 R15, RZ, RZ, R16 ;  /* 0x000000ffff0f9224 */ /* 0x010fe200078e0010 */
[----:B------:R-:W-:-:S04]  /*3a8b0*/  PRMT R19, RZ, 0x7610, R19 ;  /* 0x00007610ff137816 */ /* 0x000fc80000000013 */
[----:B------:R0:W3:Y:S01]  /*3a8c0*/  @!P1 LDG.E.U16 R17, desc[UR10][R14.64] ;  /* 0x0000000a0e119981 */ /* 0x0000e2000c1e1500 */
[----:B------:R-:W-:Y:S01]  /*3a8d0*/  PRMT R20, RZ, 0x7610, R20 ;  /* 0x00007610ff147816 */ /* 0x000fe20000000014 */
[----:B0-----:R-:W-:Y:S02]  /*3a8e0*/  @!P1 IMAD.MOV.U32 R14, RZ, RZ, R10 ;  /* 0x000000ffff0e9224 */ /* 0x001fe400078e000a */
[----:B------:R-:W-:-:S05]  /*3a8f0*/  @!P1 IMAD.MOV.U32 R15, RZ, RZ, R11 ;  /* 0x000000ffff0f9224 */ /* 0x000fca00078e000b */
[----:B------:R0:W4:Y:S01]  /*3a900*/  @!P1 LDG.E.U16 R19, desc[UR10][R14.64] ;  /* 0x0000000a0e139981 */ /* 0x000122000c1e1500 */
        /* <DEDUP_REMOVED lines=11> */
[----:B------:R0:W4:Y:S02]  /*3a9c0*/  @!P1 LDG.E.U16 R22, desc[UR10][R14.64] ;  /* 0x0000000a0e169981 */ /* 0x000124000c1e1500 */
[----:B0-----:R-:W-:Y:S02]  /*3a9d0*/  @!P1 IMAD.MOV.U32 R14, RZ, RZ, R2 ;  /* 0x000000ffff0e9224 */ /* 0x001fe400078e0002 */
[----:B--2---:R-:W-:-:S05]  /*3a9e0*/  @!P1 IMAD.MOV.U32 R15, RZ, RZ, R3 ;  /* 0x000000ffff0f9224 */ /* 0x004fca00078e0003 */
[----:B------:R-:W2:Y:S04]  /*3a9f0*/  @!P1 LDG.E.U16 R0, desc[UR10][R14.64] ;  /* 0x0000000a0e009981 */ /* 0x000ea8000c1e1500 */
[----:B---3--:R-:W-:Y:S04]  /*3aa00*/  STL [R1+0x32f4], R17 ;  /* 0x0032f41101007387 */ /* 0x008fe80000100800 */
[----:B----4-:R-:W-:Y:S04]  /*3aa10*/  STL [R1+0x32f8], R19 ;  /* 0x0032f81301007387 */ /* 0x010fe80000100800 */
[----:B------:R-:W-:Y:S04]  /*3aa20*/  STL [R1+0x32fc], R20 ;  /* 0x0032fc1401007387 */ /* 0x000fe80000100800 */
[----:B------:R-:W-:Y:S04]  /*3aa30*/  STL [R1+0x3300], R21 ;  /* 0x0033001501007387 */ /* 0x000fe80000100800 */
[----:B------:R-:W-:Y:S04]  /*3aa40*/  STL [R1+0x3304], R22 ;  /* 0x0033041601007387 */ /* 0x000fe80000100800 */
[----:B--2---:R0:W-:Y:S04]  /*3aa50*/  STL [R1+0x70c], R0 ;  /* 0x00070c0001007387 */ /* 0x0041e80000100800 */
[----:B0-----:R-:W2:Y:S04]  /*3aa60*/  LDL.LU R0, [R1+0x23c] ;  /* 0x00023c0001007983 */ /* 0x001ea80000300800 */
[----:B------:R-:W3:Y:S01]  /*3aa70*/  LDL.LU R22, [R1+0x28c] ;  /* 0x00028c0001167983 */ /* 0x000ee20000300800 */
[----:B------:R-:W0:Y:S03]  /*3aa80*/  S2R R11, SR_TID.X ;  /* 0x00000000000b7919 */ /* 0x000e260000002100 */
[----:B---3--:R1:W-:Y:S04]  /*3aa90*/  STL [R1+0x336c], R22 ;  /* 0x00336c1601007387 */ /* 0x0083e80000100800 */
[----:B-1----:R-:W3:Y:S04]  /*3aaa0*/  LDL.LU R22, [R1+0x2ec] ;  /* 0x0002ec0001167983 */ /* 0x002ee80000300800 */
[----:B------:R-:W4:Y:S04]  /*3aab0*/  LDL.LU R21, [R1+0x284] ;  /* 0x0002840001157983 */ /* 0x000f280000300800 */
        /* <DEDUP_REMOVED lines=204> */
[----:B-1----:R-:W2:Y:S04]  /*3b780*/  LDL.LU R15, [R1+0x294] ;  /* 0x00029400010f7983 */ /* 0x002ea80000300800 */
        /* <DEDUP_REMOVED lines=114> */
[----:B0-----:R-:W-:-:S03]  /*3beb0*/  IMAD.SHL.U32 R12, R11, 0x2, RZ ;  /* 0x000000020b0c7824 */ /* 0x001fc600078e00ff */
[----:B------:R-:W-:Y:S01]  /*3bec0*/  STL [R1+0x324c], R14 ;  /* 0x00324c0e01007387 */ /* 0x000fe20000100800 */
[----:B------:R-:W-:-:S03]  /*3bed0*/  SHF.R.S32.HI R11, RZ, 0x6, R11 ;  /* 0x00000006ff0b7819 */ /* 0x000fc6000001140b */
[----:B------:R-:W-:Y:S04]  /*3bee0*/  STL [R1+0x3254], R14 ;  /* 0x0032540e01007387 */ /* 0x000fe80000100800 */
[----:B------:R-:W-:Y:S04]  /*3bef0*/  STL [R1+0x325c], R14 ;  /* 0x00325c0e01007387 */ /* 0x000fe80000100800 */
[----:B------:R-:W-:Y:S04]  /*3bf00*/  STL [R1+0x3264], R14 ;  /* 0x0032640e01007387 */ /* 0x000fe80000100800 */
[----:B------:R-:W-:Y:S01]  /*3bf10*/  STL [R1+0x326c], R14 ;  /* 0x00326c0e01007387 */ /* 0x000fe20000100800 */
[----:B------:R-:W-:-:S03]  /*3bf20*/  SGXT R11, R11, 0x1 ;  /* 0x000000010b0b781a */ /* 0x000fc60000000200 */
[----:B------:R-:W-:Y:S04]  /*3bf30*/  STL [R1+0x3274], R14 ;  /* 0x0032740e01007387 */ /* 0x000fe80000100800 */
[----:B------:R-:W-:Y:S04]  /*3bf40*/  STL [R1+0x327c], R14 ;  /* 0x00327c0e01007387 */ /* 0x000fe80000100800 */
[----:B------:R-:W-:Y:S04]  /*3bf50*/  STL [R1+0x3284], R14 ;  /* 0x0032840e01007387 */ /* 0x000fe80000100800 */
[----:B------:R-:W-:Y:S01]  /*3bf60*/  STL [R1+0x328c], R14 ;  /* 0x00328c0e01007387 */ /* 0x000fe20000100800 */
[----:B------:R-:W-:-:S03]  /*3bf70*/  LOP3.LUT R11, R11, 0x90, RZ, 0xc0, !PT ;  /* 0x000000900b0b7812 */ /* 0x000fc600078ec0ff */
[----:B------:R-:W-:Y:S04]  /*3bf80*/  STL [R1+0x3294], R14 ;  /* 0x0032940e01007387 */ /* 0x000fe80000100800 */
[----:B------:R-:W-:Y:S04]  /*3bf90*/  STL [R1+0x329c], R14 ;  /* 0x00329c0e01007387 */ /* 0x000fe80000100800 */
[----:B------:R-:W-:Y:S04]  /*3bfa0*/  STL [R1+0x32a4], R14 ;  /* 0x0032a40e01007387 */ /* 0x000fe80000100800 */
[----:B------:R-:W-:Y:S01]  /*3bfb0*/  STL [R1+0x32ac], R14 ;  /* 0x0032ac0e01007387 */ /* 0x000fe20000100800 */
[----:B------:R-:W-:-:S03]  /*3bfc0*/  LOP3.LUT R11, R11, 0x7e, R12, 0x78, !PT ;  /* 0x0000007e0b0b7812 */ /* 0x000fc600078e780c */
[----:B------:R-:W4:Y:S04]  /*3bfd0*/  LDL.LU R12, [R1+0x29c] ;  /* 0x00029c00010c7983 */ /* 0x000f280000300800 */
[----:B------:R-:W-:Y:S04]  /*3bfe0*/  STL [R1+0x32b4], R14 ;  /* 0x0032b40e01007387 */ /* 0x000fe80000100800 */
[----:B------:R-:W-:Y:S04]  /*3bff0*/  STL [R1+0x32bc], R14 ;  /* 0x0032bc0e01007387 */ /* 0x000fe80000100800 */
[----:B------:R0:W-:Y:S04]  /*3c000*/  STL [R1+0x32c4], R14 ;  /* 0x0032c40e01007387 */ /* 0x0001e80000100800 */
[----:B--2---:R1:W-:Y:S04]  /*3c010*/  STS.U16 [R11+UR5+0x20000], R0 ;  /* 0x020000000b007988 */ /* 0x0043e80008000405 */
[----:B---3--:R2:W-:Y:S04]  /*3c020*/  STS.U16 [R11+UR5+0x20200], R22 ;  /* 0x020200160b007988 */ /* 0x0085e80008000405 */
[----:B0-----:R-:W3:Y:S04]  /*3c030*/  LDL.LU R14, [R1+0x2e4] ;  /* 0x0002e400010e7983 */ /* 0x001ee80000300800 */
[----:B-1----:R-:W4:Y:S04]  /*3c040*/  LDL R0, [R1+0x1860] ;  /* 0x0018600001007983 */ /* 0x002f280000100800 */
[----:B--2---:R-:W2:Y:S04]  /*3c050*/  LDL.LU R22, [R1+0x336c] ;  /* 0x00336c0001167983 */ /* 0x004ea80000300800 */
[----:B---3--:R-:W-:Y:S04]  /*3c060*/  STS.U16 [R11+UR5+0x20400], R14 ;  /* 0x0204000e0b007988 */ /* 0x008fe80008000405 */
[----:B----4-:R-:W-:Y:S04]  /*3c070*/  STS.U16 [R11+UR5+0x20600], R12 ;  /* 0x0206000c0b007988 */ /* 0x010fe80008000405 */
[----:B------:R-:W-:Y:S04]  /*3c080*/  STS.U16 [R11+UR5+0x20800], R15 ;  /* 0x0208000f0b007988 */ /* 0x000fe80008000405 */
[----:B--2---:R-:W-:Y:S04]  /*3c090*/  STS.U16 [R11+UR5+0x20a00], R22 ;  /* 0x020a00160b007988 */ /* 0x004fe80008000405 */
[----:B------:R-:W-:Y:S04]  /*3c0a0*/  STS.U16 [R11+UR5+0x20c00], R21 ;  /* 0x020c00150b007988 */ /* 0x000fe80008000405 */
        /* <DEDUP_REMOVED lines=21> */
[----:B------:R0:W-:Y:S04]  /*3c200*/  STS.U16 [R0+UR5+0x21900], R28 ;  /* 0x0219001c00007988 */ /* 0x0001e80008000405 */
[----:B0-----:R-:W2:Y:S04]  /*3c210*/  LDL.LU R28, [R1+0x240] ;  /* 0x00024000011c7983 */ /* 0x001ea80000300800 */
[----:B--2---:R0:W-:Y:S04]  /*3c220*/  STL [R1+0x3368], R28 ;  /* 0x0033681c01007387 */ /* 0x0041e80000100800 */
[----:B0-----:R-:W2:Y:S04]  /*3c230*/  LDL.LU R28, [R1+0x248] ;  /* 0x00024800011c7983 */ /* 0x001ea80000300800 */
[----:B------:R-:W3:Y:S04]  /*3c240*/  LDL.LU R14, [R1+0x230] ;  /* 0x00023000010e7983 */ /* 0x000ee80000300800 */
[----:B---3--:R0:W-:Y:S04]  /*3c250*/  STL [R1+0x3360], R14 ;  /* 0x0033600e01007387 */ /* 0x0081e80000100800 */
[----:B0-----:R-:W2:Y:S04]  /*3c260*/  LDL R14, [R1+0x1860] ;  /* 0x00186000010e7983 */ /* 0x001ea80000100800 */
[----:B------:R-:W3:Y:S04]  /*3c270*/  LDL.LU R15, [R1+0x22c] ;  /* 0x00022c00010f7983 */ /* 0x000ee80000300800 */
[----:B------:R-:W4:Y:S04]  /*3c280*/  LDL.LU R22, [R1+0x228] ;  /* 0x0002280001167983 */ /* 0x000f280000300800 */
        /* <DEDUP_REMOVED lines=25> */
[----:B--2---:R0:W-:Y:S04]  /*3c420*/  STS.U16 [R14+UR5+0x21b00], R28 ;  /* 0x021b001c0e007988 */ /* 0x0041e80008000405 */
[----:B0-----:R-:W2:Y:S04]  /*3c430*/  LDL.LU R28, [R1+0x3368] ;  /* 0x00336800011c7983 */ /* 0x001ea80000300800 */
[----:B--2---:R0:W-:Y:S04]  /*3c440*/  STS.U16 [R14+UR5+0x21d00], R28 ;  /* 0x021d001c0e007988 */ /* 0x0041e80008000405 */
[----:B0-----:R-:W2:Y:S04]  /*3c450*/  LDL.LU R28, [R1+0x3364] ;  /* 0x00336400011c7983 */ /* 0x001ea80000300800 */
[----:B--2---:R0:W-:Y:S02]  /*3c460*/  STS.U16 [R14+UR5+0x21f00], R28 ;  /* 0x021f001c0e007988 */ /* 0x0041e40008000405 */
[----:B0-----:R-:W0:Y:S02]  /*3c470*/  S2R R28, SR_TID.X ;  /* 0x00000000001c7919 */ /* 0x001e240000002100 */
[----:B------:R-:W2:Y:S01]  /*3c480*/  LDL.LU R14, [R1+0x3360] ;  /* 0x00336000010e7983 */ /* 0x000ea20000300800 */
[----:B0-----:R-:W-:-:S05]  /*3c490*/  LOP3.LUT R28, R28, 0x7f, RZ, 0xc0, !PT ;  /* 0x0000007f1c1c7812 */ /* 0x001fca00078ec0ff */
[----:B------:R-:W-:-:S05]  /*3c4a0*/  IMAD.SHL.U32 R28, R28, 0x2, RZ ;  /* 0x000000021c1c7824 */ /* 0x000fca00078e00ff */
[----:B---3--:R0:W-:Y:S04]  /*3c4b0*/  STS.U16 [R28+UR5+0xb800], R6 ;  /* 0x00b800061c007988 */ /* 0x0081e80008000405 */
[----:B0-----:R-:W3:Y:S04]  /*3c4c0*/  LDL.LU R6, [R1+0x1b4] ;  /* 0x0001b40001067983 */ /* 0x001ee80000300800 */
[----:B---3--:R0:W-:Y:S04]  /*3c4d0*/  STL [R1+0x3354], R6 ;  /* 0x0033540601007387 */ /* 0x0081e80000100800 */
[----:B0-----:R-:W3:Y:S04]  /*3c4e0*/  LDL.LU R6, [R1+0x1b8] ;  /* 0x0001b80001067983 */ /* 0x001ee80000300800 */
[----:B---3--:R0:W-:Y:S04]  /*3c4f0*/  STL [R1+0x3358], R6 ;  /* 0x0033580601007387 */ /* 0x0081e80000100800 */
[----:B0-----:R-:W3:Y:S04]  /*3c500*/  LDL.LU R6, [R1+0x1bc] ;  /* 0x0001bc0001067983 */ /* 0x001ee80000300800 */
[----:B------:R-:W-:Y:S04]  /*3c510*/  STS.U16 [R28+UR5+0xc000], R7 ;  /* 0x00c000071c007988 */ /* 0x000fe80008000405 */
[----:B------:R-:W-:Y:S04]  /*3c520*/  STS.U16 [R28+UR5+0xc800], R8 ;  /* 0x00c800081c007988 */ /* 0x000fe80008000405 */
[----:B------:R-:W-:Y:S04]  /*3c530*/  STS.U16 [R28+UR5+0xd000], R9 ;  /* 0x00d000091c007988 */ /* 0x000fe80008000405 */
[----:B------:R-:W-:Y:S04]  /*3c540*/  STS.U16 [R28+UR5+0xd800], R10 ;  /* 0x00d8000a1c007988 */ /* 0x000fe80008000405 */
[----:B--2---:R-:W-:Y:S04]  /*3c550*/  STS.U16 [R28+UR5], R14 ;  /* 0x0000000e1c007988 */ /* 0x004fe80008000405 */
[----:B------:R-:W-:Y:S04]  /*3c560*/  STS.U16 [R28+UR5+0x800], R15 ;  /* 0x0008000f1c007988 */ /* 0x000fe80008000405 */
[----:B----4-:R-:W-:Y:S04]  /*3c570*/  STS.U16 [R28+UR5+0x1000], R22 ;  /* 0x001000161c007988 */ /* 0x010fe80008000405 */
[----:B------:R-:W-:Y:S04]  /*3c580*/  STS.U16 [R28+UR5+0x1800], R21 ;  /* 0x001800151c007988 */ /* 0x000fe80008000405 */
[----:B------:R-:W-:Y:S04]  /*3c590*/  STS.U16 [R28+UR5+0x2000], R20 ;  /* 0x002000141c007988 */ /* 0x000fe80008000405 */
[----:B------:R-:W-:Y:S04]  /*3c5a0*/  STS.U16 [R28+UR5+0x2800], R19 ;  /* 0x002800131c007988 */ /* 0x000fe80008000405 */
[----:B------:R-:W-:Y:S04]  /*3c5b0*/  STS.U16 [R28+UR5+0x3000], R17 ;  /* 0x003000111c007988 */ /* 0x000fe80008000405 */
[----:B------:R-:W-:Y:S04]  /*3c5c0*/  STS.U16 [R28+UR5+0x3800], R13 ;  /* 0x0038000d1c007988 */ /* 0x000fe80008000405 */
[----:B------:R-:W-:Y:S04]  /*3c5d0*/  STS.U16 [R28+UR5+0x4000], R12 ;  /* 0x0040000c1c007988 */ /* 0x000fe80008000405 */
[----:B---3--:R0:W-:Y:S04]  /*3c5e0*/  STL [R1+0x335c], R6 ;  /* 0x00335c0601007387 */ /* 0x0081e80000100800 */
[----:B0-----:R-:W2:Y:S04]  /*3c5f0*/  LDL.LU R6, [R1+0x1c0] ;  /* 0x0001c00001067983 */ /* 0x001ea80000300800 */
        /* <DEDUP_REMOVED lines=12> */
[----:B------:R0:W-:Y:S04]  /*3c6c0*/  STS.U16 [R28+UR5+0x4800], R11 ;  /* 0x0048000b1c007988 */ /* 0x0001e80008000405 */
[----:B------:R-:W3:Y:S04]  /*3c6d0*/  LDL.LU R12, [R1+0x180] ;  /* 0x00018000010c7983 */ /* 0x000ee80000300800 */
[----:B------:R1:W-:Y:S04]  /*3c6e0*/  STS.U16 [R28+UR5+0x5000], R16 ;  /* 0x005000101c007988 */ /* 0x0003e80008000405 */
[----:B------:R0:W-:Y:S04]  /*3c6f0*/  STS.U16 [R28+UR5+0x5800], R18 ;  /* 0x005800121c007988 */ /* 0x0001e80008000405 */
[----:B------:R0:W-:Y:S04]  /*3c700*/  STS.U16 [R28+UR5+0x6000], R23 ;  /* 0x006000171c007988 */ /* 0x0001e80008000405 */
[----:B------:R1:W-:Y:S04]  /*3c710*/  STS.U16 [R28+UR5+0x6800], R24 ;  /* 0x006800181c007988 */ /* 0x0003e80008000405 */
[----:B------:R1:W-:Y:S04]  /*3c720*/  STS.U16 [R28+UR5+0x7000], R25 ;  /* 0x007000191c007988 */ /* 0x0003e80008000405 */
[----:B0-----:R-:W3:Y:S04]  /*3c730*/  LDL.LU R11, [R1+0x17c] ;  /* 0x00017c00010b7983 */ /* 0x001ee80000300800 */
[----:B-1----:R-:W3:Y:S04]  /*3c740*/  LDL.LU R16, [R1+0x178] ;  /* 0x0001780001107983 */ /* 0x002ee80000300800 */
        /* <DEDUP_REMOVED lines=18> */
[----:B0-----:R-:W3:Y:S04]  /*3c870*/  LDL.LU R4, [R1+0x68] ;  /* 0x0000680001047983 */ /* 0x001ee80000300800 */
[----:B-1----:R-:W3:Y:S04]  /*3c880*/  LDL.LU R5, [R1+0x60] ;  /* 0x0000600001057983 */ /* 0x002ee80000300800 */
[----:B--2---:R0:W-:Y:S04]  /*3c890*/  STS.U16 [R28+UR5+0xe000], R6 ;  /* 0x00e000061c007988 */ /* 0x0041e80008000405 */
[----:B0-----:R-:W2:Y:S04]  /*3c8a0*/  LDL.LU R6, [R1+0x335c] ;  /* 0x00335c0001067983 */ /* 0x001ea80000300800 */
[----:B--2---:R0:W-:Y:S04]  /*3c8b0*/  STS.U16 [R28+UR5+0xe800], R6 ;  /* 0x00e800061c007988 */ /* 0x0041e80008000405 */
[----:B0-----:R-:W2:Y:S04]  /*3c8c0*/  LDL.LU R6, [R1+0x3358] ;  /* 0x0033580001067983 */ /* 0x001ea80000300800 */
[----:B--2---:R0:W-:Y:S04]  /*3c8d0*/  STS.U16 [R28+UR5+0xf000], R6 ;  /* 0x00f000061c007988 */ /* 0x0041e80008000405 */
[----:B0-----:R-:W2:Y:S04]  /*3c8e0*/  LDL.LU R6, [R1+0x3354] ;  /* 0x0033540001067983 */ /* 0x001ea80000300800 */
[----:B---3--:R-:W-:Y:S04]  /*3c8f0*/  STS.U16 [R28+UR5+0x10000], R7 ;  /* 0x010000071c007988 */ /* 0x008fe80008000405 */
[----:B----4-:R-:W-:Y:S04]  /*3c900*/  STS.U16 [R28+UR5+0x10800], R8 ;  /* 0x010800081c007988 */ /* 0x010fe80008000405 */
        /* <DEDUP_REMOVED lines=10> */
[----:B--2---:R0:W-:Y:S04]  /*3c9b0*/  STS.U16 [R28+UR5+0xf800], R6 ;  /* 0x00f800061c007988 */ /* 0x0041e80008000405 */
[----:B0-----:R-:W2:Y:S04]  /*3c9c0*/  LDL.LU R6, [R1+0x3350] ;  /* 0x0033500001067983 */ /* 0x001ea80000300800 */
[----:B------:R-:W3:Y:S04]  /*3c9d0*/  LDL.LU R7, [R1+0x334c] ;  /* 0x00334c0001077983 */ /* 0x000ee80000300800 */
[----:B------:R-:W4:Y:S04]  /*3c9e0*/  LDL.LU R8, [R1+0x3348] ;  /* 0x0033480001087983 */ /* 0x000f280000300800 */
[----:B------:R-:W2:Y:S04]  /*3c9f0*/  LDL.LU R9, [R1+0x3344] ;  /* 0x0033440001097983 */ /* 0x000ea80000300800 */
[----:B------:R-:W2:Y:S04]  /*3ca00*/  LDL.LU R10, [R1+0x3340] ;  /* 0x00334000010a7983 */ /* 0x000ea80000300800 */
        /* <DEDUP_REMOVED lines=35> */
[----:B0-----:R-:W3:Y:S04]  /*3cc40*/  LDL.LU R3, [R1+0xf0] ;  /* 0x0000f00001037983 */ /* 0x001ee80000300800 */
[----:B-1----:R-:W3:Y:S04]  /*3cc50*/  LDL.LU R4, [R1+0xec] ;  /* 0x0000ec0001047983 */ /* 0x002ee80000300800 */
[----:B------:R-:W3:Y:S04]  /*3cc60*/  LDL.LU R5, [R1+0xe8] ;  /* 0x0000e80001057983 */ /* 0x000ee80000300800 */
[----:B--2---:R-:W-:Y:S04]  /*3cc70*/  STS.U16 [R28+UR5+0x1d800], R10 ;  /* 0x01d8000a1c007988 */ /* 0x004fe80008000405 */
[----:B------:R0:W-:Y:S04]  /*3cc80*/  STL [R1+0x330c], R10 ;  /* 0x00330c0a01007387 */ /* 0x0001e80000100800 */
[----:B------:R-:W-:Y:S04]  /*3cc90*/  STS.U16 [R28+UR5+0x1e000], R9 ;  /* 0x01e000091c007988 */ /* 0x000fe80008000405 */
[----:B----4-:R-:W-:Y:S04]  /*3cca0*/  STS.U16 [R28+UR5+0x1e800], R8 ;  /* 0x01e800081c007988 */ /* 0x010fe80008000405 */
[----:B---3--:R-:W-:Y:S04]  /*3ccb0*/  STS.U16 [R28+UR5+0x1f000], R7 ;  /* 0x01f000071c007988 */ /* 0x008fe80008000405 */
[----:B------:R-:W-:Y:S04]  /*3ccc0*/  STS.U16 [R28+UR5+0x1f800], R6 ;  /* 0x01f800061c007988 */ /* 0x000fe80008000405 */
[----:B0-----:R-:W2:Y:S04]  /*3ccd0*/  LDL.LU R10, [R1+0x144] ;  /* 0x00014400010a7983 */ /* 0x001ea80000300800 */
[----:B------:R0:W-:Y:S04]  /*3cce0*/  STL [R1+0x3310], R9 ;  /* 0x0033100901007387 */ /* 0x0001e80000100800 */
[----:B0-----:R-:W3:Y:S04]  /*3ccf0*/  LDL.LU R9, [R1+0x148] ;  /* 0x0001480001097983 */ /* 0x001ee80000300800 */
[----:B------:R0:W-:Y:S04]  /*3cd00*/  STL [R1+0x3314], R8 ;  /* 0x0033140801007387 */ /* 0x0001e80000100800 */
[----:B0-----:R-:W4:Y:S04]  /*3cd10*/  LDL.LU R8, [R1+0x14c] ;  /* 0x00014c0001087983 */ /* 0x001f280000300800 */
[----:B------:R0:W-:Y:S02]  /*3cd20*/  STL [R1+0x3318], R7 ;  /* 0x0033180701007387 */ /* 0x0001e40000100800 */
[----:B0-----:R-:W-:-:S02]  /*3cd30*/  LOP3.LUT R7, R28, 0x10, RZ, 0x3c, !PT ;  /* 0x000000101c077812 */ /* 0x001fc400078e3cff */
[----:B------:R-:W2:Y:S04]  /*3cd40*/  LDL.LU R28, [R1+0x150] ;  /* 0x00015000011c7983 */ /* 0x000ea80000300800 */
[----:B------:R0:W-:Y:S04]  /*3cd50*/  STL [R1+0x3330], R6 ;  /* 0x0033300601007387 */ /* 0x0001e80000100800 */
[----:B0-----:R-:W2:Y:S04]  /*3cd60*/  LDL.LU R6, [R1+0x154] ;  /* 0x0001540001067983 */ /* 0x001ea80000300800 */
[----:B--2---:R0:W-:Y:S04]  /*3cd70*/  STS.U16 [R7+UR5+0x100], R6 ;  /* 0x0001000607007988 */ /* 0x0041e80008000405 */
[----:B0-----:R-:W2:Y:S04]  /*3cd80*/  LDL.LU R6, [R1+0xd8] ;  /* 0x0000d80001067983 */ /* 0x001ea80000300800 */
[----:B--2---:R0:W-:Y:S04]  /*3cd90*/  STL [R1+0x3334], R6 ;  /* 0x0033340601007387 */ /* 0x0041e80000100800 */
[----:B0-----:R-:W2:Y:S04]  /*3cda0*/  LDL.LU R6, [R1+0xdc] ;  /* 0x0000dc0001067983 */ /* 0x001ea80000300800 */
[----:B--2---:R0:W-:Y:S04]  /*3cdb0*/  STL [R1+0x3338], R6 ;  /* 0x0033380601007387 */ /* 0x0041e80000100800 */
[----:B0-----:R-:W2:Y:S04]  /*3cdc0*/  LDL.LU R6, [R1+0xe0] ;  /* 0x0000e00001067983 */ /* 0x001ea80000300800 */
[----:B------:R-:W-:Y:S04]  /*3cdd0*/  STS.U16 [R7+UR5+0x900], R28 ;  /* 0x0009001c07007988 */ /* 0x000fe80008000405 */
[----:B----4-:R-:W-:Y:S04]  /*3cde0*/  STS.U16 [R7+UR5+0x1100], R8 ;  /* 0x0011000807007988 */ /* 0x010fe80008000405 */
[----:B---3--:R-:W-:Y:S04]  /*3cdf0*/  STS.U16 [R7+UR5+0x1900], R9 ;  /* 0x0019000907007988 */ /* 0x008fe80008000405 */
        /* <DEDUP_REMOVED lines=21> */
[----:B--2---:R0:W-:Y:S04]  /*3cf50*/  STL [R1+0x333c], R6 ;  /* 0x00333c0601007387 */ /* 0x0041e80000100800 */
[----:B0-----:R-:W2:Y:S04]  /*3cf60*/  LDL.LU R6, [R1+0xe4] ;  /* 0x0000e40001067983 */ /* 0x001ea80000300800 */
[----:B------:R-:W3:Y:S04]  /*3cf70*/  LDL.LU R0, [R1+0xd4] ;  /* 0x0000d40001007983 */ /* 0x000ee80000300800 */
[----:B------:R0:W-:Y:S04]  /*3cf80*/  STS.U16 [R7+UR5+0xc900], R3 ;  /* 0x00c9000307007988 */ /* 0x0001e80008000405 */
[----:B------:R-:W4:Y:S04]  /*3cf90*/  LDL.LU R2, [R1+0xd0] ;  /* 0x0000d00001027983 */ /* 0x000f280000300800 */
[----:B------:R1:W-:Y:S04]  /*3cfa0*/  STS.U16 [R7+UR5+0xd100], R4 ;  /* 0x00d1000407007988 */ /* 0x0003e80008000405 */
[----:B------:R1:W-:Y:S04]  /*3cfb0*/  STS.U16 [R7+UR5+0xd900], R5 ;  /* 0x00d9000507007988 */ /* 0x0003e80008000405 */
[----:B0-----:R-:W3:Y:S04]  /*3cfc0*/  LDL.LU R3, [R1+0xcc] ;  /* 0x0000cc0001037983 */ /* 0x001ee80000300800 */
[----:B-1----:R-:W3:Y:S04]  /*3cfd0*/  LDL.LU R4, [R1+0xc8] ;  /* 0x0000c80001047983 */ /* 0x002ee80000300800 */
        /* <DEDUP_REMOVED lines=27> */
[----:B--2---:R0:W-:Y:S04]  /*3d190*/  STS.U16 [R7+UR5+0xf100], R6 ;  /* 0x00f1000607007988 */ /* 0x0041e80008000405 */
[----:B0-----:R-:W2:Y:S04]  /*3d1a0*/  LDL.LU R6, [R1+0x3334] ;  /* 0x0033340001067983 */ /* 0x001ea80000300800 */
[----:B--2---:R0:W-:Y:S04]  /*3d1b0*/  STS.U16 [R7+UR5+0xf900], R6 ;  /* 0x00f9000607007988 */ /* 0x0041e80008000405 */
[----:B---3--:R1:W-:Y:S04]  /*3d1c0*/  STS.U16 [R7+UR5+0x10100], R0 ;  /* 0x0101000007007988 */ /* 0x0083e80008000405 */
[----:B----4-:R2:W-:Y:S04]  /*3d1d0*/  STS.U16 [R7+UR5+0x10900], R2 ;  /* 0x0109000207007988 */ /* 0x0105e80008000405 */
[----:B------:R3:W-:Y:S04]  /*3d1e0*/  STS.U16 [R7+UR5+0x11100], R3 ;  /* 0x0111000307007988 */ /* 0x0007e80008000405 */
[----:B------:R4:W-:Y:S04]  /*3d1f0*/  STS.U16 [R7+UR5+0x11900], R4 ;  /* 0x0119000407007988 */ /* 0x0009e80008000405 */
[----:B------:R2:W-:Y:S04]  /*3d200*/  STS.U16 [R7+UR5+0x12100], R5 ;  /* 0x0121000507007988 */ /* 0x0005e80008000405 */
[----:B0-----:R-:W4:Y:S04]  /*3d210*/  LDL.LU R6, [R1+0x3330] ;  /* 0x0033300001067983 */ /* 0x001f280000300800 */
[----:B-1----:R-:W4:Y:S04]  /*3d220*/  LDL.LU R0, [R1+0x332c] ;  /* 0x00332c0001007983 */ /* 0x002f280000300800 */
[----:B--2---:R-:W2:Y:S04]  /*3d230*/  LDL.LU R2, [R1+0x3328] ;  /* 0x0033280001027983 */ /* 0x004ea80000300800 */
[----:B---3--:R-:W3:Y:S04]  /*3d240*/  LDL.LU R3, [R1+0x3324] ;  /* 0x0033240001037983 */ /* 0x008ee80000300800 */
[----:B----4-:R-:W4:Y:S04]  /*3d250*/  LDL.LU R4, [R1+0x3320] ;  /* 0x0033200001047983 */ /* 0x010f280000300800 */
[----:B------:R-:W2:Y:S04]  /*3d260*/  LDL.LU R5, [R1+0x331c] ;  /* 0x00331c0001057983 */ /* 0x000ea80000300800 */
[----:B------:R-:W-:Y:S04]  /*3d270*/  STS.U16 [R7+UR5+0x12900], R28 ;  /* 0x0129001c07007988 */ /* 0x000fe80008000405 */
[----:B------:R0:W-:Y:S04]  /*3d280*/  STS.U16 [R7+UR5+0x13100], R8 ;  /* 0x0131000807007988 */ /* 0x0001e80008000405 */
[----:B------:R1:W-:Y:S04]  /*3d290*/  STS.U16 [R7+UR5+0x13900], R9 ;  /* 0x0139000907007988 */ /* 0x0003e80008000405 */
[----:B------:R0:W-:Y:S04]  /*3d2a0*/  STS.U16 [R7+UR5+0x14100], R10 ;  /* 0x0141000a07007988 */ /* 0x0001e80008000405 */
[----:B------:R-:W-:Y:S04]  /*3d2b0*/  STS.U16 [R7+UR5+0x14900], R14 ;  /* 0x0149000e07007988 */ /* 0x000fe80008000405 */
[----:B------:R0:W-:Y:S04]  /*3d2c0*/  STS.U16 [R7+UR5+0x15100], R15 ;  /* 0x0151000f07007988 */ /* 0x0001e80008000405 */
[----:B------:R1:W-:Y:S04]  /*3d2d0*/  STS.U16 [R7+UR5+0x15900], R22 ;  /* 0x0159001607007988 */ /* 0x0003e80008000405 */
[----:B------:R1:W-:Y:S04]  /*3d2e0*/  STS.U16 [R7+UR5+0x16100], R21 ;  /* 0x0161001507007988 */ /* 0x0003e80008000405 */
[----:B0-----:R-:W3:Y:S04]  /*3d2f0*/  LDL.LU R8, [R1+0x58] ;  /* 0x0000580001087983 */ /* 0x001ee80000300800 */
[----:B-1----:R-:W3:Y:S04]  /*3d300*/  LDL.LU R9, [R1+0x54] ;  /* 0x0000540001097983 */ /* 0x002ee80000300800 */
[----:B------:R-:W3:Y:S04]  /*3d310*/  LDL.LU R10, [R1+0x50] ;  /* 0x00005000010a7983 */ /* 0x000ee80000300800 */
[----:B------:R0:W-:Y:S04]  /*3d320*/  STS.U16 [R7+UR5+0x16900], R20 ;  /* 0x0169001407007988 */ /* 0x0001e80008000405 */
[----:B------:R-:W3:Y:S04]  /*3d330*/  LDL.LU R15, [R1+0x4c] ;  /* 0x00004c00010f7983 */ /* 0x000ee80000300800 */
[----:B------:R-:W3:Y:S04]  /*3d340*/  LDL.LU R22, [R1+0x48] ;  /* 0x0000480001167983 */ /* 0x000ee80000300800 */
[----:B------:R1:W-:Y:S04]  /*3d350*/  STS.U16 [R7+UR5+0x17100], R19 ;  /* 0x0171001307007988 */ /* 0x0003e80008000405 */
[----:B------:R-:W3:Y:S04]  /*3d360*/  LDL.LU R21, [R1+0x44] ;  /* 0x0000440001157983 */ /* 0x000ee80000300800 */
[----:B------:R0:W-:Y:S04]  /*3d370*/  STS.U16 [R7+UR5+0x17900], R17 ;  /* 0x0179001107007988 */ /* 0x0001e80008000405 */
[----:B------:R1:W-:Y:S04]  /*3d380*/  STS.U16 [R7+UR5+0x18100], R13 ;  /* 0x0181000d07007988 */ /* 0x0003e80008000405 */
[----:B------:R1:W-:Y:S04]  /*3d390*/  STS.U16 [R7+UR5+0x18900], R12 ;  /* 0x0189000c07007988 */ /* 0x0003e80008000405 */
[----:B0-----:R-:W3:Y:S04]  /*3d3a0*/  LDL.LU R20, [R1+0x40] ;  /* 0x0000400001147983 */ /* 0x001ee80000300800 */
[----:B-1----:R-:W3:Y:S04]  /*3d3b0*/  LDL.LU R19, [R1+0x3c] ;  /* 0x00003c0001137983 */ /* 0x002ee80000300800 */
[----:B------:R0:W-:Y:S04]  /*3d3c0*/  STS.U16 [R7+UR5+0x19100], R11 ;  /* 0x0191000b07007988 */ /* 0x0001e80008000405 */
[----:B------:R1:W-:Y:S04]  /*3d3d0*/  STS.U16 [R7+UR5+0x19900], R16 ;  /* 0x0199001007007988 */ /* 0x0003e80008000405 */
[----:B------:R-:W3:Y:S04]  /*3d3e0*/  LDL.LU R17, [R1+0x38] ;  /* 0x0000380001117983 */ /* 0x000ee80000300800 */
[----:B------:R-:W3:Y:S04]  /*3d3f0*/  LDL.LU R13, [R1+0x34] ;  /* 0x00003400010d7983 */ /* 0x000ee80000300800 */
        /* <DEDUP_REMOVED lines=12> */
[----:B0-----:R-:W3:Y:S04]  /*3d4c0*/  LDL.LU R25, [R1+0x18] ;  /* 0x0000180001197983 */ /* 0x001ee80000300800 */
[----:B------:R0:W-:Y:S04]  /*3d4d0*/  STS.U16 [R7+UR5+0x1d100], R29 ;  /* 0x01d1001d07007988 */ /* 0x0001e80008000405 */
[----:B-1----:R-:W3:Y:S04]  /*3d4e0*/  LDL.LU R26, [R1+0x14] ;  /* 0x00001400011a7983 */ /* 0x002ee80000300800 */
[----:B------:R-:W3:Y:S04]  /*3d4f0*/  LDL.LU R27, [R1+0x10] ;  /* 0x00001000011b7983 */ /* 0x000ee80000300800 */
[----:B0-----:R-:W3:Y:S04]  /*3d500*/  LDL.LU R29, [R1+0xc] ;  /* 0x00000c00011d7983 */ /* 0x001ee80000300800 */
[----:B------:R-:W3:Y:S01]  /*3d510*/  LDL.LU R28, [R1] ;  /* 0x00000000011c7983 */ /* 0x000ee20000300800 */
[----:B------:R-:W0:Y:S03]  /*3d520*/  S2R R14, SR_TID.X ;  /* 0x00000000000e7919 */ /* 0x000e260000002100 */
[----:B--2---:R-:W-:Y:S04]  /*3d530*/  STS.U16 [R7+UR5+0x1d900], R5 ;  /* 0x01d9000507007988 */ /* 0x004fe80008000405 */
[----:B----4-:R-:W-:Y:S04]  /*3d540*/  STS.U16 [R7+UR5+0x1e100], R4 ;  /* 0x01e1000407007988 */ /* 0x010fe80008000405 */
[----:B---3--:R1:W-:Y:S04]  /*3d550*/  STS.U16 [R7+UR5+0x1e900], R3 ;  /* 0x01e9000307007988 */ /* 0x0083e80008000405 */
[----:B------:R2:W-:Y:S04]  /*3d560*/  STS.U16 [R7+UR5+0x1f100], R2 ;  /* 0x01f1000207007988 */ /* 0x0005e80008000405 */
[----:B-1----:R-:W3:Y:S04]  /*3d570*/  LDL.LU R3, [R1+0x4] ;  /* 0x0000040001037983 */ /* 0x002ee80000300800 */
[----:B--2---:R-:W2:Y:S01]  /*3d580*/  LDL.LU R2, [R1+0x8] ;  /* 0x0000080001027983 */ /* 0x004ea20000300800 */
[----:B0-----:R-:W-:-:S05]  /*3d590*/  LOP3.LUT R14, R14, 0x7f, RZ, 0xc0, !PT ;  /* 0x0000007f0e0e7812 */ /* 0x001fca00078ec0ff */
[----:B------:R-:W-:Y:S01]  /*3d5a0*/  IMAD.SHL.U32 R14, R14, 0x2, RZ ;  /* 0x000000020e0e7824 */ /* 0x000fe200078e00ff */
[----:B------:R0:W-:Y:S04]  /*3d5b0*/  STS.U16 [R7+UR5+0x1f900], R0 ;  /* 0x01f9000007007988 */ /* 0x0001e80008000405 */
[----:B------:R-:W-:-:S05]  /*3d5c0*/  LOP3.LUT R14, R14, 0x20, RZ, 0x3c, !PT ;  /* 0x000000200e0e7812 */ /* 0x000fca00078e3cff */
[----:B------:R1:W-:Y:S04]  /*3d5d0*/  STS.U16 [R14+UR5+0x200], R8 ;  /* 0x000200080e007988 */ /* 0x0003e80008000405 */
[----:B0-----:R-:W4:Y:S04]  /*3d5e0*/  LDL.LU R7, [R1+0x3318] ;  /* 0x0033180001077983 */ /* 0x001f280000300800 */
[----:B------:R-:W-:Y:S04]  /*3d5f0*/  STL [R1+0x2de8], R0 ;  /* 0x002de80001007387 */ /* 0x000fe80000100800 */
[----:B------:R0:W-:Y:S04]  /*3d600*/  STS.U16 [R14+UR5+0xa00], R9 ;  /* 0x000a00090e007988 */ /* 0x0001e80008000405 */
[----:B------:R0:W-:Y:S04]  /*3d610*/  STS.U16 [R14+UR5+0x1200], R10 ;  /* 0x0012000a0e007988 */ /* 0x0001e80008000405 */
[----:B------:R0:W-:Y:S04]  /*3d620*/  STS.U16 [R14+UR5+0x1a00], R15 ;  /* 0x001a000f0e007988 */ /* 0x0001e80008000405 */
[----:B------:R0:W-:Y:S04]  /*3d630*/  STS.U16 [R14+UR5+0x2200], R22 ;  /* 0x002200160e007988 */ /* 0x0001e80008000405 */
[----:B------:R0:W-:Y:S04]  /*3d640*/  STS.U16 [R14+UR5+0x2a00], R21 ;  /* 0x002a00150e007988 */ /* 0x0001e80008000405 */
[----:B-1----:R-:W4:Y:S04]  /*3d650*/  LDL.LU R8, [R1+0x3314] ;  /* 0x0033140001087983 */ /* 0x002f280000300800 */
[----:B0-----:R-:W4:Y:S04]  /*3d660*/  LDL.LU R9, [R1+0x3310] ;  /* 0x0033100001097983 */ /* 0x001f280000300800 */
[----:B------:R0:W-:Y:S04]  /*3d670*/  STS.U16 [R14+UR5+0x3200], R20 ;  /* 0x003200140e007988 */ /* 0x0001e80008000405 */
[----:B------:R-:W4:Y:S04]  /*3d680*/  LDL.LU R10, [R1+0x330c] ;  /* 0x00330c00010a7983 */ /* 0x000f280000300800 */
[----:B------:R-:W4:Y:S04]  /*3d690*/  LDL.LU R15, [R1+0x3308] ;  /* 0x00330800010f7983 */ /* 0x000f280000300800 */
[----:B------:R-:W4:Y:S04]  /*3d6a0*/  LDL.LU R22, [R1+0x3304] ;  /* 0x0033040001167983 */ /* 0x000f280000300800 */
[----:B------:R-:W4:Y:S04]  /*3d6b0*/  LDL.LU R21, [R1+0x3300] ;  /* 0x0033000001157983 */ /* 0x000f280000300800 */
[----:B------:R1:W-:Y:S04]  /*3d6c0*/  STS.U16 [R14+UR5+0x3a00], R19 ;  /* 0x003a00130e007988 */ /* 0x0003e80008000405 */
[----:B------:R1:W-:Y:S04]  /*3d6d0*/  STS.U16 [R14+UR5+0x4200], R17 ;  /* 0x004200110e007988 */ /* 0x0003e80008000405 */
[----:B------:R1:W-:Y:S04]  /*3d6e0*/  STS.U16 [R14+UR5+0x4a00], R13 ;  /* 0x004a000d0e007988 */ /* 0x0003e80008000405 */
[----:B0-----:R-:W4:Y:S04]  /*3d6f0*/  LDL.LU R20, [R1+0x32fc] ;  /* 0x0032fc0001147983 */ /* 0x001f280000300800 */
[----:B------:R0:W-:Y:S04]  /*3d700*/  STS.U16 [R14+UR5+0x5200], R12 ;  /* 0x0052000c0e007988 */ /* 0x0001e80008000405 */
[----:B------:R0:W-:Y:S04]  /*3d710*/  STS.U16 [R14+UR5+0x5a00], R11 ;  /* 0x005a000b0e007988 */ /* 0x0001e80008000405 */
[----:B------:R0:W-:Y:S04]  /*3d720*/  STS.U16 [R14+UR5+0x6200], R16 ;  /* 0x006200100e007988 */ /* 0x0001e80008000405 */
[----:B-1----:R-:W4:Y:S04]  /*3d730*/  LDL.LU R19, [R1+0x32f8] ;  /* 0x0032f80001137983 */ /* 0x002f280000300800 */
[----:B------:R-:W4:Y:S04]  /*3d740*/  LDL.LU R17, [R1+0x32f4] ;  /* 0x0032f40001117983 */ /* 0x000f280000300800 */
[----:B------:R-:W4:Y:S04]  /*3d750*/  LDL.LU R13, [R1+0x32f0] ;  /* 0x0032f000010d7983 */ /* 0x000f280000300800 */
[----:B------:R1:W-:Y:S04]  /*3d760*/  STS.U16 [R14+UR5+0x6a00], R18 ;  /* 0x006a00120e007988 */ /* 0x0003e80008000405 */
[----:B0-----:R-:W4:Y:S04]  /*3d770*/  LDL.LU R12, [R1+0x32ec] ;  /* 0x0032ec00010c7983 */ /* 0x001f280000300800 */
[----:B------:R-:W4:Y:S04]  /*3d780*/  LDL.LU R11, [R1+0x32e8] ;  /* 0x0032e800010b7983 */ /* 0x000f280000300800 */
[----:B------:R-:W4:Y:S04]  /*3d790*/  LDL.LU R16, [R1+0x32e4] ;  /* 0x0032e40001107983 */ /* 0x000f280000300800 */
[----:B------:R0:W-:Y:S04]  /*3d7a0*/  STS.U16 [R14+UR5+0x7200], R23 ;  /* 0x007200170e007988 */ /* 0x0001e80008000405 */
[----:B------:R0:W-:Y:S04]  /*3d7b0*/  STS.U16 [R14+UR5+0x7a00], R24 ;  /* 0x007a00180e007988 */ /* 0x0001e80008000405 */
[----:B------:R0:W-:Y:S04]  /*3d7c0*/  STS.U16 [R14+UR5+0x8200], R25 ;  /* 0x008200190e007988 */ /* 0x0001e80008000405 */
[----:B------:R0:W-:Y:S04]  /*3d7d0*/  STS.U16 [R14+UR5+0x8a00], R26 ;  /* 0x008a001a0e007988 */ /* 0x0001e80008000405 */
[----:B-1----:R-:W4:Y:S04]  /*3d7e0*/  LDL.LU R18, [R1+0x32e0] ;  /* 0x0032e00001127983 */ /* 0x002f280000300800 */
[----:B------:R1:W-:Y:S04]  /*3d7f0*/  STS.U16 [R14+UR5+0x9200], R27 ;  /* 0x0092001b0e007988 */ /* 0x0003e80008000405 */
[----:B0-----:R-:W4:Y:S04]  /*3d800*/  LDL.LU R23, [R1+0x32dc] ;  /* 0x0032dc0001177983 */ /* 0x001f280000300800 */
[----:B------:R-:W4:Y:S04]  /*3d810*/  LDL.LU R24, [R1+0x32d8] ;  /* 0x0032d80001187983 */ /* 0x000f280000300800 */
[----:B------:R-:W4:Y:S04]  /*3d820*/  LDL.LU R25, [R1+0x32d4] ;  /* 0x0032d40001197983 */ /* 0x000f280000300800 */
[----:B------:R-:W4:Y:S04]  /*3d830*/  LDL.LU R26, [R1+0x32d0] ;  /* 0x0032d000011a7983 */ /* 0x000f280000300800 */
[----:B------:R0:W-:Y:S04]  /*3d840*/  STS.U16 [R14+UR5+0x9a00], R29 ;  /* 0x009a001d0e007988 */ /* 0x0001e80008000405 */
[----:B-1----:R-:W4:Y:S04]  /*3d850*/  LDL.LU R27, [R1+0x32cc] ;  /* 0x0032cc00011b7983 */ /* 0x002f280000300800 */
[----:B0-----:R-:W4:Y:S04]  /*3d860*/  LDL.LU R29, [R1+0x32c8] ;  /* 0x0032c800011d7983 */ /* 0x001f280000300800 */
[----:B--2---:R0:W-:Y:S04]  /*3d870*/  STS.U16 [R14+UR5+0xa200], R2 ;  /* 0x00a200020e007988 */ /* 0x0041e80008000405 */
[----:B---3--:R1:W-:Y:S04]  /*3d880*/  STS.U16 [R14+UR5+0xaa00], R3 ;  /* 0x00aa00030e007988 */ /* 0x0083e80008000405 */
[----:B0-----:R-:W2:Y:S04]  /*3d890*/  LDL R2, [R1+0x170c] ;  /* 0x00170c0001027983 */ /* 0x001ea80000100800 */
[----:B-1----:R-:W2:Y:S01]  /*3d8a0*/  LDL R3, [R1+0x824] ;  /* 0x0008240001037983 */ /* 0x002ea20000100800 */
[----:B----4-:R-:W-:-:S06]  /*3d8b0*/  PRMT R15, RZ, 0x7610, R15 ;  /* 0x00007610ff0f7816 */ /* 0x010fcc000000000f */
[----:B--2---:R-:W2:Y:S04]  /*3d8c0*/  @!P1 LDG.E.U16 R15, desc[UR10][R2.64] ;  /* 0x0000000a020f9981 */ /* 0x004ea8000c1e1500 */
[----:B------:R0:W-:Y:S04]  /*3d8d0*/  STS.U16 [R14+UR5+0xb200], R28 ;  /* 0x00b2001c0e007988 */ /* 0x0001e80008000405 */
        /* <DEDUP_REMOVED lines=15> */
[----:B0-----:R-:W3:Y:S04]  /*3d9d0*/  LDL.LU R28, [R1+0x17e4] ;  /* 0x0017e400011c7983 */ /* 0x001ee80000300800 */
[----:B------:R0:W-:Y:S04]  /*3d9e0*/  STS.U16 [R14+UR5+0x13200], R22 ;  /* 0x013200160e007988 */ /* 0x0001e80008000405 */
[----:B0-----:R-:W4:Y:S04]  /*3d9f0*/  LDL.LU R14, [R1+0x32c4] ;  /* 0x0032c400010e7983 */ /* 0x001f280000300800 */
[----:B--2---:R0:W-:Y:S04]  /*3da00*/  STL [R1+0x708], R15 ;  /* 0x0007080f01007387 */ /* 0x0041e80000100800 */
[----:B0-----:R-:W2:Y:S04]  /*3da10*/  LDL.LU R15, [R1+0x32c0] ;  /* 0x0032c000010f7983 */ /* 0x001ea80000300800 */
[----:B------:R-:W2:Y:S04]  /*3da20*/  LDL R2, [R1+0x820] ;  /* 0x0008200001027983 */ /* 0x000ea80000100800 */
[----:B------:R-:W2:Y:S01]  /*3da30*/  LDL R3, [R1+0x1708] ;  /* 0x0017080001037983 */ /* 0x000ea20000100800 */
[----:B----4-:R-:W-:-:S02]  /*3da40*/  PRMT R14, RZ, 0x7610, R14 ;  /* 0x00007610ff0e7816 */ /* 0x010fc4000000000e */
[----:B--2---:R-:W-:-:S04]  /*3da50*/  @!P1 LOP3.LUT R3, R3, R2, RZ, 0x3c, !PT ;  /* 0x0000000203039212 */ /* 0x004fc800078e3cff */
[----:B------:R-:W-:-:S04]  /*3da60*/  @!P1 LOP3.LUT R2, R3, R2, RZ, 0x3c, !PT ;  /* 0x0000000203029212 */ /* 0x000fc800078e3cff */
[----:B------:R-:W-:-:S05]  /*3da70*/  @!P1 LOP3.LUT R3, R3, R2, RZ, 0x3c, !PT ;  /* 0x0000000203039212 */ /* 0x000fca00078e3cff */
[----:B------:R-:W2:Y:S04]  /*3da80*/  @!P1 LDG.E.U16 R14, desc[UR10][R2.64] ;  /* 0x0000000a020e9981 */ /* 0x000ea8000c1e1500 */
        /* <DEDUP_REMOVED lines=2244> */
[----:B------:R-:W4:Y:S02]  /*466d0*/  LDL R3, [R1+0xb18] ;  /* 0x000b180001037983 */ /* 0x000f240000100800 */
[----:B----4-:R-:W-:-:S02]  /*466e0*/  @!P1 LOP3.LUT R3, R3, R2, RZ, 0x3c, !PT ;  /* 0x0000000203039212 */ /* 0x010fc400078e3cff */
[----:B---3--:R-:W-:Y:S02]  /*466f0*/  PRMT R15, RZ, 0x7610, R15 ;  /* 0x00007610ff0f7816 */ /* 0x008fe4000000000f */
        /* <DEDUP_REMOVED lines=398> */
[----:B------:R0:W4:Y:S04]  /*47fe0*/  @!P1 LDG.E.U16 R12, desc[UR10][R2.64] ;  /* 0x0000000a020c9981 */ /* 0x000128000c1e1500 */
[----:B------:R-:W0:Y:S04]  /*47ff0*/  LDL R2, [R1+0x1784] ;  /* 0x0017840001027983 */ /* 0x000e280000100800 */
[----:B------:R-:W0:Y:S01]  /*48000*/  LDL R3, [R1+0x17c0] ;  /* 0x0017c00001037983 */ /* 0x000e220000100800 */
[----:B------:R-:W-:Y:S02]  /*48010*/  PRMT R11, RZ, 0x7610, R11 ;  /* 0x00007610ff0b7816 */ /* 0x000fe4000000000b */
[----:B0-----:R-:W-:-:S04]  /*48020*/  @!P1 LOP3.LUT R3, R3, R2, RZ, 0x3c, !PT ;  /* 0x0000000203039212 */ /* 0x001fc800078e3cff */
        /* <DEDUP_REMOVED lines=17> */
[----:B---3--:R0:W-:Y:S04]  /*48140*/  STL [R1+0x70], R15 ;  /* 0x0000700f01007387 */ /* 0x0081e80000100800 */
[----:B0-----:R-:W3:Y:S04]  /*48150*/  LDL.LU R15, [R1+0x2e24] ;  /* 0x002e2400010f7983 */ /* 0x001ee80000300800 */
[----:B------:R-:W2:Y:S04]  /*48160*/  LDL R2, [R1+0x95c] ;  /* 0x00095c0001027983 */ /* 0x000ea80000100800 */
[----:B------:R-:W2:Y:S02]  /*48170*/  LDL R3, [R1+0x960] ;  /* 0x0009600001037983 */ /* 0x000ea40000100800 */
[----:B--2---:R-:W-:-:S02]  /*48180*/  @!P1 LOP3.LUT R3, R3, R2, RZ, 0x3c, !PT ;  /* 0x0000000203039212 */ /* 0x004fc400078e3cff */
[----:B---3--:R-:W-:Y:S02]  /*48190*/  PRMT R15, RZ, 0x7610, R15 ;  /* 0x00007610ff0f7816 */ /* 0x008fe4000000000f */
[----:B------:R-:W-:-:S04]  /*481a0*/  @!P1 LOP3.LUT R2, R3, R2, RZ, 0x3c, !PT ;  /* 0x0000000203029212 */ /* 0x000fc800078e3cff */
[----:B------:R-:W-:-:S05]  /*481b0*/  @!P1 LOP3.LUT R3, R3, R2, RZ, 0x3c, !PT ;  /* 0x0000000203039212 */ /* 0x000fca00078e3cff */
[----:B------:R-:W2:Y:S04]  /*481c0*/  @!P1 LDG.E.U16 R15, desc[UR10][R2.64] ;  /* 0x0000000a020f9981 */ /* 0x000ea8000c1e1500 */
[----:B--2---:R0:W-:Y:S04]  /*481d0*/  STL [R1+0x68], R15 ;  /* 0x0000680f01007387 */ /* 0x0041e80000100800 */
[----:B0-----:R-:W2:Y:S04]  /*481e0*/  LDL.LU R15, [R1+0x2e20] ;  /* 0x002e2000010f7983 */ /* 0x001ea80000300800 */
[----:B------:R-:W3:Y:S04]  /*481f0*/  LDL R2, [R1+0x91c] ;  /* 0x00091c0001027983 */ /* 0x000ee80000100800 */
[----:B------:R-:W3:Y:S02]  /*48200*/  LDL R3, [R1+0x920] ;  /* 0x0009200001037983 */ /* 0x000ee40000100800 */
[----:B---3--:R-:W-:-:S02]  /*48210*/  @!P1 LOP3.LUT R3, R3, R2, RZ, 0x3c, !PT ;  /* 0x0000000203039212 */ /* 0x008fc400078e3cff */
[----:B--2---:R-:W-:Y:S02]  /*48220*/  PRMT R15, RZ, 0x7610, R15 ;  /* 0x00007610ff0f7816 */ /* 0x004fe4000000000f */
        /* <DEDUP_REMOVED lines=47> */
[----:B------:R0:W3:Y:S04]  /*48520*/  @!P1 LDG.E.U16 R9, desc[UR10][R2.64] ;  /* 0x0000000a02099981 */ /* 0x0000e8000c1e1500 */
[----:B------:R-:W0:Y:S04]  /*48530*/  LDL R2, [R1+0x178c] ;  /* 0x00178c0001027983 */ /* 0x000e280000100800 */
[----:B------:R-:W0:Y:S01]  /*48540*/  LDL R3, [R1+0x17c8] ;  /* 0x0017c80001037983 */ /* 0x000e220000100800 */
[----:B------:R-:W-:Y:S02]  /*48550*/  PRMT R8, RZ, 0x7610, R8 ;  /* 0x00007610ff087816 */ /* 0x000fe40000000008 */
[----:B0-----:R-:W-:-:S04]  /*48560*/  @!P1 LOP3.LUT R3, R3, R2, RZ, 0x3c, !PT ;  /* 0x0000000203039212 */ /* 0x001fc800078e3cff */
[----:B------:R-:W-:-:S04]  /*48570*/  @!P1 LOP3.LUT R2, R3, R2, RZ, 0x3c, !PT ;  /* 0x0000000203029212 */ /* 0x000fc800078e3cff */
[----:B------:R-:W-:Y:S01]  /*48580*/  @!P1 LOP3.LUT R3, R3, R2, RZ, 0x3c, !PT ;  /* 0x0000000203039212 */ /* 0x000fe200078e3cff */
[----:B---3--:R-:W-:Y:S04]  /*48590*/  STL [R1+0x2dd4], R9 ;  /* 0x002dd40901007387 */ /* 0x008fe80000100800 */
[----:B------:R0:W3:Y:S04]  /*485a0*/  @!P1 LDG.E.U16 R8, desc[UR10][R2.64] ;  /* 0x0000000a02089981 */ /* 0x0000e8000c1e1500 */
[----:B------:R-:W0:Y:S04]  /*485b0*/  LDL R2, [R1+0x17cc] ;  /* 0x0017cc0001027983 */ /* 0x000e280000100800 */
[----:B------:R-:W0:Y:S01]  /*485c0*/  LDL R3, [R1+0x1804] ;  /* 0x0018040001037983 */ /* 0x000e220000100800 */
[----:B------:R-:W-:-:S02]  /*485d0*/  PRMT R7, RZ, 0x7610, R7 ;  /* 0x00007610ff077816 */ /* 0x000fc40000000007 */
[----:B0-----:R-:W-:-:S04]  /*485e0*/  @!P1 LOP3.LUT R3, R3, R2, RZ, 0x3c, !PT ;  /* 0x0000000203039212 */ /* 0x001fc800078e3cff */
[----:B------:R-:W-:-:S04]  /*485f0*/  @!P1 LOP3.LUT R2, R3, R2, RZ, 0x3c, !PT ;  /* 0x0000000203029212 */ /* 0x000fc800078e3cff */
[----:B------:R-:W-:Y:S01]  /*48600*/  @!P1 LOP3.LUT R3, R3, R2, RZ, 0x3c, !PT ;  /* 0x0000000203039212 */ /* 0x000fe200078e3cff */
[----:B---3--:R-:W-:Y:S04]  /*48610*/  STL [R1+0x2dd8], R8 ;  /* 0x002dd80801007387 */ /* 0x008fe80000100800 */
[----:B------:R0:W3:Y:S04]  /*48620*/  @!P1 LDG.E.U16 R7, desc[UR10][R2.64] ;  /* 0x0000000a02079981 */ /* 0x0000e8000c1e1500 */
[----:B------:R-:W0:Y:S04]  /*48630*/  LDL R2, [R1+0x97c] ;  /* 0x00097c0001027983 */ /* 0x000e280000100800 */
[----:B------:R-:W0:Y:S01]  /*48640*/  LDL R3, [R1+0x980] ;  /* 0x0009800001037983 */ /* 0x000e220000100800 */
[----:B--2---:R-:W-:-:S02]  /*48650*/  PRMT R15, RZ, 0x7610, R15 ;  /* 0x00007610ff0f7816 */ /* 0x004fc4000000000f */
        /* <DEDUP_REMOVED lines=43> */
[----:B--2---:R-:W-:Y:S02]  /*48910*/  PRMT R15, RZ, 0x7610, R15 ;  /* 0x00007610ff0f7816 */ /* 0x004fe4000000000f */
[----:B0-----:R-:W-:-:S04]  /*48920*/  @!P1 LOP3.LUT R3, R3, R2, RZ, 0x3c, !PT ;  /* 0x0000000203039212 */ /* 0x001fc800078e3cff */
[----:B------:R-:W-:-:S04]  /*48930*/  @!P1 LOP3.LUT R2, R3, R2, RZ, 0x3c, !PT ;  /* 0x0000000203029212 */ /* 0x000fc800078e3cff */
[----:B------:R-:W-:Y:S01]  /*48940*/  @!P1 LOP3.LUT R3, R3, R2, RZ, 0x3c, !PT ;  /* 0x0000000203039212 */ /* 0x000fe200078e3cff */
[----:B---3--:R0:W-:Y:S04]  /*48950*/  STL [R1+0x3c], R9 ;  /* 0x00003c0901007387 */ /* 0x0081e80000100800 */
[----:B------:R1:W2:Y:S01]  /*48960*/  @!P1 LDG.E.U16 R15, desc[UR10][R2.64] ;  /* 0x0000000a020f9981 */ /* 0x0002a2000c1e1500 */
[----:B------:R-:W-:-:S03]  /*48970*/  PRMT R14, RZ, 0x7610, R14 ;  /* 0x00007610ff0e7816 */ /* 0x000fc6000000000e */
[----:B0-----:R-:W3:Y:S04]  /*48980*/  LDL R9, [R1+0x17d0] ;  /* 0x0017d00001097983 */ /* 0x001ee80000100800 */
        /* <DEDUP_REMOVED lines=26> */
[----:B------:R-:W2:Y:S01]  /*48b30*/  LDL R3, [R1+0x1794] ;  /* 0x0017940001037983 */ /* 0x000ea20000100800 */
[----:B------:R-:W-:Y:S01]  /*48b40*/  PRMT R5, RZ, 0x7610, R5 ;  /* 0x00007610ff057816 */ /* 0x000fe20000000005 */
[----:B0-----:R-:W-:Y:S02]  /*48b50*/  @!P1 IMAD.MOV.U32 R2, RZ, RZ, R9 ;  /* 0x000000ffff029224 */ /* 0x001fe400078e0009 */
[----:B---3--:R0:W-:Y:S01]  /*48b60*/  STL [R1+0x2dac], R6 ;  /* 0x002dac0601007387 */ /* 0x0081e20000100800 */
[----:B------:R-:W-:-:S03]  /*48b70*/  PRMT R4, RZ, 0x7610, R4 ;  /* 0x00007610ff047816 */ /* 0x000fc60000000004 */
[----:B------:R-:W3:Y:S04]  /*48b80*/  LDL R9, [R1+0x910] ;  /* 0x0009100001097983 */ /* 0x000ee80000100800 */
[----:B--2---:R1:W2:Y:S04]  /*48b90*/  @!P1 LDG.E.U16 R5, desc[UR10][R2.64] ;  /* 0x0000000a02059981 */ /* 0x0042a8000c1e1500 */
[----:B0-----:R-:W3:Y:S04]  /*48ba0*/  LDL R6, [R1+0x948] ;  /* 0x0009480001067983 */ /* 0x001ee80000100800 */
[----:B------:R-:W3:Y:S01]  /*48bb0*/  LDL R3, [R1+0x17d4] ;  /* 0x0017d40001037983 */ /* 0x000ee20000100800 */
[----:B-1----:R-:W-:-:S03]  /*48bc0*/  @!P1 IMAD.MOV.U32 R2, RZ, RZ, R15 ;  /* 0x000000ffff029224 */ /* 0x002fc600078e000f */
[----:B--2---:R0:W-:Y:S04]  /*48bd0*/  STL [R1+0x2db0], R5 ;  /* 0x002db00501007387 */ /* 0x0041e80000100800 */
[----:B------:R-:W2:Y:S04]  /*48be0*/  LDL R15, [R1+0x8d0] ;  /* 0x0008d000010f7983 */ /* 0x000ea80000100800 */
[----:B---3--:R1:W3:Y:S04]  /*48bf0*/  @!P1 LDG.E.U16 R4, desc[UR10][R2.64] ;  /* 0x0000000a02049981 */ /* 0x0082e8000c1e1500 */
[----:B------:R-:W2:Y:S01]  /*48c00*/  LDL R3, [R1+0x944] ;  /* 0x0009440001037983 */ /* 0x000ea20000100800 */
[----:B0-----:R-:W-:Y:S01]  /*48c10*/  PRMT R5, RZ, 0x7610, R5 ;  /* 0x00007610ff057816 */ /* 0x001fe20000000005 */
[----:B-1----:R-:W-:-:S02]  /*48c20*/  @!P1 IMAD.MOV.U32 R2, RZ, RZ, R6 ;  /* 0x000000ffff029224 */ /* 0x002fc400078e0006 */
[----:B---3--:R-:W-:Y:S01]  /*48c30*/  STL [R1+0x2db4], R4 ;  /* 0x002db40401007387 */ /* 0x008fe20000100800 */
[----:B------:R-:W-:-:S03]  /*48c40*/  PRMT R14, RZ, 0x7610, R14 ;  /* 0x00007610ff0e7816 */ /* 0x000fc6000000000e */
        /* <DEDUP_REMOVED lines=13> */
[----:B------:R-:W-:-:S03]  /*48d20*/  @!P1 IMAD.MOV.U32 R2, RZ, RZ, R9 ;  /* 0x000000ffff029224 */ /* 0x000fc600078e0009 */
[----:B------:R-:W4:Y:S01]  /*48d30*/  LDL R9, [R1+0x850] ;  /* 0x0008500001097983 */ /* 0x000f220000100800 */
[----:B---3--:R-:W-:-:S06]  /*48d40*/  PRMT R14, RZ, 0x7610, R14 ;  /* 0x00007610ff0e7816 */ /* 0x008fcc000000000e */
[----:B--2---:R-:W2:Y:S04]  /*48d50*/  @!P1 LDG.E.U16 R14, desc[UR10][R2.64] ;  /* 0x0000000a020e9981 */ /* 0x004ea8000c1e1500 */
        /* <DEDUP_REMOVED lines=9> */
[----:B------:R-:W3:Y:S01]  /*48df0*/  LDL R3, [R1+0x8cc] ;  /* 0x0008cc0001037983 */ /* 0x000ee20000100800 */
[----:B--2---:R-:W-:Y:S01]  /*48e00*/  PRMT R14, RZ, 0x7610, R14 ;  /* 0x00007610ff0e7816 */ /* 0x004fe2000000000e */
[----:B0-----:R-:W-:Y:S01]  /*48e10*/  @!P1 IMAD.MOV.U32 R2, RZ, RZ, R15 ;  /* 0x000000ffff029224 */ /* 0x001fe200078e000f */
[----:B------:R-:W-:-:S04]  /*48e20*/  PRMT R0, RZ, 0x7610, R0 ;  /* 0x00007610ff007816 */ /* 0x000fc80000000000 */
[----:B---3--:R0:W2:Y:S02]  /*48e30*/  @!P1 LDG.E.U16 R14, desc[UR10][R2.64] ;  /* 0x0000000a020e9981 */ /* 0x0080a4000c1e1500 */
[----:B0-----:R-:W-:Y:S02]  /*48e40*/  @!P1 IMAD.MOV.U32 R2, RZ, RZ, R5 ;  /* 0x000000ffff029224 */ /* 0x001fe400078e0005 */
[----:B------:R-:W-:-:S05]  /*48e50*/  @!P1 IMAD.MOV.U32 R3, RZ, RZ, R6 ;  /* 0x000000ffff039224 */ /* 0x000fca00078e0006 */
[----:B------:R-:W3:Y:S04]  /*48e60*/  @!P1 LDG.E.U16 R0, desc[UR10][R2.64] ;  /* 0x0000000a02009981 */ /* 0x000ee8000c1e1500 */
[----:B------:R0:W-:Y:S04]  /*48e70*/  STL [R1+0x1c], R8 ;  /* 0x00001c0801007387 */ /* 0x0001e80000100800 */
[----:B------:R-:W4:Y:S04]  /*48e80*/  LDL R15, [R1+0x175c] ;  /* 0x00175c00010f7983 */ /* 0x000f280000100800 */
[----:B0-----:R-:W4:Y:S04]  /*48e90*/  LDL R8, [R1+0x1758] ;  /* 0x0017580001087983 */ /* 0x001f280000100800 */
[----:B--2---:R0:W-:Y:S04]  /*48ea0*/  STL [R1+0x18], R14 ;  /* 0x0000180e01007387 */ /* 0x0041e80000100800 */
[----:B------:R-:W2:Y:S04]  /*48eb0*/  LDL R6, [R1+0x179c] ;  /* 0x00179c0001067983 */ /* 0x000ea80000100800 */
[----:B------:R-:W2:Y:S04]  /*48ec0*/  LDL R5, [R1+0x17d8] ;  /* 0x0017d80001057983 */ /* 0x000ea80000100800 */
[----:B0-----:R-:W2:Y:S04]  /*48ed0*/  LDL R14, [R1+0x1798] ;  /* 0x00179800010e7983 */ /* 0x001ea80000100800 */
[----:B---3--:R0:W-:Y:S04]  /*48ee0*/  STL [R1+0x14], R0 ;  /* 0x0000140001007387 */ /* 0x0081e80000100800 */
[----:B0-----:R-:W3:Y:S04]  /*48ef0*/  LDL.LU R0, [R1+0x2de8] ;  /* 0x002de80001007983 */ /* 0x001ee80000300800 */
[----:B------:R-:W2:Y:S01]  /*48f00*/  LDL R3, [R1+0x84c] ;  /* 0x00084c0001037983 */ /* 0x000ea20000100800 */
[----:B------:R-:W-:Y:S01]  /*48f10*/  PRMT R4, RZ, 0x7610, R4 ;  /* 0x00007610ff047816 */ /* 0x000fe20000000004 */
[----:B----4-:R-:W-:Y:S01]  /*48f20*/  @!P1 IMAD.MOV.U32 R2, RZ, RZ, R9 ;  /* 0x000000ffff029224 */ /* 0x010fe200078e0009 */
[----:B------:R-:W-:Y:S01]  /*48f30*/  PRMT R7, RZ, 0x7610, R7 ;  /* 0x00007610ff077816 */ /* 0x000fe20000000007 */
[----:B------:R-:W4:Y:S04]  /*48f40*/  LDL R9, [R1+0x17dc] ;  /* 0x0017dc0001097983 */ /* 0x000f280000100800 */
[----:B--2---:R0:W2:Y:S04]  /*48f50*/  @!P1 LDG.E.U16 R4, desc[UR10][R2.64] ;  /* 0x0000000a02049981 */ /* 0x0040a8000c1e1500 */
[----:B------:R-:W2:Y:S01]  /*48f60*/  LDL R3, [R1+0x171c] ;  /* 0x00171c0001037983 */ /* 0x000ea20000100800 */
[----:B0-----:R-:W-:-:S05]  /*48f70*/  @!P1 IMAD.MOV.U32 R2, RZ, RZ, R8 ;  /* 0x000000ffff029224 */ /* 0x001fca00078e0008 */
[----:B--2---:R0:W2:Y:S02]  /*48f80*/  @!P1 LDG.E.U16 R7, desc[UR10][R2.64] ;  /* 0x0000000a02079981 */ /* 0x0040a4000c1e1500 */
[----:B0-----:R-:W-:-:S06]  /*48f90*/  PRMT R3, RZ, 0x7610, R3 ;  /* 0x00007610ff037816 */ /* 0x001fcc0000000003 */
[----:B------:R0:W3:Y:S04]  /*48fa0*/  @!P1 LDG.E.U16 R3, desc[UR10][R14.64] ;  /* 0x0000000a0e039981 */ /* 0x0000e8000c1e1500 */
[----:B------:R1:W-:Y:S04]  /*48fb0*/  STL [R1+0x10], R4 ;  /* 0x0000100401007387 */ /* 0x0003e80000100800 */
[----:B------:R-:W4:Y:S04]  /*48fc0*/  LDL R8, [R1+0x8fc] ;  /* 0x0008fc0001087983 */ /* 0x000f280000100800 */
[----:B-1----:R-:W4:Y:S01]  /*48fd0*/  LDL R4, [R1+0x17fc] ;  /* 0x0017fc0001047983 */ /* 0x002f220000100800 */
[----:B------:R-:W-:Y:S01]  /*48fe0*/  PRMT R2, RZ, 0x7610, R2 ;  /* 0x00007610ff027816 */ /* 0x000fe20000000002 */
[----:B0-----:R-:W-:-:S02]  /*48ff0*/  @!P1 IMAD.MOV.U32 R14, RZ, RZ, R5 ;  /* 0x000000ffff0e9224 */ /* 0x001fc400078e0005 */
[----:B------:R-:W-:-:S05]  /*49000*/  @!P1 IMAD.MOV.U32 R15, RZ, RZ, R6 ;  /* 0x000000ffff0f9224 */ /* 0x000fca00078e0006 */
[----:B------:R4:W4:Y:S04]  /*49010*/  @!P1 LDG.E.U16 R2, desc[UR10][R14.64] ;  /* 0x0000000a0e029981 */ /* 0x000928000c1e1500 */
[----:B--2---:R0:W-:Y:S04]  /*49020*/  STL [R1], R7 ;  /* 0x0000000701007387 */ /* 0x0041e80000100800 */
[----:B0-----:R-:W2:Y:S04]  /*49030*/  LDL R7, [R1+0x900] ;  /* 0x0009000001077983 */ /* 0x001ea80000100800 */
[----:B---3--:R0:W-:Y:S04]  /*49040*/  STL [R1+0x2d94], R3 ;  /* 0x002d940301007387 */ /* 0x0081e80000100800 */
[----:B------:R-:W3:Y:S04]  /*49050*/  LDL R6, [R1+0x8c4] ;  /* 0x0008c40001067983 */ /* 0x000ee80000100800 */
[----:B------:R-:W3:Y:S01]  /*49060*/  LDL R5, [R1+0x8c8] ;  /* 0x0008c80001057983 */ /* 0x000ee20000100800 */
[----:B------:R-:W-:Y:S01]  /*49070*/  PRMT R0, RZ, 0x7610, R0 ;  /* 0x00007610ff007816 */ /* 0x000fe20000000000 */
[----:B----4-:R-:W-:-:S02]  /*49080*/  @!P1 IMAD.MOV.U32 R15, RZ, RZ, R9 ;  /* 0x000000ffff0f9224 */ /* 0x010fc400078e0009 */
[----:B------:R-:W-:-:S05]  /*49090*/  @!P1 IMAD.MOV.U32 R14, RZ, RZ, R4 ;  /* 0x000000ffff0e9224 */ /* 0x000fca00078e0004 */
[----:B------:R1:W4:Y:S01]  /*490a0*/  @!P1 LDG.E.U16 R0, desc[UR10][R14.64] ;  /* 0x0000000a0e009981 */ /* 0x000322000c1e1500 */
[----:B------:R-:W-:Y:S01]  /*490b0*/  PRMT R27, RZ, 0x7610, R27 ;  /* 0x00007610ff1b7816 */ /* 0x000fe2000000001b */
[----:B-1----:R-:W-:Y:S01]  /*490c0*/  @!P1 IMAD.MOV.U32 R15, RZ, RZ, R8 ;  /* 0x000000ffff0f9224 */ /* 0x002fe200078e0008 */
[----:B------:R-:W-:Y:S01]  /*490d0*/  PRMT R25, RZ, 0x7610, R25 ;  /* 0x00007610ff197816 */ /* 0x000fe20000000019 */
[----:B------:R1:W-:Y:S04]  /*490e0*/  STL [R1+0x2d98], R2 ;  /* 0x002d980201007387 */ /* 0x0003e80000100800 */
[----:B------:R-:W4:Y:S04]  /*490f0*/  LDL R4, [R1+0x8bc] ;  /* 0x0008bc0001047983 */ /* 0x000f280000100800 */
[----:B0-----:R-:W4:Y:S01]  /*49100*/  LDL R3, [R1+0x8c0] ;  /* 0x0008c00001037983 */ /* 0x001f220000100800 */
[----:B--2---:R-:W-:-:S05]  /*49110*/  @!P1 IMAD.MOV.U32 R14, RZ, RZ, R7 ;  /* 0x000000ffff0e9224 */ /* 0x004fca00078e0007 */
[----:B------:R3:W2:Y:S02]  /*49120*/  @!P1 LDG.E.U16 R27, desc[UR10][R14.64] ;  /* 0x0000000a0e1b9981 */ /* 0x0006a4000c1e1500 */
[----:B---3--:R-:W-:Y:S02]  /*49130*/  @!P1 IMAD.MOV.U32 R14, RZ, RZ, R5 ;  /* 0x000000ffff0e9224 */ /* 0x008fe400078e0005 */
[----:B------:R-:W-:-:S05]  /*49140*/  @!P1 IMAD.MOV.U32 R15, RZ, RZ, R6 ;  /* 0x000000ffff0f9224 */ /* 0x000fca00078e0006 */
[----:B------:R0:W3:Y:S04]  /*49150*/  @!P1 LDG.E.U16 R25, desc[UR10][R14.64] ;  /* 0x0000000a0e199981 */ /* 0x0000e8000c1e1500 */
[----:B----4-:R4:W-:Y:S04]  /*49160*/  STL [R1+0x2d90], R0 ;  /* 0x002d900001007387 */ /* 0x0109e80000100800 */
[----:B------:R-:W3:Y:S04]  /*49170*/  LDL R8, [R1+0x884] ;  /* 0x0008840001087983 */ /* 0x000ee80000100800 */
[----:B------:R-:W3:Y:S04]  /*49180*/  LDL R7, [R1+0x888] ;  /* 0x0008880001077983 */ /* 0x000ee80000100800 */
[----:B-1----:R-:W3:Y:S04]  /*49190*/  LDL R2, [R1+0x87c] ;  /* 0x00087c0001027983 */ /* 0x002ee80000100800 */
[----:B----4-:R-:W4:Y:S01]  /*491a0*/  LDL R0, [R1+0x880] ;  /* 0x0008800001007983 */ /* 0x010f220000100800 */
[----:B0-----:R-:W-:-:S02]  /*491b0*/  @!P1 IMAD.MOV.U32 R15, RZ, RZ, R4 ;  /* 0x000000ffff0f9224 */ /* 0x001fc400078e0004 */
[----:B------:R-:W-:Y:S01]  /*491c0*/  @!P1 IMAD.MOV.U32 R14, RZ, RZ, R3 ;  /* 0x000000ffff0e9224 */ /* 0x000fe200078e0003 */
[----:B--2---:R-:W-:Y:S04]  /*491d0*/  STL [R1+0x2d48], R27 ;  /* 0x002d481b01007387 */ /* 0x004fe80000100800 */
[----:B------:R-:W2:Y:S04]  /*491e0*/  LDL R6, [R1+0x848] ;  /* 0x0008480001067983 */ /* 0x000ea80000100800 */
[----:B------:R-:W2:Y:S04]  /*491f0*/  LDL R5, [R1+0x1720] ;  /* 0x0017200001057983 */ /* 0x000ea80000100800 */
[----:B---3--:R-:W-:Y:S04]  /*49200*/  STL [R1+0x2d68], R25 ;  /* 0x002d681901007387 */ /* 0x008fe80000100800 */
[----:B------:R-:W3:Y:S04]  /*49210*/  LDL R4, [R1+0x1724] ;  /* 0x0017240001047983 */ /* 0x000ee80000100800 */
[----:B------:R-:W3:Y:S01]  /*49220*/  LDL R3, [R1+0x1760] ;  /* 0x0017600001037983 */ /* 0x000ee20000100800 */
[----:B------:R-:W-:-:S02]  /*49230*/  PRMT R23, RZ, 0x7610, R23 ;  /* 0x00007610ff177816 */ /* 0x000fc40000000017 */
[----:B------:R-:W-:-:S04]  /*49240*/  PRMT R21, RZ, 0x7610, R21 ;  /* 0x00007610ff157816 */ /* 0x000fc80000000015 */
[----:B------:R0:W3:Y:S01]  /*49250*/  @!P1 LDG.E.U16 R23, desc[UR10][R14.64] ;  /* 0x0000000a0e179981 */ /* 0x0000e2000c1e1500 */
[----:B------:R-:W-:Y:S01]  /*49260*/  PRMT R18, RZ, 0x7610, R18 ;  /* 0x00007610ff127816 */ /* 0x000fe20000000012 */
[----:B0-----:R-:W-:Y:S02]  /*49270*/  @!P1 IMAD.MOV.U32 R14, RZ, RZ, R7 ;  /* 0x000000ffff0e9224 */ /* 0x001fe400078e0007 */
[----:B------:R-:W-:-:S05]  /*49280*/  @!P1 IMAD.MOV.U32 R15, RZ, RZ, R8 ;  /* 0x000000ffff0f9224 */ /* 0x000fca00078e0008 */
[----:B------:R4:W3:Y:S01]  /*49290*/  @!P1 LDG.E.U16 R21, desc[UR10][R14.64] ;  /* 0x0000000a0e159981 */ /* 0x0008e2000c1e1500 */
[----:B------:R-:W-:Y:S01]  /*492a0*/  PRMT R16, RZ, 0x7610, R16 ;  /* 0x00007610ff107816 */ /* 0x000fe20000000010 */
[----:B----4-:R-:W-:Y:S02]  /*492b0*/  @!P1 IMAD.MOV.U32 R14, RZ, RZ, R0 ;  /* 0x000000ffff0e9224 */ /* 0x010fe400078e0000 */
[----:B------:R-:W-:-:S05]  /*492c0*/  @!P1 IMAD.MOV.U32 R15, RZ, RZ, R2 ;  /* 0x000000ffff0f9224 */ /* 0x000fca00078e0002 */
[----:B------:R2:W4:Y:S01]  /*492d0*/  @!P1 LDG.E.U16 R18, desc[UR10][R14.64] ;  /* 0x0000000a0e129981 */ /* 0x000522000c1e1500 */
[----:B------:R-:W-:Y:S01]  /*492e0*/  PRMT R13, RZ, 0x7610, R13 ;  /* 0x00007610ff0d7816 */ /* 0x000fe2000000000d */
[----:B--2---:R-:W-:Y:S02]  /*492f0*/  @!P1 IMAD.MOV.U32 R15, RZ, RZ, R6 ;  /* 0x000000ffff0f9224 */ /* 0x004fe400078e0006 */
[----:B------:R-:W-:-:S05]  /*49300*/  @!P1 IMAD.MOV.U32 R14, RZ, RZ, R5 ;  /* 0x000000ffff0e9224 */ /* 0x000fca00078e0005 */
[----:B------:R3:W2:Y:S02]  /*49310*/  @!P1 LDG.E.U16 R16, desc[UR10][R14.64] ;  /* 0x0000000a0e109981 */ /* 0x0006a4000c1e1500 */
[----:B---3--:R-:W-:Y:S02]  /*49320*/  @!P1 IMAD.MOV.U32 R15, RZ, RZ, R4 ;  /* 0x000000ffff0f9224 */ /* 0x008fe400078e0004 */
[----:B------:R-:W-:-:S05]  /*49330*/  @!P1 IMAD.MOV.U32 R14, RZ, RZ, R3 ;  /* 0x000000ffff0e9224 */ /* 0x000fca00078e0003 */
[----:B------:R-:W3:Y:S04]  /*49340*/  @!P1 LDG.E.U16 R13, desc[UR10][R14.64] ;  /* 0x0000000a0e0d9981 */ /* 0x000ee8000c1e1500 */
[----:B------:R-:W-:Y:S04]  /*49350*/  STL [R1+0x2d4c], R23 ;  /* 0x002d4c1701007387 */ /* 0x000fe80000100800 */
[----:B------:R-:W-:Y:S04]  /*49360*/  STL [R1+0x2d6c], R21 ;  /* 0x002d6c1501007387 */ /* 0x000fe80000100800 */
[----:B------:R-:W3:Y:S04]  /*49370*/  LDL R2, [R1+0x1764] ;  /* 0x0017640001027983 */ /* 0x000ee80000100800 */
[----:B------:R-:W3:Y:S04]  /*49380*/  LDL R0, [R1+0x17a0] ;  /* 0x0017a00001007983 */ /* 0x000ee80000100800 */
[----:B----4-:R-:W-:Y:S04]  /*49390*/  STL [R1+0x2d50], R18 ;  /* 0x002d501201007387 */ /* 0x010fe80000100800 */
[----:B------:R-:W4:Y:S04]  /*493a0*/  LDL R9, [R1+0x17a4] ;  /* 0x0017a40001097983 */ /* 0x000f280000100800 */
[----:B------:R-:W4:Y:S04]  /*493b0*/  LDL R8, [R1+0x17e0] ;  /* 0x0017e00001087983 */ /* 0x000f280000100800 */
[----:B--2---:R-:W-:Y:S04]  /*493c0*/  STL [R1+0x2d70], R16 ;  /* 0x002d701001007387 */ /* 0x004fe80000100800 */
[----:B------:R-:W2:Y:S04]  /*493d0*/  LDL R7, [R1+0x17f8] ;  /* 0x0017f80001077983 */ /* 0x000ea80000100800 */
[----:B------:R-:W2:Y:S04]  /*493e0*/  LDL R6, [R1+0x844] ;  /* 0x0008440001067983 */ /* 0x000ea80000100800 */
[----:B------:R-:W2:Y:S04]  /*493f0*/  LDL R5, [R1+0x1728] ;  /* 0x0017280001057983 */ /* 0x000ea80000100800 */
[----:B---3--:R-:W-:Y:S04]  /*49400*/  STL [R1+0x2d74], R13 ;  /* 0x002d740d01007387 */ /* 0x008fe80000100800 */
[----:B------:R-:W3:Y:S04]  /*49410*/  LDL R4, [R1+0x172c] ;  /* 0x00172c0001047983 */ /* 0x000ee80000100800 */
[----:B------:R-:W3:Y:S01]  /*49420*/  LDL R3, [R1+0x1768] ;  /* 0x0017680001037983 */ /* 0x000ee20000100800 */
[----:B------:R-:W-:-:S02]  /*49430*/  PRMT R17, RZ, 0x7610, R17 ;  /* 0x00007610ff117816 */ /* 0x000fc40000000011 */
[----:B------:R-:W-:Y:S02]  /*49440*/  PRMT R19, RZ, 0x7610, R19 ;  /* 0x00007610ff137816 */ /* 0x000fe40000000013 */
[----:B------:R-:W-:Y:S01]  /*49450*/  PRMT R20, RZ, 0x7610, R20 ;  /* 0x00007610ff147816 */ /* 0x000fe20000000014 */
[----:B------:R-:W-:Y:S02]  /*49460*/  @!P1 IMAD.MOV.U32 R15, RZ, RZ, R2 ;  /* 0x000000ffff0f9224 */ /* 0x000fe400078e0002 */
[----:B------:R-:W-:Y:S01]  /*49470*/  @!P1 IMAD.MOV.U32 R14, RZ, RZ, R0 ;  /* 0x000000ffff0e9224 */ /* 0x000fe200078e0000 */
[----:B------:R-:W-:Y:S02]  /*49480*/  PRMT R22, RZ, 0x7610, R22 ;  /* 0x00007610ff167816 */ /* 0x000fe40000000016 */
[----:B------:R-:W-:Y:S01]  /*49490*/  PRMT R24, RZ, 0x7610, R24 ;  /* 0x00007610ff187816 */ /* 0x000fe20000000018 */
[----:B------:R-:W3:Y:S04]  /*494a0*/  LDL R2, [R1+0x176c] ;  /* 0x00176c0001027983 */ /* 0x000ee80000100800 */
[----:B------:R4:W3:Y:S04]  /*494b0*/  @!P1 LDG.E.U16 R17, desc[UR10][R14.64] ;  /* 0x0000000a0e119981 */ /* 0x0008e8000c1e1500 */
[----:B------:R-:W3:Y:S01]  /*494c0*/  LDL R0, [R1+0x17a8] ;  /* 0x0017a80001007983 */ /* 0x000ee20000100800 */
[----:B----4-:R-:W-:-:S02]  /*494d0*/  @!P1 IMAD.MOV.U32 R15, RZ, RZ, R9 ;  /* 0x000000ffff0f9224 */ /* 0x010fc400078e0009 */
[----:B------:R-:W-:-:S05]  /*494e0*/  @!P1 IMAD.MOV.U32 R14, RZ, RZ, R8 ;  /* 0x000000ffff0e9224 */ /* 0x000fca00078e0008 */
[----:B------:R0:W4:Y:S02]  /*494f0*/  @!P1 LDG.E.U16 R19, desc[UR10][R14.64] ;  /* 0x0000000a0e139981 */ /* 0x000124000c1e1500 */
[----:B0-----:R-:W-:Y:S02]  /*49500*/  @!P1 IMAD.MOV.U32 R15, RZ, RZ, R28 ;  /* 0x000000ffff0f9224 */ /* 0x001fe400078e001c */
[----:B--2---:R-:W-:-:S05]  /*49510*/  @!P1 IMAD.MOV.U32 R14, RZ, RZ, R7 ;  /* 0x000000ffff0e9224 */ /* 0x004fca00078e0007 */
[----:B------:R0:W2:Y:S02]  /*49520*/  @!P1 LDG.E.U16 R20, desc[UR10][R14.64] ;  /* 0x0000000a0e149981 */ /* 0x0000a4000c1e1500 */
[----:B0-----:R-:W-:Y:S02]  /*49530*/  @!P1 IMAD.MOV.U32 R14, RZ, RZ, R5 ;  /* 0x000000ffff0e9224 */ /* 0x001fe400078e0005 */
[----:B------:R-:W-:-:S05]  /*49540*/  @!P1 IMAD.MOV.U32 R15, RZ, RZ, R6 ;  /* 0x000000ffff0f9224 */ /* 0x000fca00078e0006 */
[----:B------:R3:W2:Y:S02]  /*49550*/  @!P1 LDG.E.U16 R22, desc[UR10][R14.64] ;  /* 0x0000000a0e169981 */ /* 0x0006a4000c1e1500 */
[----:B---3--:R-:W-:Y:S02]  /*49560*/  @!P1 IMAD.MOV.U32 R14, RZ, RZ, R3 ;  /* 0x000000ffff0e9224 */ /* 0x008fe400078e0003 */
[----:B------:R-:W-:-:S05]  /*49570*/  @!P1 IMAD.MOV.U32 R15, RZ, RZ, R4 ;  /* 0x000000ffff0f9224 */ /* 0x000fca00078e0004 */
[----:B------:R0:W3:Y:S04]  /*49580*/  @!P1 LDG.E.U16 R24, desc[UR10][R14.64] ;  /* 0x0000000a0e189981 */ /* 0x0000e8000c1e1500 */
[----:B------:R-:W-:Y:S01]  /*49590*/  STL [R1+0x2d78], R17 ;  /* 0x002d781101007387 */ /* 0x000fe20000100800 */
[----:B------:R-:W-:Y:S01]  /*495a0*/  PRMT R26, RZ, 0x7610, R26 ;  /* 0x00007610ff1a7816 */ /* 0x000fe2000000001a */
[----:B0-----:R-:W-:Y:S02]  /*495b0*/  @!P1 IMAD.MOV.U32 R14, RZ, RZ, R0 ;  /* 0x000000ffff0e9224 */ /* 0x001fe400078e0000 */
[----:B------:R-:W-:-:S05]  /*495c0*/  @!P1 IMAD.MOV.U32 R15, RZ, RZ, R2 ;  /* 0x000000ffff0f9224 */ /* 0x000fca00078e0002 */
[----:B------:R0:W3:Y:S04]  /*495d0*/  @!P1 LDG.E.U16 R26, desc[UR10][R14.64] ;  /* 0x0000000a0e1a9981 */ /* 0x0000e8000c1e1500 */
[----:B----4-:R-:W-:Y:S04]  /*495e0*/  STL [R1+0x2d64], R19 ;  /* 0x002d641301007387 */ /* 0x010fe80000100800 */
[----:B------:R1:W-:Y:S04]  /*495f0*/  STL [R1+0x18cc], R28 ;  /* 0x0018cc1c01007387 */ /* 0x0003e80000100800 */
[----:B-1----:R-:W0:Y:S04]  /*49600*/  LDL.LU R28, [R1+0x17ac] ;  /* 0x0017ac00011c7983 */ /* 0x002e280000300800 */
[----:B--2---:R-:W-:Y:S04]  /*49610*/  STL [R1+0x2d7c], R20 ;  /* 0x002d7c1401007387 */ /* 0x004fe80000100800 */
[----:B------:R-:W-:Y:S04]  /*49620*/  STL [R1+0x2d54], R22 ;  /* 0x002d541601007387 */ /* 0x000fe80000100800 */
[----:B---3--:R1:W-:Y:S04]  /*49630*/  STL [R1+0x2d58], R24 ;  /* 0x002d581801007387 */ /* 0x0083e80000100800 */
[----:B------:R-:W2:Y:S04]  /*49640*/  LDL R8, [R1+0x17e8] ;  /* 0x0017e80001087983 */ /* 0x000ea80000100800 */
[----:B-1----:R-:W3:Y:S04]  /*49650*/  LDL.LU R24, [R1+0x1a0] ;  /* 0x0001a00001187983 */ /* 0x002ee80000300800 */
        /* <DEDUP_REMOVED lines=16> */
[----:B------:R-:W-:-:S03]  /*49760*/  PRMT R29, RZ, 0x7610, R29 ;  /* 0x00007610ff1d7816 */ /* 0x000fc6000000001d */
[----:B------:R-:W3:Y:S01]  /*49770*/  LDL.LU R6, [R1+0x34] ;  /* 0x0000340001067983 */ /* 0x000ee20000300800 */
[----:B0-----:R-:W-:-:S03]  /*49780*/  @!P1 IMAD.MOV.U32 R15, RZ, RZ, R28 ;  /* 0x000000ffff0f9224 */ /* 0x001fc600078e001c */
[----:B------:R-:W3:Y:S04]  /*49790*/  LDL.LU R7, [R1+0xc] ;  /* 0x00000c0001077983 */ /* 0x000ee80000300800 */
[----:B------:R0:W-:Y:S04]  /*497a0*/  STL [R1+0x2d5c], R26 ;  /* 0x002d5c1a01007387 */ /* 0x0001e80000100800 */
[----:B0-----:R-:W3:Y:S04]  /*497b0*/  LDL.LU R26, [R1+0x1b8] ;  /* 0x0001b800011a7983 */ /* 0x001ee80000300800 */
[----:B------:R0:W-:Y:S04]  /*497c0*/  STL [R1+0x18d0], R28 ;  /* 0x0018d01c01007387 */ /* 0x0001e80000100800 */
[----:B0-----:R-:W3:Y:S01]  /*497d0*/  LDL.LU R28, [R1+0x1d0] ;  /* 0x0001d000011c7983 */ /* 0x001ee20000300800 */
[----:B--2---:R-:W-:-:S05]  /*497e0*/  @!P1 IMAD.MOV.U32 R14, RZ, RZ, R8 ;  /* 0x000000ffff0e9224 */ /* 0x004fca00078e0008 */
[----:B------:R-:W2:Y:S04]  /*497f0*/  @!P1 LDG.E.U16 R29, desc[UR10][R14.64] ;  /* 0x0000000a0e1d9981 */ /* 0x000ea8000c1e1500 */
[----:B------:R-:W2:Y:S01]  /*49800*/  LDL.LU R15, [R1+0x1e8] ;  /* 0x0001e800010f7983 */ /* 0x000ea20000300800 */
[----:B------:R-:W0:Y:S02]  /*49810*/  S2R R9, SR_TID.X ;  /* 0x0000000000097919 */ /* 0x000e240000002100 */
[----:B0-----:R-:W-:-:S05]  /*49820*/  LOP3.LUT R9, R9, 0x7f, RZ, 0xc0, !PT ;  /* 0x0000007f09097812 */ /* 0x001fca00078ec0ff */
[----:B------:R-:W-:-:S05]  /*49830*/  IMAD.SHL.U32 R8, R9, 0x2, RZ ;  /* 0x0000000209087824 */ /* 0x000fca00078e00ff */
[----:B------:R-:W-:-:S05]  /*49840*/  LOP3.LUT R8, R8, 0x20, RZ, 0x3c, !PT ;  /* 0x0000002008087812 */ /* 0x000fca00078e3cff */
[----:B--2---:R-:W-:Y:S04]  /*49850*/  STS.U16 [R8+UR5+0x13a00], R15 ;  /* 0x013a000f08007988 */ /* 0x004fe80008000405 */
[----:B---3--:R-:W-:Y:S04]  /*49860*/  STS.U16 [R8+UR5+0x14200], R28 ;  /* 0x0142001c08007988 */ /* 0x008fe80008000405 */
[----:B------:R-:W-:Y:S04]  /*49870*/  STS.U16 [R8+UR5+0x14a00], R26 ;  /* 0x014a001a08007988 */ /* 0x000fe80008000405 */
        /* <DEDUP_REMOVED lines=13> */
[----:B------:R1:W-:Y:S01]  /*49950*/  STL [R1+0x2d60], R29 ;  /* 0x002d601d01007387 */ /* 0x0003e20000100800 */
[----:B0-----:R-:W-:-:S03]  /*49960*/  IMAD.SHL.U32 R0, R9, 0x2, RZ ;  /* 0x0000000209007824 */ /* 0x001fc600078e00ff */
[----:B------:R-:W2:Y:S04]  /*49970*/  LDL.LU R9, [R1+0x708] ;  /* 0x0007080001097983 */ /* 0x000ea80000300800 */
[----:B-1----:R-:W3:Y:S04]  /*49980*/  LDL.LU R29, [R1+0x6a0] ;  /* 0x0006a000011d7983 */ /* 0x002ee80000300800 */
[----:B------:R-:W-:Y:S04]  /*49990*/  STS.U16 [R8+UR5+0x1ba00], R2 ;  /* 0x01ba000208007988 */ /* 0x000fe80008000405 */
[----:B------:R-:W-:Y:S04]  /*499a0*/  STS.U16 [R8+UR5+0x1c200], R3 ;  /* 0x01c2000308007988 */ /* 0x000fe80008000405 */
[----:B------:R-:W-:Y:S04]  /*499b0*/  STS.U16 [R8+UR5+0x1ca00], R4 ;  /* 0x01ca000408007988 */ /* 0x000fe80008000405 */
[----:B------:R-:W-:Y:S04]  /*499c0*/  STS.U16 [R8+UR5+0x1d200], R5 ;  /* 0x01d2000508007988 */ /* 0x000fe80008000405 */
[----:B------:R-:W-:Y:S04]  /*499d0*/  STS.U16 [R8+UR5+0x1da00], R6 ;  /* 0x01da000608007988 */ /* 0x000fe80008000405 */
[----:B------:R-:W-:Y:S04]  /*499e0*/  STS.U16 [R8+UR5+0x1e200], R7 ;  /* 0x01e2000708007988 */ /* 0x000fe80008000405 */
[----:B------:R-:W-:Y:S04]  /*499f0*/  STS.U16 [R8+UR5+0x1ea00], R12 ;  /* 0x01ea000c08007988 */ /* 0x000fe80008000405 */
[----:B---3--:R0:W-:Y:S04]  /*49a00*/  STL [R1+0x2de4], R29 ;  /* 0x002de41d01007387 */ /* 0x0081e80000100800 */
[----:B0-----:R-:W3:Y:S04]  /*49a10*/  LDL.LU R29, [R1+0x6f4] ;  /* 0x0006f400011d7983 */ /* 0x001ee80000300800 */
        /* <DEDUP_REMOVED lines=20> */
[----:B------:R0:W-:Y:S01]  /*49b60*/  STS.U16 [R8+UR5+0x1f200], R11 ;  /* 0x01f2000b08007988 */ /* 0x0001e20008000405 */
[----:B------:R-:W-:-:S03]  /*49b70*/  LOP3.LUT R0, R0, 0x30, RZ, 0x3c, !PT ;  /* 0x0000003000007812 */ /* 0x000fc600078e3cff */
[----:B------:R1:W-:Y:S04]  /*49b80*/  STS.U16 [R8+UR5+0x1fa00], R10 ;  /* 0x01fa000a08007988 */ /* 0x0003e80008000405 */
[----:B0-----:R-:W4:Y:S04]  /*49b90*/  LDL.LU R11, [R1+0x6cc] ;  /* 0x0006cc00010b7983 */ /* 0x001f280000300800 */
[----:B-1----:R-:W4:Y:S04]  /*49ba0*/  LDL.LU R10, [R1+0x6e0] ;  /* 0x0006e000010a7983 */ /* 0x002f280000300800 */
[----:B------:R-:W4:Y:S04]  /*49bb0*/  LDL.LU R5, [R1+0x50c] ;  /* 0x00050c0001057983 */ /* 0x000f280000300800 */
[----:B------:R-:W4:Y:S04]  /*49bc0*/  LDL.LU R6, [R1+0x4f8] ;  /* 0x0004f80001067983 */ /* 0x000f280000300800 */
[----:B------:R-:W4:Y:S04]  /*49bd0*/  LDL.LU R7, [R1+0x4e4] ;  /* 0x0004e40001077983 */ /* 0x000f280000300800 */
[----:B--2---:R0:W-:Y:S04]  /*49be0*/  STS.U16 [R0+UR5+0x300], R9 ;  /* 0x0003000900007988 */ /* 0x0041e80008000405 */
[----:B------:R-:W2:Y:S04]  /*49bf0*/  LDL.LU R8, [R1+0x304] ;  /* 0x0003040001087983 */ /* 0x000ea80000300800 */
[----:B0-----:R-:W2:Y:S04]  /*49c00*/  LDL.LU R9, [R1+0x2f0] ;  /* 0x0002f00001097983 */ /* 0x001ea80000300800 */
[----:B---3--:R0:W-:Y:S04]  /*49c10*/  STS.U16 [R0+UR5+0xb00], R29 ;  /* 0x000b001d00007988 */ /* 0x0081e80008000405 */
[----:B0-----:R-:W3:Y:S04]  /*49c20*/  LDL.LU R29, [R1+0x2de4] ;  /* 0x002de400011d7983 */ /* 0x001ee80000300800 */
[----:B----4-:R-:W-:Y:S04]  /*49c30*/  STS.U16 [R0+UR5+0x1300], R10 ;  /* 0x0013000a00007988 */ /* 0x010fe80008000405 */
[----:B------:R-:W-:Y:S04]  /*49c40*/  STS.U16 [R0+UR5+0x1b00], R11 ;  /* 0x001b000b00007988 */ /* 0x000fe80008000405 */
[----:B------:R-:W-:Y:S04]  /*49c50*/  STS.U16 [R0+UR5+0x2300], R12 ;  /* 0x0023000c00007988 */ /* 0x000fe80008000405 */
        /* <DEDUP_REMOVED lines=20> */
[----:B------:R1:W-:Y:S04]  /*49da0*/  STS.U16 [R0+UR5+0xcb00], R5 ;  /* 0x00cb000500007988 */ /* 0x0003e80008000405 */
[----:B------:R-:W-:Y:S04]  /*49db0*/  STS.U16 [R0+UR5+0xd300], R6 ;  /* 0x00d3000600007988 */ /* 0x000fe80008000405 */
[----:B------:R3:W-:Y:S04]  /*49dc0*/  STS.U16 [R0+UR5+0xdb00], R7 ;  /* 0x00db000700007988 */ /* 0x0007e80008000405 */
[----:B0-----:R-:W4:Y:S04]  /*49dd0*/  LDL.LU R4, [R1+0x29c] ;  /* 0x00029c0001047983 */ /* 0x001f280000300800 */
[----:B-1----:R-:W4:Y:S04]  /*49de0*/  LDL.LU R5, [R1+0x288] ;  /* 0x0002880001057983 */ /* 0x002f280000300800 */
[----:B---3--:R-:W3:Y:S04]  /*49df0*/  LDL.LU R7, [R1+0x260] ;  /* 0x0002600001077983 */ /* 0x008ee80000300800 */
[----:B--2---:R-:W-:Y:S04]  /*49e00*/  STS.U16 [R0+UR5+0xe300], R8 ;  /* 0x00e3000800007988 */ /* 0x004fe80008000405 */
[----:B------:R-:W-:Y:S04]  /*49e10*/  STS.U16 [R0+UR5+0xeb00], R9 ;  /* 0x00eb000900007988 */ /* 0x000fe80008000405 */
[----:B---3--:R0:W-:Y:S04]  /*49e20*/  STL [R1+0x2de0], R7 ;  /* 0x002de00701007387 */ /* 0x0081e80000100800 */
[----:B0-----:R-:W2:Y:S04]  /*49e30*/  LDL.LU R7, [R1+0x274] ;  /* 0x0002740001077983 */ /* 0x001ea80000300800 */
        /* <DEDUP_REMOVED lines=24> */
[----:B----4-:R0:W-:Y:S04]  /*49fc0*/  STS.U16 [R0+UR5+0xf300], R4 ;  /* 0x00f3000400007988 */ /* 0x0101e80008000405 */
[----:B------:R-:W4:Y:S04]  /*49fd0*/  LDL.LU R2, [R1+0x50] ;  /* 0x0000500001027983 */ /* 0x000f280000300800 */
[----:B------:R1:W-:Y:S04]  /*49fe0*/  STS.U16 [R0+UR5+0xfb00], R5 ;  /* 0x00fb000500007988 */ /* 0x0003e80008000405 */
[----:B0-----:R-:W3:Y:S04]  /*49ff0*/  LDL.LU R4, [R1+0x30] ;  /* 0x0000300001047983 */ /* 0x001ee80000300800 */
[----:B-1----:R-:W3:Y:S04]  /*4a000*/  LDL.LU R5, [R1+0x8] ;  /* 0x0000080001057983 */ /* 0x002ee80000300800 */
[----:B--2---:R0:W-:Y:S04]  /*4a010*/  STS.U16 [R0+UR5+0x10300], R7 ;  /* 0x0103000700007988 */ /* 0x0041e80008000405 */
[----:B0-----:R-:W2:Y:S04]  /*4a020*/  LDL.LU R7, [R1+0x2de0] ;  /* 0x002de00001077983 */ /* 0x001ea80000300800 */
[----:B--2---:R0:W-:Y:S04]  /*4a030*/  STS.U16 [R0+UR5+0x10b00], R7 ;  /* 0x010b000700007988 */ /* 0x0041e80008000405 */
[----:B---3--:R1:W-:Y:S04]  /*4a040*/  STS.U16 [R0+UR5+0x11300], R8 ;  /* 0x0113000800007988 */ /* 0x0083e80008000405 */
[----:B------:R2:W-:Y:S04]  /*4a050*/  STS.U16 [R0+UR5+0x11b00], R9 ;  /* 0x011b000900007988 */ /* 0x0005e80008000405 */
[----:B------:R3:W-:Y:S04]  /*4a060*/  STS.U16 [R0+UR5+0x12300], R10 ;  /* 0x0123000a00007988 */ /* 0x0007e80008000405 */
[----:B0-----:R-:W4:Y:S04]  /*4a070*/  LDL.LU R7, [R1+0x2ddc] ;  /* 0x002ddc0001077983 */ /* 0x001f280000300800 */
[----:B-1----:R-:W4:Y:S04]  /*4a080*/  LDL.LU R8, [R1+0x2dd8] ;  /* 0x002dd80001087983 */ /* 0x002f280000300800 */
[----:B--2---:R-:W2:Y:S04]  /*4a090*/  LDL.LU R9, [R1+0x2dd4] ;  /* 0x002dd40001097983 */ /* 0x004ea80000300800 */
[----:B---3--:R-:W3:Y:S04]  /*4a0a0*/  LDL.LU R10, [R1+0x684] ;  /* 0x00068400010a7983 */ /* 0x008ee80000300800 */
[----:B---3--:R0:W-:Y:S04]  /*4a0b0*/  STL [R1+0x2dc8], R10 ;  /* 0x002dc80a01007387 */ /* 0x0081e80000100800 */
[----:B0-----:R-:W3:Y:S04]  /*4a0c0*/  LDL.LU R10, [R1+0x6f0] ;  /* 0x0006f000010a7983 */ /* 0x001ee80000300800 */
        /* <DEDUP_REMOVED lines=19> */
[----:B0-----:R-:W3:Y:S01]  /*4a200*/  LDL.LU R10, [R1+0x704] ;  /* 0x00070400010a7983 */ /* 0x001ee20000300800 */
[----:B------:R-:W0:Y:S03]  /*4a210*/  S2R R6, SR_TID.X ;  /* 0x0000000000067919 */ /* 0x000e260000002100 */
[----:B------:R-:W-:Y:S04]  /*4a220*/  STS.U16 [R0+UR5+0x1bb00], R25 ;  /* 0x01bb001900007988 */ /* 0x000fe80008000405 */
[----:B------:R-:W-:Y:S04]  /*4a230*/  STS.U16 [R0+UR5+0x1c300], R27 ;  /* 0x01c3001b00007988 */ /* 0x000fe80008000405 */
[----:B------:R0:W-:Y:S04]  /*4a240*/  STS.U16 [R0+UR5+0x1cb00], R3 ;  /* 0x01cb000300007988 */ /* 0x0001e80008000405 */
[----:B----4-:R1:W-:Y:S04]  /*4a250*/  STS.U16 [R0+UR5+0x1d300], R2 ;  /* 0x01d3000200007988 */ /* 0x0103e80008000405 */
[----:B------:R-:W-:Y:S04]  /*4a260*/  STS.U16 [R0+UR5+0x1db00], R4 ;  /* 0x01db000400007988 */ /* 0x000fe80008000405 */
[----:B------:R-:W-:Y:S01]  /*4a270*/  STS.U16 [R0+UR5+0x1e300], R5 ;  /* 0x01e3000500007988 */ /* 0x000fe20008000405 */
[----:B0-----:R-:W-:-:S05]  /*4a280*/  LOP3.LUT R3, R6, 0x7f, RZ, 0xc0, !PT ;  /* 0x0000007f06037812 */ /* 0x001fca00078ec0ff */
[----:B-1----:R-:W-:Y:S01]  /*4a290*/  IMAD.SHL.U32 R2, R3, 0x2, RZ ;  /* 0x0000000203027824 */ /* 0x002fe200078e00ff */
[----:B---3--:R0:W-:Y:S04]  /*4a2a0*/  STL [R1+0x2dd0], R10 ;  /* 0x002dd00a01007387 */ /* 0x0081e80000100800 */
        /* <DEDUP_REMOVED lines=10> */
[----:B0-----:R-:W-:-:S03]  /*4a350*/  LOP3.LUT R10, R6, 0x7f, RZ, 0xc0, !PT ;  /* 0x0000007f060a7812 */ /* 0x001fc600078ec0ff */
[----:B------:R-:W3:Y:S04]  /*4a360*/  LDL.LU R19, [R1+0x5a8] ;  /* 0x0005a80001137983 */ /* 0x000ee80000300800 */
[----:B------:R-:W3:Y:S04]  /*4a370*/  LDL.LU R17, [R1+0x594] ;  /* 0x0005940001117983 */ /* 0x000ee80000300800 */
[----:B------:R-:W3:Y:S04]  /*4a380*/  LDL.LU R13, [R1+0x580] ;  /* 0x00058000010d7983 */ /* 0x000ee80000300800 */
[----:B------:R-:W3:Y:S04]  /*4a390*/  LDL.LU R16, [R1+0x56c] ;  /* 0x00056c0001107983 */ /* 0x000ee80000300800 */
[----:B------:R-:W3:Y:S01]  /*4a3a0*/  LDL.LU R18, [R1+0x558] ;  /* 0x0005580001127983 */ /* 0x000ee20000300800 */
[----:B------:R-:W-:-:S03]  /*4a3b0*/  IMAD.SHL.U32 R10, R10, 0x2, RZ ;  /* 0x000000020a0a7824 */ /* 0x000fc600078e00ff */
[----:B------:R-:W3:Y:S04]  /*4a3c0*/  LDL.LU R21, [R1+0x544] ;  /* 0x0005440001157983 */ /* 0x000ee80000300800 */
[----:B------:R-:W3:Y:S04]  /*4a3d0*/  LDL.LU R23, [R1+0x530] ;  /* 0x0005300001177983 */ /* 0x000ee80000300800 */
[----:B------:R-:W3:Y:S04]  /*4a3e0*/  LDL.LU R25, [R1+0x51c] ;  /* 0x00051c0001197983 */ /* 0x000ee80000300800 */
[----:B------:R-:W3:Y:S04]  /*4a3f0*/  LDL.LU R27, [R1+0x508] ;  /* 0x00050800011b7983 */ /* 0x000ee80000300800 */
[----:B------:R-:W3:Y:S01]  /*4a400*/  LDL.LU R0, [R1+0x4f4] ;  /* 0x0004f40001007983 */ /* 0x000ee20000300800 */
[----:B------:R-:W-:-:S03]  /*4a410*/  LOP3.LUT R10, R10, 0x30, RZ, 0x3c, !PT ;  /* 0x000000300a0a7812 */ /* 0x000fc600078e3cff */
[----:B------:R-:W3:Y:S04]  /*4a420*/  LDL.LU R4, [R1+0x4e0] ;  /* 0x0004e00001047983 */ /* 0x000ee80000300800 */
[----:B------:R-:W3:Y:S04]  /*4a430*/  LDL.LU R5, [R1+0x300] ;  /* 0x0003000001057983 */ /* 0x000ee80000300800 */
[----:B------:R-:W3:Y:S04]  /*4a440*/  LDL.LU R6, [R1+0x2ec] ;  /* 0x0002ec0001067983 */ /* 0x000ee80000300800 */
[----:B------:R0:W-:Y:S04]  /*4a450*/  STL [R1+0x2db8], R3 ;  /* 0x002db80301007387 */ /* 0x0001e80000100800 */
[----:B--2---:R1:W-:Y:S04]  /*4a460*/  STS.U16 [R10+UR5+0x1eb00], R9 ;  /* 0x01eb00090a007988 */ /* 0x0043e80008000405 */
[----:B------:R2:W-:Y:S04]  /*4a470*/  STS.U16 [R10+UR5+0x1f300], R8 ;  /* 0x01f300080a007988 */ /* 0x0005e80008000405 */
[----:B------:R2:W-:Y:S04]  /*4a480*/  STS.U16 [R10+UR5+0x1fb00], R7 ;  /* 0x01fb00070a007988 */ /* 0x0005e80008000405 */
[----:B0-----:R-:W3:Y:S04]  /*4a490*/  LDL.LU R3, [R1+0x698] ;  /* 0x0006980001037983 */ /* 0x001ee80000300800 */
[----:B-1----:R-:W3:Y:S04]  /*4a4a0*/  LDL.LU R9, [R1+0x6b4] ;  /* 0x0006b40001097983 */ /* 0x002ee80000300800 */
[----:B--2---:R-:W2:Y:S04]  /*4a4b0*/  LDL.LU R8, [R1+0x6c8] ;  /* 0x0006c80001087983 */ /* 0x004ea80000300800 */
[----:B------:R-:W2:Y:S01]  /*4a4c0*/  LDL.LU R10, [R1+0x2dd0] ;  /* 0x002dd000010a7983 */ /* 0x000ea20000300800 */
[----:B------:R-:W-:-:S03]  /*4a4d0*/  LOP3.LUT R2, R2, 0x40, RZ, 0x3c, !PT ;  /* 0x0000004002027812 */ /* 0x000fc600078e3cff */
[----:B------:R-:W3:Y:S04]  /*4a4e0*/  LDL.LU R7, [R1+0x6dc] ;  /* 0x0006dc0001077983 */ /* 0x000ee80000300800 */
[----:B--2---:R0:W-:Y:S04]  /*4a4f0*/  STS.U16 [R2+UR5+0x400], R10 ;  /* 0x0004000a02007988 */ /* 0x0041e80008000405 */
[----:B0-----:R-:W2:Y:S04]  /*4a500*/  LDL.LU R10, [R1+0x2dcc] ;  /* 0x002dcc00010a7983 */ /* 0x001ea80000300800 */
[----:B--2---:R0:W-:Y:S04]  /*4a510*/  STS.U16 [R2+UR5+0xc00], R10 ;  /* 0x000c000a02007988 */ /* 0x0041e80008000405 */
[----:B---3--:R-:W-:Y:S04]  /*4a520*/  STS.U16 [R2+UR5+0x1400], R7 ;  /* 0x0014000702007988 */ /* 0x008fe80008000405 */
[----:B------:R-:W-:Y:S04]  /*4a530*/  STS.U16 [R2+UR5+0x1c00], R8 ;  /* 0x001c000802007988 */ /* 0x000fe80008000405 */
[----:B------:R-:W-:Y:S04]  /*4a540*/  STS.U16 [R2+UR5+0x2400], R9 ;  /* 0x0024000902007988 */ /* 0x000fe80008000405 */
[----:B------:R1:W-:Y:S04]  /*4a550*/  STS.U16 [R2+UR5+0x2c00], R3 ;  /* 0x002c000302007988 */ /* 0x0003e80008000405 */
[----:B0-----:R-:W2:Y:S04]  /*4a560*/  LDL.LU R10, [R1+0x2dc8] ;  /* 0x002dc800010a7983 */ /* 0x001ea80000300800 */
[----:B-1----:R-:W3:Y:S04]  /*4a570*/  LDL.LU R3, [R1+0x25c] ;  /* 0x00025c0001037983 */ /* 0x002ee80000300800 */
[----:B---3--:R0:W-:Y:S04]  /*4a580*/  STL [R1+0x2dbc], R3 ;  /* 0x002dbc0301007387 */ /* 0x0081e80000100800 */
[----:B0-----:R-:W3:Y:S04]  /*4a590*/  LDL.LU R3, [R1+0x270] ;  /* 0x0002700001037983 */ /* 0x001ee80000300800 */
[----:B---3--:R0:W-:Y:S04]  /*4a5a0*/  STL [R1+0x2dc0], R3 ;  /* 0x002dc00301007387 */ /* 0x0081e80000100800 */
[----:B0-----:R-:W3:Y:S04]  /*4a5b0*/  LDL.LU R3, [R1+0x284] ;  /* 0x0002840001037983 */ /* 0x001ee80000300800 */
[----:B--2---:R-:W-:Y:S04]  /*4a5c0*/  STS.U16 [R2+UR5+0x3400], R10 ;  /* 0x0034000a02007988 */ /* 0x004fe80008000405 */
        /* <DEDUP_REMOVED lines=63> */
[----:B0-----:R-:W4:Y:S04]  /*4a9c0*/  LDL.LU R3, [R1+0x2db8] ;  /* 0x002db80001037983 */ /* 0x001f280000300800 */
[----:B-1----:R-:W4:Y:S04]  /*4a9d0*/  LDL.LU R4, [R1+0x2db4] ;  /* 0x002db40001047983 */ /* 0x002f280000300800 */
[----:B--2---:R-:W2:Y:S04]  /*4a9e0*/  LDL.LU R5, [R1+0x2db0] ;  /* 0x002db00001057983 */ /* 0x004ea80000300800 */
[----:B---3--:R-:W3:Y:S04]  /*4a9f0*/  LDL.LU R6, [R1+0x2dac] ;  /* 0x002dac0001067983 */ /* 0x008ee80000300800 */
[----:B----4-:R-:W4:Y:S04]  /*4aa00*/  LDL.LU R7, [R1+0x694] ;  /* 0x0006940001077983 */ /* 0x010f280000300800 */
[----:B----4-:R0:W-:Y:S04]  /*4aa10*/  STL [R1+0x2da4], R7 ;  /* 0x002da40701007387 */ /* 0x0101e80000100800 */
[----:B0-----:R-:W4:Y:S04]  /*4aa20*/  LDL.LU R7, [R1+0x6ec] ;  /* 0x0006ec0001077983 */ /* 0x001f280000300800 */
        /* <DEDUP_REMOVED lines=16> */
[----:B----4-:R0:W-:Y:S04]  /*4ab30*/  STL [R1+0x2da8], R7 ;  /* 0x002da80701007387 */ /* 0x0101e80000100800 */
[----:B0-----:R-:W4:Y:S04]  /*4ab40*/  LDL.LU R7, [R1+0x700] ;  /* 0x0007000001077983 */ /* 0x001f280000300800 */
        /* <DEDUP_REMOVED lines=9> */
[----:B------:R0:W-:Y:S04]  /*4abe0*/  STS.U16 [R2+UR5+0x1b400], R16 ;  /* 0x01b4001002007988 */ /* 0x0001e80008000405 */
[----:B------:R-:W4:Y:S04]  /*4abf0*/  LDL.LU R26, [R1+0x5cc] ;  /* 0x0005cc00011a7983 */ /* 0x000f280000300800 */
[----:B------:R1:W-:Y:S04]  /*4ac00*/  STS.U16 [R2+UR5+0x1bc00], R18 ;  /* 0x01bc001202007988 */ /* 0x0003e80008000405 */
[----:B------:R-:W4:Y:S04]  /*4ac10*/  LDL.LU R24, [R1+0x5b8] ;  /* 0x0005b80001187983 */ /* 0x000f280000300800 */
[----:B------:R0:W-:Y:S04]  /*4ac20*/  STS.U16 [R2+UR5+0x1c400], R21 ;  /* 0x01c4001502007988 */ /* 0x0001e80008000405 */
[----:B------:R-:W4:Y:S04]  /*4ac30*/  LDL.LU R22, [R1+0x5a4] ;  /* 0x0005a40001167983 */ /* 0x000f280000300800 */
[----:B------:R-:W-:Y:S04]  /*4ac40*/  STS.U16 [R2+UR5+0x1cc00], R23 ;  /* 0x01cc001702007988 */ /* 0x000fe80008000405 */
[----:B------:R-:W4:Y:S04]  /*4ac50*/  LDL.LU R20, [R1+0x590] ;  /* 0x0005900001147983 */ /* 0x000f280000300800 */
[----:B------:R-:W-:Y:S04]  /*4ac60*/  STS.U16 [R2+UR5+0x1d400], R25 ;  /* 0x01d4001902007988 */ /* 0x000fe80008000405 */
[----:B------:R-:W4:Y:S04]  /*4ac70*/  LDL.LU R19, [R1+0x57c] ;  /* 0x00057c0001137983 */ /* 0x000f280000300800 */
[----:B------:R0:W-:Y:S04]  /*4ac80*/  STS.U16 [R2+UR5+0x1dc00], R27 ;  /* 0x01dc001b02007988 */ /* 0x0001e80008000405 */
[----:B------:R-:W4:Y:S04]  /*4ac90*/  LDL.LU R17, [R1+0x568] ;  /* 0x0005680001117983 */ /* 0x000f280000300800 */
[----:B------:R1:W-:Y:S04]  /*4aca0*/  STS.U16 [R2+UR5+0x1e400], R0 ;  /* 0x01e4000002007988 */ /* 0x0003e80008000405 */
[----:B------:R-:W4:Y:S04]  /*4acb0*/  LDL.LU R13, [R1+0x554] ;  /* 0x00055400010d7983 */ /* 0x000f280000300800 */
[----:B0-----:R-:W4:Y:S04]  /*4acc0*/  LDL.LU R16, [R1+0x540] ;  /* 0x0005400001107983 */ /* 0x001f280000300800 */
[----:B-1----:R-:W4:Y:S04]  /*4acd0*/  LDL.LU R18, [R1+0x52c] ;  /* 0x00052c0001127983 */ /* 0x002f280000300800 */
[----:B------:R-:W4:Y:S04]  /*4ace0*/  LDL.LU R21, [R1+0x518] ;  /* 0x0005180001157983 */ /* 0x000f280000300800 */
[----:B---3--:R0:W-:Y:S04]  /*4acf0*/  STS.U16 [R2+UR5+0x1ec00], R6 ;  /* 0x01ec000602007988 */ /* 0x0081e80008000405 */
[----:B------:R-:W3:Y:S01]  /*4ad00*/  LDL.LU R27, [R1+0x504] ;  /* 0x00050400011b7983 */ /* 0x000ee20000300800 */
[----:B------:R-:W-:-:S03]  /*4ad10*/  IMAD.SHL.U32 R0, R3, 0x2, RZ ;  /* 0x0000000203007824 */ /* 0x000fc600078e00ff */
[----:B--2---:R1:W-:Y:S04]  /*4ad20*/  STS.U16 [R2+UR5+0x1f400], R5 ;  /* 0x01f4000502007988 */ /* 0x0043e80008000405 */
[----:B------:R2:W-:Y:S04]  /*4ad30*/  STS.U16 [R2+UR5+0x1fc00], R4 ;  /* 0x01fc000402007988 */ /* 0x0005e80008000405 */
[----:B0-----:R-:W3:Y:S01]  /*4ad40*/  LDL.LU R6, [R1+0x6b0] ;  /* 0x0006b00001067983 */ /* 0x001ee20000300800 */
[----:B------:R-:W-:-:S03]  /*4ad50*/  LOP3.LUT R0, R0, 0x50, RZ, 0x3c, !PT ;  /* 0x0000005000007812 */ /* 0x000fc600078e3cff */
[----:B-1----:R-:W3:Y:S04]  /*4ad60*/  LDL.LU R5, [R1+0x6c4] ;  /* 0x0006c40001057983 */ /* 0x002ee80000300800 */
[----:B--2---:R-:W2:Y:S04]  /*4ad70*/  LDL.LU R4, [R1+0x6d8] ;  /* 0x0006d80001047983 */ /* 0x004ea80000300800 */
[----:B------:R-:W2:Y:S04]  /*4ad80*/  LDL.LU R23, [R1+0x4f0] ;  /* 0x0004f00001177983 */ /* 0x000ea80000300800 */
[----:B------:R-:W2:Y:S04]  /*4ad90*/  LDL.LU R25, [R1+0x34c] ;  /* 0x00034c0001197983 */ /* 0x000ea80000300800 */
[----:B------:R-:W2:Y:S04]  /*4ada0*/  LDL.LU R2, [R1+0x2fc] ;  /* 0x0002fc0001027983 */ /* 0x000ea80000300800 */
[----:B------:R-:W2:Y:S04]  /*4adb0*/  LDL.LU R3, [R1+0x2e8] ;  /* 0x0002e80001037983 */ /* 0x000ea80000300800 */
[----:B----4-:R0:W-:Y:S04]  /*4adc0*/  STS.U16 [R0+UR5+0x500], R7 ;  /* 0x0005000700007988 */ /* 0x0101e80008000405 */
[----:B0-----:R-:W4:Y:S04]  /*4add0*/  LDL.LU R7, [R1+0x2da8] ;  /* 0x002da80001077983 */ /* 0x001f280000300800 */
[----:B----4-:R0:W-:Y:S04]  /*4ade0*/  STS.U16 [R0+UR5+0xd00], R7 ;  /* 0x000d000700007988 */ /* 0x0101e80008000405 */
[----:B0-----:R-:W4:Y:S04]  /*4adf0*/  LDL.LU R7, [R1+0x2da4] ;  /* 0x002da40001077983 */ /* 0x001f280000300800 */
[----:B--2---:R-:W-:Y:S04]  /*4ae00*/  STS.U16 [R0+UR5+0x1500], R4 ;  /* 0x0015000400007988 */ /* 0x004fe80008000405 */
[----:B---3--:R-:W-:Y:S04]  /*4ae10*/  STS.U16 [R0+UR5+0x1d00], R5 ;  /* 0x001d000500007988 */ /* 0x008fe80008000405 */
        /* <DEDUP_REMOVED lines=22> */
[----:B------:R-:W-:Y:S04]  /*4af80*/  STS.U16 [R0+UR5+0xd500], R23 ;  /* 0x00d5001700007988 */ /* 0x000fe80008000405 */
[----:B------:R-:W-:Y:S04]  /*4af90*/  STS.U16 [R0+UR5+0xdd00], R25 ;  /* 0x00dd001900007988 */ /* 0x000fe80008000405 */
[----:B------:R1:W-:Y:S04]  /*4afa0*/  STS.U16 [R0+UR5+0xe500], R2 ;  /* 0x00e5000200007988 */ /* 0x0003e80008000405 */
[----:B0-----:R-:W2:Y:S04]  /*4afb0*/  LDL.LU R27, [R1+0x294] ;  /* 0x00029400011b7983 */ /* 0x001ea80000300800 */
[----:B-1----:R-:W3:Y:S04]  /*4afc0*/  LDL.LU R2, [R1+0x258] ;  /* 0x0002580001027983 */ /* 0x002ee80000300800 */
[----:B---3--:R0:W-:Y:S04]  /*4afd0*/  STL [R1+0x2d9c], R2 ;  /* 0x002d9c0201007387 */ /* 0x0081e80000100800 */
[----:B0-----:R-:W3:Y:S04]  /*4afe0*/  LDL.LU R2, [R1+0x26c] ;  /* 0x00026c0001027983 */ /* 0x001ee80000300800 */
        /* <DEDUP_REMOVED lines=28> */
[----:B--2---:R0:W-:Y:S04]  /*4b1b0*/  STS.U16 [R0+UR5+0xf500], R27 ;  /* 0x00f5001b00007988 */ /* 0x0041e80008000405 */
[----:B------:R-:W2:Y:S04]  /*4b1c0*/  LDL.LU R25, [R1+0x10] ;  /* 0x0000100001197983 */ /* 0x000ea80000300800 */
[----:B0-----:R-:W2:Y:S04]  /*4b1d0*/  LDL.LU R27, [R1] ;  /* 0x00000000011b7983 */ /* 0x001ea80000300800 */
[----:B---3--:R0:W-:Y:S04]  /*4b1e0*/  STS.U16 [R0+UR5+0xfd00], R2 ;  /* 0x00fd000200007988 */ /* 0x0081e80008000405 */
[----:B0-----:R-:W3:Y:S04]  /*4b1f0*/  LDL.LU R2, [R1+0x2da0] ;  /* 0x002da00001027983 */ /* 0x001ee80000300800 */
[----:B---3--:R0:W-:Y:S04]  /*4b200*/  STS.U16 [R0+UR5+0x10500], R2 ;  /* 0x0105000200007988 */ /* 0x0081e80008000405 */
[----:B0-----:R-:W3:Y:S04]  /*4b210*/  LDL.LU R2, [R1+0x2d9c] ;  /* 0x002d9c0001027983 */ /* 0x001ee80000300800 */
[----:B---3--:R0:W-:Y:S04]  /*4b220*/  STS.U16 [R0+UR5+0x10d00], R2 ;  /* 0x010d000200007988 */ /* 0x0081e80008000405 */
[----:B----4-:R1:W-:Y:S04]  /*4b230*/  STS.U16 [R0+UR5+0x11500], R3 ;  /* 0x0115000300007988 */ /* 0x0103e80008000405 */
[----:B0-----:R-:W3:Y:S04]  /*4b240*/  LDL.LU R2, [R1+0x2d98] ;  /* 0x002d980001027983 */ /* 0x001ee80000300800 */
[----:B-1----:R-:W4:Y:S04]  /*4b250*/  LDL.LU R3, [R1+0x2d94] ;  /* 0x002d940001037983 */ /* 0x002f280000300800 */
[----:B------:R0:W-:Y:S04]  /*4b260*/  STS.U16 [R0+UR5+0x11d00], R4 ;  /* 0x011d000400007988 */ /* 0x0001e80008000405 */
        /* <DEDUP_REMOVED lines=27> */
[----:B------:R-:W3:Y:S01]  /*4b420*/  LDL.LU R12, [R1+0x62c] ;  /* 0x00062c00010c7983 */ /* 0x000ee20000300800 */
[----:B--2---:R-:W0:Y:S03]  /*4b430*/  S2R R23, SR_TID.X ;  /* 0x0000000000177919 */ /* 0x004e260000002100 */
        /* <DEDUP_REMOVED lines=8> */
[----:B------:R1:W-:Y:S04]  /*4b4c0*/  STS.U16 [R0+UR5+0x1bd00], R13 ;  /* 0x01bd000d00007988 */ /* 0x0003e80008000405 */
[----:B------:R-:W2:Y:S04]  /*4b4d0*/  LDL.LU R17, [R1+0x578] ;  /* 0x0005780001117983 */ /* 0x000ea80000300800 */
[----:B------:R0:W-:Y:S04]  /*4b4e0*/  STS.U16 [R0+UR5+0x1c500], R16 ;  /* 0x01c5001000007988 */ /* 0x0001e80008000405 */
[----:B------:R0:W-:Y:S04]  /*4b4f0*/  STS.U16 [R0+UR5+0x1cd00], R18 ;  /* 0x01cd001200007988 */ /* 0x0001e80008000405 */
[----:B------:R0:W-:Y:S04]  /*4b500*/  STS.U16 [R0+UR5+0x1d500], R21 ;  /* 0x01d5001500007988 */ /* 0x0001e80008000405 */
[----:B------:R0:W-:Y:S04]  /*4b510*/  STS.U16 [R0+UR5+0x1dd00], R25 ;  /* 0x01dd001900007988 */ /* 0x0001e80008000405 */
[----:B------:R0:W-:Y:S04]  /*4b520*/  STS.U16 [R0+UR5+0x1e500], R27 ;  /* 0x01e5001b00007988 */ /* 0x0001e80008000405 */
[----:B-1----:R-:W2:Y:S04]  /*4b530*/  LDL.LU R13, [R1+0x564] ;  /* 0x00056400010d7983 */ /* 0x002ea80000300800 */
[----:B0-----:R-:W2:Y:S04]  /*4b540*/  LDL.LU R16, [R1+0x550] ;  /* 0x0005500001107983 */ /* 0x001ea80000300800 */
[----:B------:R-:W2:Y:S04]  /*4b550*/  LDL.LU R18, [R1+0x53c] ;  /* 0x00053c0001127983 */ /* 0x000ea80000300800 */
[----:B------:R-:W2:Y:S04]  /*4b560*/  LDL.LU R21, [R1+0x528] ;  /* 0x0005280001157983 */ /* 0x000ea80000300800 */
[----:B------:R-:W2:Y:S04]  /*4b570*/  LDL.LU R25, [R1+0x514] ;  /* 0x0005140001197983 */ /* 0x000ea80000300800 */
[----:B------:R-:W2:Y:S01]  /*4b580*/  LDL.LU R27, [R1+0x500] ;  /* 0x00050000011b7983 */ /* 0x000ea20000300800 */
[----:B------:R-:W-:-:S05]  /*4b590*/  LOP3.LUT R23, R23, 0x7f, RZ, 0xc0, !PT ;  /* 0x0000007f17177812 */ /* 0x000fca00078ec0ff */
[----:B------:R-:W-:Y:S01]  /*4b5a0*/  IMAD.SHL.U32 R19, R23, 0x2, RZ ;  /* 0x0000000217137824 */ /* 0x000fe200078e00ff */
[----:B------:R0:W-:Y:S04]  /*4b5b0*/  STL [R1+0x2d80], R23 ;  /* 0x002d801701007387 */ /* 0x0001e80000100800 */
[----:B0-----:R-:W2:Y:S04]  /*4b5c0*/  LDL.LU R23, [R1+0x6e8] ;  /* 0x0006e80001177983 */ /* 0x001ea80000300800 */
[----:B----4-:R0:W-:Y:S04]  /*4b5d0*/  STS.U16 [R0+UR5+0x1ed00], R3 ;  /* 0x01ed000300007988 */ /* 0x0101e80008000405 */
[----:B---3--:R1:W-:Y:S04]  /*4b5e0*/  STS.U16 [R0+UR5+0x1f500], R2 ;  /* 0x01f5000200007988 */ /* 0x0083e80008000405 */
[----:B0-----:R-:W3:Y:S04]  /*4b5f0*/  LDL.LU R3, [R1+0x6fc] ;  /* 0x0006fc0001037983 */ /* 0x001ee80000300800 */
[----:B-1----:R-:W4:Y:S01]  /*4b600*/  LDL.LU R0, [R1+0x2d90] ;  /* 0x002d900001007983 */ /* 0x002f220000300800 */
[----:B------:R-:W0:Y:S01]  /*4b610*/  S2R R2, SR_TID.X ;  /* 0x0000000000027919 */ /* 0x000e220000002100 */
[----:B------:R-:W-:-:S02]  /*4b620*/  LOP3.LUT R19, R19, 0x60, RZ, 0x3c, !PT ;  /* 0x0000006013137812 */ /* 0x000fc400078e3cff */
[----:B0-----:R-:W-:-:S05]  /*4b630*/  LOP3.LUT R2, R2, 0x7f, RZ, 0xc0, !PT ;  /* 0x0000007f02027812 */ /* 0x001fca00078ec0ff */
[----:B------:R-:W-:-:S05]  /*4b640*/  IMAD.SHL.U32 R2, R2, 0x2, RZ ;  /* 0x0000000202027824 */ /* 0x000fca00078e00ff */
[----:B------:R-:W-:-:S05]  /*4b650*/  LOP3.LUT R2, R2, 0x50, RZ, 0x3c, !PT ;  /* 0x0000005002027812 */ /* 0x000fca00078e3cff */
[----:B----4-:R-:W-:Y:S04]  /*4b660*/  STS.U16 [R2+UR5+0x1fd00], R0 ;  /* 0x01fd000002007988 */ /* 0x010fe80008000405 */
[----:B---3--:R-:W-:Y:S04]  /*4b670*/  STS.U16 [R19+UR5+0x600], R3 ;  /* 0x0006000313007988 */ /* 0x008fe80008000405 */
[----:B--2---:R0:W-:Y:S04]  /*4b680*/  STS.U16 [R19+UR5+0xe00], R23 ;  /* 0x000e001713007988 */ /* 0x0041e80008000405 */
[----:B0-----:R-:W2:Y:S04]  /*4b690*/  LDL.LU R23, [R1+0x2e4] ;  /* 0x0002e40001177983 */ /* 0x001ea80000300800 */
[----:B--2---:R0:W-:Y:S04]  /*4b6a0*/  STL [R1+0x2d84], R23 ;  /* 0x002d841701007387 */ /* 0x0041e80000100800 */
[----:B0-----:R-:W2:Y:S04]  /*4b6b0*/  LDL.LU R23, [R1+0x2f8] ;  /* 0x0002f80001177983 */ /* 0x001ea80000300800 */
[----:B--2---:R0:W-:Y:S04]  /*4b6c0*/  STL [R1+0x2d88], R23 ;  /* 0x002d881701007387 */ /* 0x0041e80000100800 */
[----:B0-----:R-:W2:Y:S04]  /*4b6d0*/  LDL.LU R23, [R1+0x30c] ;  /* 0x00030c0001177983 */ /* 0x001ea80000300800 */
        /* <DEDUP_REMOVED lines=25> */
[----:B------:R-:W4:Y:S04]  /*4b870*/  LDL.LU R17, [R1+0x27c] ;  /* 0x00027c0001117983 */ /* 0x000f280000300800 */
[----:B------:R-:W3:Y:S04]  /*4b880*/  LDL.LU R13, [R1+0x268] ;  /* 0x00026800010d7983 */ /* 0x000ee80000300800 */
[----:B------:R-:W3:Y:S04]  /*4b890*/  LDL.LU R16, [R1+0x254] ;  /* 0x0002540001107983 */ /* 0x000ee80000300800 */
[----:B------:R0:W-:Y:S04]  /*4b8a0*/  STS.U16 [R19+UR5+0xc600], R25 ;  /* 0x00c6001913007988 */ /* 0x0001e80008000405 */
[----:B------:R-:W3:Y:S04]  /*4b8b0*/  LDL.LU R21, [R1+0x240] ;  /* 0x0002400001157983 */ /* 0x000ee80000300800 */
[----:B0-----:R-:W3:Y:S04]  /*4b8c0*/  LDL.LU R25, [R1+0x22c] ;  /* 0x00022c0001197983 */ /* 0x001ee80000300800 */
        /* <DEDUP_REMOVED lines=21> */
[----:B0-----:R-:W3:Y:S04]  /*4ba20*/  LDL.LU R27, [R1+0x1c] ;  /* 0x00001c00011b7983 */ /* 0x001ee80000300800 */
        /* <DEDUP_REMOVED lines=18> */
[----:B------:R0:W-:Y:S04]  /*4bb50*/  STS.U16 [R19+UR5+0x11e00], R25 ;  /* 0x011e001913007988 */ /* 0x0001e80008000405 */
        /* <DEDUP_REMOVED lines=37> */
[----:B------:R-:W-:-:S03]  /*4bdb0*/  IMAD.SHL.U32 R0, R23, 0x2, RZ ;  /* 0x0000000217007824 */ /* 0x000fc600078e00ff */
[----:B--2---:R0:W-:Y:S04]  /*4bdc0*/  STS.U16 [R19+UR5+0x1ce00], R25 ;  /* 0x01ce001913007988 */ /* 0x0041e80008000405 */
[----:B------:R1:W-:Y:S04]  /*4bdd0*/  STS.U16 [R19+UR5+0x1d600], R21 ;  /* 0x01d6001513007988 */ /* 0x0003e80008000405 */
[----:B----4-:R2:W-:Y:S04]  /*4bde0*/  STS.U16 [R19+UR5+0x1de00], R16 ;  /* 0x01de001013007988 */ /* 0x0105e80008000405 */
[----:B---3--:R3:W-:Y:S04]  /*4bdf0*/  STS.U16 [R19+UR5+0x1e600], R13 ;  /* 0x01e6000d13007988 */ /* 0x0087e80008000405 */
[----:B0-----:R-:W4:Y:S04]  /*4be00*/  LDL.LU R25, [R1+0x6a4] ;  /* 0x0006a40001197983 */ /* 0x001f280000300800 */
[----:B-1----:R-:W4:Y:S04]  /*4be10*/  LDL.LU R21, [R1+0x6d0] ;  /* 0x0006d00001157983 */ /* 0x002f280000300800 */
[----:B--2---:R-:W2:Y:S04]  /*4be20*/  LDL.LU R16, [R1+0x6e4] ;  /* 0x0006e40001107983 */ /* 0x004ea80000300800 */
[----:B---3--:R-:W3:Y:S04]  /*4be30*/  LDL.LU R13, [R1+0x6f8] ;  /* 0x0006f800010d7983 */ /* 0x008ee80000300800 */
[----:B------:R-:W2:Y:S04]  /*4be40*/  LDL.LU R28, [R1+0x574] ;  /* 0x00057400011c7983 */ /* 0x000ea80000300800 */
[----:B------:R-:W2:Y:S04]  /*4be50*/  LDL.LU R26, [R1+0x560] ;  /* 0x00056000011a7983 */ /* 0x000ea80000300800 */
[----:B------:R-:W2:Y:S04]  /*4be60*/  LDL.LU R24, [R1+0x54c] ;  /* 0x00054c0001187983 */ /* 0x000ea80000300800 */
[----:B------:R-:W2:Y:S04]  /*4be70*/  LDL.LU R22, [R1+0x538] ;  /* 0x0005380001167983 */ /* 0x000ea80000300800 */
[----:B------:R-:W2:Y:S04]  /*4be80*/  LDL.LU R18, [R1+0x524] ;  /* 0x0005240001127983 */ /* 0x000ea80000300800 */
[----:B------:R-:W2:Y:S04]  /*4be90*/  LDL.LU R23, [R1+0x510] ;  /* 0x0005100001177983 */ /* 0x000ea80000300800 */
[----:B------:R0:W-:Y:S04]  /*4bea0*/  STS.U16 [R19+UR5+0x1ee00], R17 ;  /* 0x01ee001113007988 */ /* 0x0001e80008000405 */
[----:B0-----:R-:W2:Y:S01]  /*4beb0*/  LDL.LU R19, [R1+0x2d64] ;  /* 0x002d640001137983 */ /* 0x001ea20000300800 */
[----:B------:R-:W0:Y:S01]  /*4bec0*/  S2R R17, SR_TID.X ;  /* 0x0000000000117919 */ /* 0x000e220000002100 */
[----:B------:R-:W-:-:S02]  /*4bed0*/  LOP3.LUT R0, R0, 0x70, RZ, 0x3c, !PT ;  /* 0x0000007000007812 */ /* 0x000fc400078e3cff */
[----:B0-----:R-:W-:-:S05]  /*4bee0*/  LOP3.LUT R17, R17, 0x7f, RZ, 0xc0, !PT ;  /* 0x0000007f11117812 */ /* 0x001fca00078ec0ff */
[----:B------:R-:W-:-:S05]  /*4bef0*/  IMAD.SHL.U32 R17, R17, 0x2, RZ ;  /* 0x0000000211117824 */ /* 0x000fca00078e00ff */
[----:B------:R-:W-:-:S05]  /*4bf00*/  LOP3.LUT R17, R17, 0x60, RZ, 0x3c, !PT ;  /* 0x0000006011117812 */ /* 0x000fca00078e3cff */
[----:B--2---:R-:W-:Y:S04]  /*4bf10*/  STS.U16 [R17+UR5+0x1f600], R19 ;  /* 0x01f6001311007988 */ /* 0x004fe80008000405 */
[----:B------:R-:W-:Y:S04]  /*4bf20*/  STS.U16 [R17+UR5+0x1fe00], R20 ;  /* 0x01fe001411007988 */ /* 0x000fe80008000405 */
[----:B---3--:R-:W-:Y:S04]  /*4bf30*/  STS.U16 [R0+UR5+0x700], R13 ;  /* 0x0007000d00007988 */ /* 0x008fe80008000405 */
[----:B------:R-:W-:Y:S04]  /*4bf40*/  STS.U16 [R0+UR5+0xf00], R16 ;  /* 0x000f001000007988 */ /* 0x000fe80008000405 */
[----:B----4-:R-:W-:Y:S04]  /*4bf50*/  STS.U16 [R0+UR5+0x1700], R21 ;  /* 0x0017001500007988 */ /* 0x010fe80008000405 */
        /* <DEDUP_REMOVED lines=19> */
[----:B------:R4:W-:Y:S04]  /*4c090*/  STS.U16 [R0+UR5+0xaf00], R24 ;  /* 0x00af001800007988 */ /* 0x0009e80008000405 */
[----:B------:R3:W-:Y:S04]  /*4c0a0*/  STS.U16 [R0+UR5+0xb700], R22 ;  /* 0x00b7001600007988 */ /* 0x0007e80008000405 */
[----:B0-----:R-:W2:Y:S04]  /*4c0b0*/  LDL.LU R14, [R1+0x4e8] ;  /* 0x0004e800010e7983 */ /* 0x001ea80000300800 */
[----:B-1----:R-:W2:Y:S04]  /*4c0c0*/  LDL.LU R15, [R1+0x308] ;  /* 0x00030800010f7983 */ /* 0x002ea80000300800 */
[----:B------:R-:W2:Y:S04]  /*4c0d0*/  LDL.LU R29, [R1+0x2f4] ;  /* 0x0002f400011d7983 */ /* 0x000ea80000300800 */
[----:B---3--:R-:W3:Y:S04]  /*4c0e0*/  LDL.LU R26, [R1+0x2e0] ;  /* 0x0002e000011a7983 */ /* 0x008ee80000300800 */
[----:B----4-:R-:W4:Y:S04]  /*4c0f0*/  LDL.LU R24, [R1+0x28c] ;  /* 0x00028c0001187983 */ /* 0x010f280000300800 */
[----:B------:R0:W-:Y:S04]  /*4c100*/  STS.U16 [R0+UR5+0xbf00], R18 ;  /* 0x00bf001200007988 */ /* 0x0001e80008000405 */
[----:B------:R-:W4:Y:S04]  /*4c110*/  LDL.LU R22, [R1+0x278] ;  /* 0x0002780001167983 */ /* 0x000f280000300800 */
[----:B------:R1:W-:Y:S04]  /*4c120*/  STS.U16 [R0+UR5+0xc700], R23 ;  /* 0x00c7001700007988 */ /* 0x0003e80008000405 */
[----:B0-----:R-:W4:Y:S04]  /*4c130*/  LDL.LU R18, [R1+0x264] ;  /* 0x0002640001127983 */ /* 0x001f280000300800 */
[----:B-1----:R-:W4:Y:S04]  /*4c140*/  LDL.LU R23, [R1+0x250] ;  /* 0x0002500001177983 */ /* 0x002f280000300800 */
[----:B------:R-:W4:Y:S04]  /*4c150*/  LDL.LU R28, [R1+0x23c] ;  /* 0x00023c00011c7983 */ /* 0x000f280000300800 */
[----:B--2---:R0:W-:Y:S04]  /*4c160*/  STS.U16 [R0+UR5+0xcf00], R27 ;  /* 0x00cf001b00007988 */ /* 0x0041e80008000405 */
[----:B0-----:R-:W2:Y:S04]  /*4c170*/  LDL.LU R27, [R1+0x228] ;  /* 0x00022800011b7983 */ /* 0x001ea80000300800 */
        /* <DEDUP_REMOVED lines=21> */
[----:B---3--:R3:W-:Y:S04]  /*4c2d0*/  STS.U16 [R0+UR5+0xef00], R26 ;  /* 0x00ef001a00007988 */ /* 0x0087e80008000405 */
[----:B----4-:R4:W-:Y:S04]  /*4c2e0*/  STS.U16 [R0+UR5+0xf700], R24 ;  /* 0x00f7001800007988 */ /* 0x0109e80008000405 */
[----:B------:R3:W-:Y:S04]  /*4c2f0*/  STS.U16 [R0+UR5+0xff00], R22 ;  /* 0x00ff001600007988 */ /* 0x0007e80008000405 */
[----:B0-----:R-:W2:Y:S04]  /*4c300*/  LDL.LU R14, [R1+0x4c] ;  /* 0x00004c00010e7983 */ /* 0x001ea80000300800 */
[----:B-1----:R-:W2:Y:S04]  /*4c310*/  LDL.LU R15, [R1+0x24] ;  /* 0x00002400010f7983 */ /* 0x002ea80000300800 */
[----:B------:R-:W2:Y:S04]  /*4c320*/  LDL.LU R29, [R1+0x2d60] ;  /* 0x002d6000011d7983 */ /* 0x000ea80000300800 */
[----:B---3--:R-:W3:Y:S04]  /*4c330*/  LDL.LU R26, [R1+0x2d5c] ;  /* 0x002d5c00011a7983 */ /* 0x008ee80000300800 */
[----:B----4-:R-:W4:Y:S04]  /*4c340*/  LDL.LU R24, [R1+0x2d58] ;  /* 0x002d580001187983 */ /* 0x010f280000300800 */
[----:B------:R-:W3:Y:S04]  /*4c350*/  LDL.LU R22, [R1+0x2d54] ;  /* 0x002d540001167983 */ /* 0x000ee80000300800 */
[----:B------:R0:W-:Y:S04]  /*4c360*/  STS.U16 [R0+UR5+0x10700], R18 ;  /* 0x0107001200007988 */ /* 0x0001e80008000405 */
[----:B------:R1:W-:Y:S04]  /*4c370*/  STS.U16 [R0+UR5+0x10f00], R23 ;  /* 0x010f001700007988 */ /* 0x0003e80008000405 */
[----:B------:R1:W-:Y:S04]  /*4c380*/  STS.U16 [R0+UR5+0x11700], R28 ;  /* 0x0117001c00007988 */ /* 0x0003e80008000405 */
[----:B0-----:R-:W3:Y:S04]  /*4c390*/  LDL.LU R18, [R1+0x2d50] ;  /* 0x002d500001127983 */ /* 0x001ee80000300800 */
[----:B-1----:R-:W3:Y:S04]  /*4c3a0*/  LDL.LU R23, [R1+0x2d4c] ;  /* 0x002d4c0001177983 */ /* 0x002ee80000300800 */
[----:B------:R-:W3:Y:S04]  /*4c3b0*/  LDL.LU R28, [R1+0x70c] ;  /* 0x00070c00011c7983 */ /* 0x000ee80000300800 */
[----:B--2---:R0:W-:Y:S04]  /*4c3c0*/  STS.U16 [R0+UR5+0x11f00], R27 ;  /* 0x011f001b00007988 */ /* 0x0041e80008000405 */
        /* <DEDUP_REMOVED lines=14> */
[----:B0-----:R-:W4:Y:S04]  /*4c4b0*/  LDL R4, [R1+0x69c] ;  /* 0x00069c0001047983 */ /* 0x001f280000100800 */
[----:B-1----:R-:W4:Y:S04]  /*4c4c0*/  LDL R7, [R1+0x340] ;  /* 0x0003400001077983 */ /* 0x002f280000100800 */
[----:B------:R-:W-:Y:S04]  /*4c4d0*/  STS.U16 [R0+UR5+0x18f00], R8 ;  /* 0x018f000800007988 */ /* 0x000fe80008000405 */
[----:B------:R-:W-:Y:S04]  /*4c4e0*/  STS.U16 [R0+UR5+0x19700], R9 ;  /* 0x0197000900007988 */ /* 0x000fe80008000405 */
[----:B------:R-:W-:Y:S04]  /*4c4f0*/  STS.U16 [R0+UR5+0x19f00], R10 ;  /* 0x019f000a00007988 */ /* 0x000fe80008000405 */
[----:B------:R-:W-:Y:S04]  /*4c500*/  STS.U16 [R0+UR5+0x1a700], R11 ;  /* 0x01a7000b00007988 */ /* 0x000fe80008000405 */
[----:B------:R-:W-:Y:S04]  /*4c510*/  STS.U16 [R0+UR5+0x1af00], R12 ;  /* 0x01af000c00007988 */ /* 0x000fe80008000405 */
[----:B------:R-:W-:Y:S04]  /*4c520*/  STS.U16 [R0+UR5+0x1b700], R14 ;  /* 0x01b7000e00007988 */ /* 0x000fe80008000405 */
[----:B------:R-:W-:Y:S04]  /*4c530*/  STS.U16 [R0+UR5+0x1bf00], R15 ;  /* 0x01bf000f00007988 */ /* 0x000fe80008000405 */
[----:B--2---:R-:W-:Y:S04]  /*4c540*/  STS.U16 [R0+UR5+0x1c700], R27 ;  /* 0x01c7001b00007988 */ /* 0x004fe80008000405 */
[----:B---3--:R-:W-:Y:S04]  /*4c550*/  STS.U16 [R0+UR5+0x1cf00], R23 ;  /* 0x01cf001700007988 */ /* 0x008fe80008000405 */
[----:B------:R-:W-:Y:S04]  /*4c560*/  STS.U16 [R0+UR5+0x1d700], R18 ;  /* 0x01d7001200007988 */ /* 0x000fe80008000405 */
[----:B------:R-:W-:Y:S04]  /*4c570*/  STS.U16 [R0+UR5+0x1df00], R22 ;  /* 0x01df001600007988 */ /* 0x000fe80008000405 */
[----:B----4-:R-:W-:Y:S04]  /*4c580*/  STS.U16 [R0+UR5+0x1e700], R24 ;  /* 0x01e7001800007988 */ /* 0x010fe80008000405 */
[----:B------:R-:W-:Y:S04]  /*4c590*/  STS.U16 [R0+UR5+0x1ef00], R26 ;  /* 0x01ef001a00007988 */ /* 0x000fe80008000405 */
[----:B------:R-:W-:Y:S04]  /*4c5a0*/  STS.U16 [R0+UR5+0x1f700], R29 ;  /* 0x01f7001d00007988 */ /* 0x000fe80008000405 */
[----:B------:R-:W-:Y:S01]  /*4c5b0*/  STS.U16 [R0+UR5+0x1ff00], R28 ;  /* 0x01ff001c00007988 */ /* 0x000fe20008000405 */
[----:B------:R-:W-:Y:S06]  /*4c5c0*/  BAR.SYNC.DEFER_BLOCKING 0x0 ;  /* 0x0000000000007b1d */ /* 0x000fec0000010000 */
[----:B------:R-:W0:Y:S04]  /*4c5d0*/  LDSM.16.M88.4 R12, [R7+UR5] ;  /* 0x00000005070c783b */ /* 0x000e280008000200 */
[----:B------:R-:W1:Y:S04]  /*4c5e0*/  LDSM.16.M88.4 R16, [R7+UR5+0x4000] ;  /* 0x004000050710783b */ /* 0x000e680008000200 */
[----:B------:R-:W-:Y:S04]  /*4c5f0*/  LDSM.16.M88.4 R20, [R7+UR5+0x8000] ;  /* 0x008000050714783b */ /* 0x000fe80008000200 */
[----:B------:R-:W-:Y:S04]  /*4c600*/  LDSM.16.MT88.4 R24, [R4+UR5+0x20000] ;  /* 0x020000050418783b */ /* 0x000fe80008004200 */
[----:B0-----:R-:W-:Y:S01]  /*4c610*/  STL.64 [R1+0x90], R12 ;  /* 0x0000900c01007387 */ /* 0x001fe20000100a00 */
[----:B------:R-:W-:-:S03]  /*4c620*/  IMAD.MOV.U32 R8, RZ, RZ, R12 ;  /* 0x000000ffff087224 */ /* 0x000fc600078e000c */
[----:B------:R-:W-:Y:S01]  /*4c630*/  STL.64 [R1+0x98], R14 ;  /* 0x0000980e01007387 */ /* 0x000fe20000100a00 */
[----:B------:R-:W-:-:S03]  /*4c640*/  IMAD.MOV.U32 R3, RZ, RZ, R13 ;  /* 0x000000ffff037224 */ /* 0x000fc600078e000d */
[----:B------:R-:W0:Y:S01]  /*4c650*/  LDSM.16.M88.4 R12, [R7+UR5+0x2000] ;  /* 0x00200005070c783b */ /* 0x000e220008000200 */
[----:B-1----:R-:W-:-:S03]  /*4c660*/  IMAD.MOV.U32 R11, RZ, RZ, R17 ;  /* 0x000000ffff0b7224 */ /* 0x002fc600078e0011 */
[----:B0-----:R0:W-:Y:S04]  /*4c670*/  STL.64 [R1+0x80], R12 ;  /* 0x0000800c01007387 */ /* 0x0011e80000100a00 */
[----:B------:R-:W-:Y:S01]  /*4c680*/  STL.64 [R1+0x88], R14 ;  /* 0x0000880e01007387 */ /* 0x000fe20000100a00 */
[----:B------:R-:W-:-:S03]  /*4c690*/  IMAD.MOV.U32 R10, RZ, RZ, R12 ;  /* 0x000000ffff0a7224 */ /* 0x000fc600078e000c */
[----:B------:R-:W-:Y:S04]  /*4c6a0*/  STL.64 [R1+0x70], R16 ;  /* 0x0000701001007387 */ /* 0x000fe80000100a00 */
[----:B------:R-:W-:Y:S01]  /*4c6b0*/  STL.64 [R1+0x78], R18 ;  /* 0x0000781201007387 */ /* 0x000fe20000100a00 */
[----:B0-----:R-:W-:-:S03]  /*4c6c0*/  IMAD.MOV.U32 R12, RZ, RZ, R16 ;  /* 0x000000ffff0c7224 */ /* 0x001fc600078e0010 */
[----:B------:R-:W0:Y:S04]  /*4c6d0*/  LDSM.16.M88.4 R16, [R7+UR5+0x6000] ;  /* 0x006000050710783b */ /* 0x000e280008000200 */
[----:B0-----:R-:W-:Y:S04]  /*4c6e0*/  STL.64 [R1+0x60], R16 ;  /* 0x0000601001007387 */ /* 0x001fe80000100a00 */
[----:B------:R-:W-:Y:S04]  /*4c6f0*/  STL.64 [R1+0x68], R18 ;  /* 0x0000681201007387 */ /* 0x000fe80000100a00 */
[----:B------:R-:W0:Y:S04]  /*4c700*/  LDSM.16.M88.4 R16, [R7+UR5+0xa000] ;  /* 0x00a000050710783b */ /* 0x000e280008000200 */
[----:B------:R-:W-:Y:S04]  /*4c710*/  STL.64 [R1+0x50], R20 ;  /* 0x0000501401007387 */ /* 0x000fe80000100a00 */
[----:B------:R-:W-:Y:S04]  /*4c720*/  STL.64 [R1+0x58], R22 ;  /* 0x0000581601007387 */ /* 0x000fe80000100a00 */
[----:B------:R-:W1:Y:S04]  /*4c730*/  LDSM.16.M88.4 R20, [R7+UR5+0xc000] ;  /* 0x00c000050714783b */ /* 0x000e680008000200 */
[----:B0-----:R-:W-:Y:S01]  /*4c740*/  STL.64 [R1+0x40], R16 ;  /* 0x0000401001007387 */ /* 0x001fe20000100a00 */
[----:B------:R-:W-:-:S03]  /*4c750*/  IMAD.MOV.U32 R2, RZ, RZ, R16 ;  /* 0x000000ffff027224 */ /* 0x000fc600078e0010 */
[----:B------:R-:W-:Y:S01]  /*4c760*/  STL.64 [R1+0x48], R18 ;  /* 0x0000481201007387 */ /* 0x000fe20000100a00 */
[----:B------:R-:W-:-:S03]  /*4c770*/  IMAD.MOV.U32 R0, RZ, RZ, R17 ;  /* 0x000000ffff007224 */ /* 0x000fc600078e0011 */
[----:B------:R-:W0:Y:S04]  /*4c780*/  LDSM.16.M88.4 R16, [R7+UR5+0xe000] ;  /* 0x00e000050710783b */ /* 0x000e280008000200 */
[----:B-1----:R-:W-:Y:S04]  /*4c790*/  STL.64 [R1+0x30], R20 ;  /* 0x0000301401007387 */ /* 0x002fe80000100a00 */
[----:B------:R-:W-:Y:S04]  /*4c7a0*/  STL.64 [R1+0x38], R22 ;  /* 0x0000381601007387 */ /* 0x000fe80000100a00 */
[----:B------:R-:W1:Y:S01]  /*4c7b0*/  LDSM.16.M88.4 R20, [R7+UR5+0x10000] ;  /* 0x010000050714783b */ /* 0x000e620008000200 */
[----:B0-----:R-:W-:-:S02]  /*4c7c0*/  IMAD.MOV.U32 R6, RZ, RZ, R16 ;  /* 0x000000ffff067224 */ /* 0x001fc400078e0010 */
[----:B------:R-:W-:Y:S01]  /*4c7d0*/  IMAD.MOV.U32 R5, RZ, RZ, R17 ;  /* 0x000000ffff057224 */ /* 0x000fe200078e0011 */
[----:B------:R-:W-:Y:S04]  /*4c7e0*/  STL.64 [R1+0x20], R16 ;  /* 0x0000201001007387 */ /* 0x000fe80000100a00 */
[----:B------:R-:W-:Y:S04]  /*4c7f0*/  STL.64 [R1+0x28], R18 ;  /* 0x0000281201007387 */ /* 0x000fe80000100a00 */
[----:B------:R-:W-:Y:S04]  /*4c800*/  STL [R1+0x2cd8], R6 ;  /* 0x002cd80601007387 */ /* 0x000fe80000100800 */
[----:B------:R-:W-:Y:S04]  /*4c810*/  LDSM.16.M88.4 R16, [R7+UR5+0x12000] ;  /* 0x012000050710783b */ /* 0x000fe80008000200 */
[----:B------:R-:W-:Y:S04]  /*4c820*/  STL.64 [R1+0x2cd0], R4 ;  /* 0x002cd00401007387 */ /* 0x000fe80000100a00 */
[----:B-1----:R-:W-:Y:S04]  /*4c830*/  STL.64 [R1+0x10], R20 ;  /* 0x0000101401007387 */ /* 0x002fe80000100a00 */
[----:B------:R-:W-:Y:S04]  /*4c840*/  STL.64 [R1+0x18], R22 ;  /* 0x0000181601007387 */ /* 0x000fe80000100a00 */
[----:B------:R-:W0:Y:S04]  /*4c850*/  LDSM.16.M88.4 R20, [R7+UR5+0x14000] ;  /* 0x014000050714783b */ /* 0x000e280008000200 */
[----:B0-----:R-:W-:Y:S04]  /*4c860*/  STL [R1+0x2abc], R22 ;  /* 0x002abc1601007387 */ /* 0x001fe80000100800 */
[----:B------:R-:W-:Y:S04]  /*4c870*/  STL.64 [R1], R16 ;  /* 0x0000001001007387 */ /* 0x000fe80000100a00 */
[----:B------:R-:W-:Y:S04]  /*4c880*/  STL.64 [R1+0x8], R18 ;  /* 0x0000081201007387 */ /* 0x000fe80000100a00 */
[----:B------:R-:W0:Y:S04]  /*4c890*/  LDSM.16.M88.4 R16, [R7+UR5+0x16000] ;  /* 0x016000050710783b */ /* 0x000e280008000200 */
[----:B------:R-:W-:Y:S04]  /*4c8a0*/  STL [R1+0x2ab8], R23 ;  /* 0x002ab81701007387 */ /* 0x000fe80000100800 */
[----:B------:R-:W-:Y:S04]  /*4c8b0*/  STL.64 [R1+0x2cf8], R20 ;  /* 0x002cf81401007387 */ /* 0x000fe80000100a00 */
[----:B0-----:R-:W-:Y:S04]  /*4c8c0*/  STL.64 [R1+0x2c78], R18 ;  /* 0x002c781201007387 */ /* 0x001fe80000100a00 */
[----:B------:R0:W-:Y:S04]  /*4c8d0*/  STL.64 [R1+0x2c70], R16 ;  /* 0x002c701001007387 */ /* 0x0001e80000100a00 */
[----:B0-----:R-:W2:Y:S04]  /*4c8e0*/  LDL.64 R16, [R1+0x30] ;  /* 0x0000300001107983 */ /* 0x001ea80000100a00 */
[----:B--2---:R0:W-:Y:S04]  /*4c8f0*/  STL.64 [R1+0x2ce0], R16 ;  /* 0x002ce01001007387 */ /* 0x0041e80000100a00 */
[----:B0-----:R-:W2:Y:S04]  /*4c900*/  LDL.64 R16, [R1+0x50] ;  /* 0x0000500001107983 */ /* 0x001ea80000100a00 */
[----:B--2---:R0:W-:Y:S04]  /*4c910*/  STL.64 [R1+0x2cf0], R16 ;  /* 0x002cf01001007387 */ /* 0x0041e80000100a00 */
[----:B0-----:R-:W2:Y:S01]  /*4c920*/  LDL.LU.64 R16, [R1+0x60] ;  /* 0x0000600001107983 */ /* 0x001ea20000300a00 */
[----:B------:R-:W-:-:S03]  /*4c930*/  IMAD.MOV.U32 R9, RZ, RZ, R13 ;  /* 0x000000ffff097224 */ /* 0x000fc600078e000d */
[----:B--2---:R0:W-:Y:S02]  /*4c940*/  STL.64 [R1+0x2d00], R16 ;  /* 0x002d001001007387 */ /* 0x0041e40000100a00 */
[----:B0-----:R-:W-:Y:S02]  /*4c950*/  IMAD.MOV.U32 R16, RZ, RZ, R12 ;  /* 0x000000ffff107224 */ /* 0x001fe400078e000c */
[----:B------:R-:W0:Y:S01]  /*4c960*/  LDSM.16.M88.4 R12, [R7+UR5+0x18000] ;  /* 0x01800005070c783b */ /* 0x000e220008000200 */
[----:B------:R-:W-:-:S05]  /*4c970*/  IMAD.MOV.U32 R17, RZ, RZ, R11 ;  /* 0x000000ffff117224 */ /* 0x000fca00078e000b */
[----:B------:R1:W-:Y:S02]  /*4c980*/  STL.64 [R1+0x2d18], R16 ;  /* 0x002d181001007387 */ /* 0x0003e40000100a00 */
[----:B-1----:R-:W-:Y:S02]  /*4c990*/  IMAD.MOV.U32 R16, RZ, RZ, R10 ;  /* 0x000000ffff107224 */ /* 0x002fe400078e000a */
[----:B------:R-:W-:-:S05]  /*4c9a0*/  IMAD.MOV.U32 R17, RZ, RZ, R9 ;  /* 0x000000ffff117224 */ /* 0x000fca00078e0009 */
[----:B------:R1:W-:Y:S04]  /*4c9b0*/  STL.64 [R1+0x2d30], R16 ;  /* 0x002d301001007387 */ /* 0x0003e80000100a00 */
[----:B------:R-:W2:Y:S04]  /*4c9c0*/  LDL R4, [R1+0x6ac] ;  /* 0x0006ac0001047983 */ /* 0x000ea80000100800 */
[----:B0-----:R-:W-:Y:S04]  /*4c9d0*/  STL [R1+0x2b0c], R14 ;  /* 0x002b0c0e01007387 */ /* 0x001fe80000100800 */
[----:B------:R-:W-:Y:S04]  /*4c9e0*/  STL [R1+0x2b08], R15 ;  /* 0x002b080f01007387 */ /* 0x000fe80000100800 */
[----:B------:R-:W-:Y:S04]  /*4c9f0*/  STL.64 [R1+0x2ce8], R12 ;  /* 0x002ce80c01007387 */ /* 0x000fe80000100a00 */
[----:B------:R-:W3:Y:S04]  /*4ca00*/  LDL.LU.64 R20, [R1+0x490] ;  /* 0x0004900001147983 */ /* 0x000ee80000300a00 */
[----:B------:R-:W4:Y:S01]  /*4ca10*/  LDL.LU.64 R22, [R1+0x498] ;  /* 0x0004980001167983 */ /* 0x000f220000300a00 */
[----:B-1----:R-:W-:-:S03]  /*4ca20*/  IMAD.MOV.U32 R16, RZ, RZ, R8 ;  /* 0x000000ffff107224 */ /* 0x002fc600078e0008 */
[----:B------:R-:W0:Y:S04]  /*4ca30*/  LDSM.16.M88.4 R8, [R7+UR5+0x1a000] ;  /* 0x01a000050708783b */ /* 0x000e280008000200 */
[----:B------:R-:W-:Y:S04]  /*4ca40*/  LDSM.16.M88.4 R12, [R7+UR5+0x1e000] ;  /* 0x01e00005070c783b */ /* 0x000fe80008000200 */
[----:B0-----:R-:W-:Y:S04]  /*4ca50*/  STL.64 [R1+0xc0], R8 ;  /* 0x0000c00801007387 */ /* 0x001fe80000100a00 */
[----:B------:R-:W-:Y:S04]  /*4ca60*/  STL.64 [R1+0xc8], R10 ;  /* 0x0000c80a01007387 */ /* 0x000fe80000100a00 */
[----:B------:R-:W0:Y:S04]  /*4ca70*/  LDSM.16.M88.4 R8, [R7+UR5+0x1c000] ;  /* 0x01c000050708783b */ /* 0x000e280008000200 */
[----:B----4-:R-:W-:Y:S04]  /*4ca80*/  STL.64 [R1+0x2d10], R22 ;  /* 0x002d101601007387 */ /* 0x010fe80000100a00 */
[----:B---3--:R1:W-:Y:S04]  /*4ca90*/  STL.64 [R1+0x2d08], R20 ;  /* 0x002d081401007387 */ /* 0x0083e80000100a00 */
[----:B-1----:R-:W3:Y:S04]  /*4caa0*/  LDL.LU.64 R20, [R1+0x4a0] ;  /* 0x0004a00001147983 */ /* 0x002ee80000300a00 */
[----:B------:R-:W4:Y:S04]  /*4cab0*/  LDL.LU.64 R22, [R1+0x4a8] ;  /* 0x0004a80001167983 */ /* 0x000f280000300a00 */
[----:B----4-:R-:W-:Y:S04]  /*4cac0*/  STL.64 [R1+0x2d28], R22 ;  /* 0x002d281601007387 */ /* 0x010fe80000100a00 */
[----:B---3--:R1:W-:Y:S04]  /*4cad0*/  STL.64 [R1+0x2d20], R20 ;  /* 0x002d201401007387 */ /* 0x0083e80000100a00 */
[----:B-1----:R-:W3:Y:S04]  /*4cae0*/  LDL.LU.64 R20, [R1+0x4b0] ;  /* 0x0004b00001147983 */ /* 0x002ee80000300a00 */
[----:B------:R-:W4:Y:S01]  /*4caf0*/  LDL.LU.64 R22, [R1+0x4b8] ;  /* 0x0004b80001167983 */ /* 0x000f220000300a00 */
[----:B------:R-:W-:-:S02]  /*4cb00*/  IMAD.MOV.U32 R17, RZ, RZ, R3 ;  /* 0x000000ffff117224 */ /* 0x000fc400078e0003 */
[----:B0-----:R-:W-:Y:S02]  /*4cb10*/  IMAD.MOV.U32 R28, RZ, RZ, R8 ;  /* 0x000000ffff1c7224 */ /* 0x001fe400078e0008 */
[----:B------:R-:W-:Y:S01]  /*4cb20*/  IMAD.MOV.U32 R3, RZ, RZ, R9 ;  /* 0x000000ffff037224 */ /* 0x000fe200078e0009 */
[----:B----4-:R-:W-:Y:S04]  /*4cb30*/  STL.64 [R1+0x2d40], R22 ;  /* 0x002d401601007387 */ /* 0x010fe80000100a00 */
[----:B---3--:R0:W-:Y:S04]  /*4cb40*/  STL.64 [R1+0x2d38], R20 ;  /* 0x002d381401007387 */ /* 0x0081e80000100a00 */
[----:B0-----:R-:W3:Y:S04]  /*4cb50*/  LDL.LU.64 R20, [R1+0x4c0] ;  /* 0x0004c00001147983 */ /* 0x001ee80000300a00 */
[----:B------:R-:W3:Y:S04]  /*4cb60*/  LDL.LU.64 R22, [R1+0x4c8] ;  /* 0x0004c80001167983 */ /* 0x000ee80000300a00 */
[----:B------:R-:W-:Y:S04]  /*4cb70*/  STL.64 [R1+0x198], R10 ;  /* 0x0001980a01007387 */ /* 0x000fe80000100a00 */
[----:B--2---:R-:W0:Y:S04]  /*4cb80*/  LDSM.16.MT88.4 R8, [R4+UR5+0x20000] ;  /* 0x020000050408783b */ /* 0x004e280008004200 */
[----:B------:R1:W-:Y:S04]  /*4cb90*/  STL.64 [R1+0x1a0], R12 ;  /* 0x0001a00c01007387 */ /* 0x0003e80000100a00 */
[----:B------:R2:W-:Y:S04]  /*4cba0*/  STL.64 [R1+0x1a8], R14 ;  /* 0x0001a80e01007387 */ /* 0x0005e80000100a00 */
[----:B-1----:R-:W4:Y:S04]  /*4cbb0*/  LDL.LU.64 R12, [R1+0x480] ;  /* 0x00048000010c7983 */ /* 0x002f280000300a00 */
[----:B--2---:R-:W4:Y:S04]  /*4cbc0*/  LDL.LU.64 R14, [R1+0x488] ;  /* 0x00048800010e7983 */ /* 0x004f280000300a00 */
[----:B------:R-:W2:Y:S04]  /*4cbd0*/  LDL.LU.64 R4, [R1+0x470] ;  /* 0x0004700001047983 */ /* 0x000ea80000300a00 */
[----:B------:R-:W2:Y:S04]  /*4cbe0*/  LDL.LU.64 R6, [R1+0x478] ;  /* 0x0004780001067983 */ /* 0x000ea80000300a00 */
[----:B0-----:R-:W-:Y:S04]  /*4cbf0*/  STL.64 [R1+0x2c40], R10 ;  /* 0x002c400a01007387 */ /* 0x001fe80000100a00 */
[----:B------:R0:W-:Y:S04]  /*4cc00*/  STL.64 [R1+0x2c38], R8 ;  /* 0x002c380801007387 */ /* 0x0001e80000100a00 */
[----:B0-----:R-:W2:Y:S04]  /*4cc10*/  LDL.LU.64 R8, [R1+0x460] ;  /* 0x0004600001087983 */ /* 0x001ea80000300a00 */
[----:B------:R-:W2:Y:S01]  /*4cc20*/  LDL.LU.64 R10, [R1+0x468] ;  /* 0x00046800010a7983 */ /* 0x000ea20000300a00 */
[----:B---3--:R-:W-:Y:S03]  /*4cc30*/  HMMA.16816.F32 R16, R24, R16, R20 ;  /* 0x000000101810723c */ /* 0x008fe60000001814 */
[----:B------:R-:W3:Y:S04]  /*4cc40*/  LDL.LU.64 R22, [R1+0x2d40] ;  /* 0x002d400001167983 */ /* 0x000ee80000300a00 */
[----:B------:R-:W3:-:S12]  /*4cc50*/  LDL.LU.64 R20, [R1+0x2d38] ;  /* 0x002d380001147983 */ /* 0x000ed80000300a00 */
[----:B------:R0:W-:Y:S04]  /*4cc60*/  STL.64 [R1+0x290], R16 ;  /* 0x0002901001007387 */ /* 0x0001e80000100a00 */
[----:B------:R3:W-:Y:S04]  /*4cc70*/  STL.64 [R1+0x298], R18 ;  /* 0x0002981201007387 */ /* 0x0007e80000100a00 */
[----:B0-----:R-:W3:Y:S02]  /*4cc80*/  LDL.LU.64 R16, [R1+0x2d30] ;  /* 0x002d300001107983 */ /* 0x001ee40000300a00 */
[----:B---3--:R-:W-:Y:S02]  /*4cc90*/  HMMA.16816.F32 R16, R24, R16, R20 ;  /* 0x000000101810723c */ /* 0x008fe40000001814 */
[----:B------:R-:W3:Y:S04]  /*4cca0*/  LDL.LU.64 R22, [R1+0x2d28] ;  /* 0x002d280001167983 */ /* 0x000ee80000300a00 */
[----:B------:R-:W3:-:S13]  /*4ccb0*/  LDL.LU.64 R20, [R1+0x2d20] ;  /* 0x002d200001147983 */ /* 0x000eda0000300a00 */
[----:B------:R0:W-:Y:S04]  /*4ccc0*/  STL.64 [R1+0x280], R16 ;  /* 0x0002801001007387 */ /* 0x0001e80000100a00 */
[----:B------:R3:W-:Y:S04]  /*4ccd0*/  STL.64 [R1+0x288], R18 ;  /* 0x0002881201007387 */ /* 0x0007e80000100a00 */
[----:B0-----:R-:W3:Y:S02]  /*4cce0*/  LDL.LU.64 R16, [R1+0x2d18] ;  /* 0x002d180001107983 */ /* 0x001ee40000300a00 */
[----:B---3--:R-:W-:Y:S02]  /*4ccf0*/  HMMA.16816.F32 R16, R24, R16, R20 ;  /* 0x000000101810723c */ /* 0x008fe40000001814 */
[----:B------:R-:W3:Y:S04]  /*4cd00*/  LDL.LU.64 R22, [R1+0x2d10] ;  /* 0x002d100001167983 */ /* 0x000ee80000300a00 */
[----:B------:R-:W3:-:S13]  /*4cd10*/  LDL.LU.64 R20, [R1+0x2d08] ;  /* 0x002d080001147983 */ /* 0x000eda0000300a00 */
[----:B------:R0:W-:Y:S04]  /*4cd20*/  STL.64 [R1+0x270], R16 ;  /* 0x0002701001007387 */ /* 0x0001e80000100a00 */
[----:B------:R-:W-:Y:S04]  /*4cd30*/  STL.64 [R1+0x278], R18 ;  /* 0x0002781201007387 */ /* 0x000fe80000100a00 */
[----:B0-----:R-:W3:Y:S02]  /*4cd40*/  LDL.LU.64 R16, [R1+0x2d00] ;  /* 0x002d000001107983 */ /* 0x001ee40000300a00 */
[----:B---3--:R-:W-:-:S15]  /*4cd50*/  HMMA.16816.F32 R20, R24, R16, R20 ;  /* 0x000000101814723c */ /* 0x008fde0000001814 */
[----:B------:R-:W-:-:S04]  /*4cd60*/  NOP ;  /* 0x0000000000007918 */ /* 0x000fc80000000000 */
[----:B------:R0:W-:Y:S04]  /*4cd70*/  STL.64 [R1+0x260], R20 ;  /* 0x0002601401007387 */ /* 0x0001e80000100a00 */
[----:B------:R1:W-:Y:S04]  /*4cd80*/  STL.64 [R1+0x268], R22 ;  /* 0x0002681601007387 */ /* 0x0003e80000100a00 */
[----:B0-----:R-:W3:Y:S01]  /*4cd90*/  LDL.LU.64 R20, [R1+0x2cf8] ;  /* 0x002cf80001147983 */ /* 0x001ee20000300a00 */
[----:B-1----:R-:W-:Y:S02]  /*4cda0*/  IMAD.MOV.U32 R23, RZ, RZ, R16 ;  /* 0x000000ffff177224 */ /* 0x002fe400078e0010 */
[----:B------:R-:W-:-:S02]  /*4cdb0*/  IMAD.MOV.U32 R22, RZ, RZ, R17 ;  /* 0x000000ffff167224 */ /* 0x000fc400078e0011 */
[----:B------:R-:W4:Y:S04]  /*4cdc0*/  LDL.LU.64 R16, [R1+0x2cf0] ;  /* 0x002cf00001107983 */ /* 0x000f280000300a00 */
[----:B------:R-:W-:Y:S04]  /*4cdd0*/  STL.64 [R1+0x2c88], R22 ;  /* 0x002c881601007387 */ /* 0x000fe80000100a00 */
[----:B---3--:R0:W-:Y:S01]  /*4cde0*/  STL.64 [R1+0x2c80], R20 ;  /* 0x002c801401007387 */ /* 0x0081e20000100a00 */
[----:B----4-:R-:W-:Y:S01]  /*4cdf0*/  HMMA.16816.F32 R12, R24, R16, R12 ;  /* 0x00000010180c723c */ /* 0x010fe2000000180c */
[----:B0-----:R-:W-:-:S02]  /*4ce00*/  IMAD.MOV.U32 R20, RZ, RZ, R2 ;  /* 0x000000ffff147224 */ /* 0x001fc400078e0002 */
[----:B------:R-:W-:-:S07]  /*4ce10*/  IMAD.MOV.U32 R21, RZ, RZ, R0 ;  /* 0x000000ffff157224 */ /* 0x000fce00078e0000 */
[----:B--2---:R-:W-:Y:S01]  /*4ce20*/  HMMA.16816.F32 R20, R24, R20, R4 ;  /* 0x000000141814723c */ /* 0x004fe20000001804 */
[----:B------:R-:W-:-:S08]  /*4ce30*/  IMAD.MOV.U32 R29, RZ, RZ, R17 ;  /* 0x000000ffff1d7224 */ /* 0x000fd000078e0011 */
[----:B------:R0:W-:Y:S04]  /*4ce40*/  STL.64 [R1+0x250], R12 ;  /* 0x0002500c01007387 */ /* 0x0001e80000100a00 */
[----:B------:R-:W-:Y:S04]  /*4ce50*/  STL.64 [R1+0x258], R14 ;  /* 0x0002580e01007387 */ /* 0x000fe80000100a00 */
[----:B0-----:R-:W2:Y:S04]  /*4ce60*/  LDL.LU.64 R12, [R1+0x2ce8] ;  /* 0x002ce800010c7983 */ /* 0x001ea80000300a00 */
[----:B------:R-:W3:Y:S04]  /*4ce70*/  LDL.LU.64 R16, [R1+0x2ce0] ;  /* 0x002ce00001107983 */ /* 0x000ee80000300a00 */
[----:B------:R-:W-:Y:S04]  /*4ce80*/  STL [R1+0x2c10], R29 ;  /* 0x002c101d01007387 */ /* 0x000fe80000100800 */
[----:B------:R-:W4:Y:S04]  /*4ce90*/  LDL.LU R6, [R1+0x2cd8] ;  /* 0x002cd80001067983 */ /* 0x000f280000300800 */
[----:B------:R-:W2:Y:S04]  /*4cea0*/  LDL.LU.64 R4, [R1+0x2cd0] ;  /* 0x002cd00001047983 */ /* 0x000ea80000300a00 */
[----:B------:R0:W-:Y:S04]  /*4ceb0*/  STL.64 [R1+0x240], R20 ;  /* 0x0002401401007387 */ /* 0x0001e80000100a00 */
[----:B------:R-:W-:Y:S04]  /*4cec0*/  STL.64 [R1+0x248], R22 ;  /* 0x0002481601007387 */ /* 0x000fe80000100a00 */
[----:B0-----:R-:W2:Y:S04]  /*4ced0*/  LDL.64 R20, [R1] ;  /* 0x0000000001147983 */ /* 0x001ea80000100a00 */
[----:B--2---:R0:W-:Y:S04]  /*4cee0*/  STL.64 [R1+0x2ca0], R20 ;  /* 0x002ca01401007387 */ /* 0x0041e80000100a00 */
[----:B0-----:R-:W2:Y:S01]  /*4cef0*/  LDL.LU.64 R20, [R1+0x10] ;  /* 0x0000100001147983 */ /* 0x001ea20000300a00 */
[----:B---3--:R-:W-:Y:S01]  /*4cf00*/  HMMA.16816.F32 R8, R24, R16, R8 ;  /* 0x000000101808723c */ /* 0x008fe20000001808 */
[----:B------:R-:W-:-:S15]  /*4cf10*/  IMAD.MOV.U32 R29, RZ, RZ, R17 ;  /* 0x000000ffff1d7224 */ /* 0x000fde00078e0011 */
[----:B------:R-:W-:-:S03]  /*4cf20*/  NOP ;  /* 0x0000000000007918 */ /* 0x000fc60000000000 */
[----:B------:R-:W-:Y:S02]  /*4cf30*/  IMAD.MOV.U32 R14, RZ, RZ, R8 ;  /* 0x000000ffff0e7224 */ /* 0x000fe400078e0008 */
[----:B------:R-:W-:Y:S02]  /*4cf40*/  IMAD.MOV.U32 R15, RZ, RZ, R9 ;  /* 0x000000ffff0f7224 */ /* 0x000fe400078e0009 */
[----:B------:R-:W-:Y:S02]  /*4cf50*/  IMAD.MOV.U32 R0, RZ, RZ, R11 ;  /* 0x000000ffff007224 */ /* 0x000fe400078e000b */
[----:B------:R-:W-:Y:S01]  /*4cf60*/  IMAD.MOV.U32 R2, RZ, RZ, R10 ;  /* 0x000000ffff027224 */ /* 0x000fe200078e000a */
[----:B--2---:R-:W-:Y:S04]  /*4cf70*/  STL.64 [R1+0x2cb8], R20 ;  /* 0x002cb81401007387 */ /* 0x004fe80000100a00 */
[----:B------:R-:W-:Y:S04]  /*4cf80*/  STL.64 [R1+0x2c68], R14 ;  /* 0x002c680e01007387 */ /* 0x000fe80000100a00 */
[----:B------:R-:W-:Y:S04]  /*4cf90*/  STL.64 [R1+0x2c60], R12 ;  /* 0x002c600c01007387 */ /* 0x000fe80000100a00 */
[----:B------:R-:W-:Y:S04]  /*4cfa0*/  STL [R1+0x2c28], R0 ;  /* 0x002c280001007387 */ /* 0x000fe80000100800 */
[----:B------:R-:W-:Y:S04]  /*4cfb0*/  STL [R1+0x2c18], R2 ;  /* 0x002c180201007387 */ /* 0x000fe80000100800 */
[----:B------:R-:W-:Y:S04]  /*4cfc0*/  STL [R1+0x2c14], R29 ;  /* 0x002c141d01007387 */ /* 0x000fe80000100800 */
[----:B------:R-:W2:Y:S04]  /*4cfd0*/  LDL.LU.64 R16, [R1+0x400] ;  /* 0x0004000001107983 */ /* 0x000ea80000300a00 */
[----:B------:R-:W3:Y:S04]  /*4cfe0*/  LDL.LU.64 R18, [R1+0x408] ;  /* 0x0004080001127983 */ /* 0x000ee80000300a00 */
[----:B---3--:R-:W-:Y:S04]  /*4cff0*/  STL.64 [R1+0x2c98], R18 ;  /* 0x002c981201007387 */ /* 0x008fe80000100a00 */
[----:B--2---:R0:W-:Y:S04]  /*4d000*/  STL.64 [R1+0x2c90], R16 ;  /* 0x002c901001007387 */ /* 0x0041e80000100a00 */
[----:B0-----:R-:W2:Y:S04]  /*4d010*/  LDL.LU.64 R16, [R1+0x410] ;  /* 0x0004100001107983 */ /* 0x001ea80000300a00 */
[----:B------:R-:W3:Y:S01]  /*4d020*/  LDL.LU.64 R18, [R1+0x418] ;  /* 0x0004180001127983 */ /* 0x000ee20000300a00 */
[----:B----4-:R-:W-:-:S02]  /*4d030*/  IMAD.MOV.U32 R20, RZ, RZ, R6 ;  /* 0x000000ffff147224 */ /* 0x010fc400078e0006 */
[----:B------:R-:W-:Y:S02]  /*4d040*/  IMAD.MOV.U32 R21, RZ, RZ, R5 ;  /* 0x000000ffff157224 */ /* 0x000fe400078e0005 */
[----:B------:R-:W0:Y:S04]  /*4d050*/  LDSM.16.MT88.4 R4, [R4+UR5+0x20400] ;  /* 0x020400050404783b */ /* 0x000e280008004200 */
[----:B---3--:R-:W-:Y:S04]  /*4d060*/  STL.64 [R1+0x2cb0], R18 ;  /* 0x002cb01201007387 */ /* 0x008fe80000100a00 */
[----:B--2---:R1:W-:Y:S04]  /*4d070*/  STL.64 [R1+0x2ca8], R16 ;  /* 0x002ca81001007387 */ /* 0x0043e80000100a00 */
[----:B-1----:R-:W2:Y:S04]  /*4d080*/  LDL.LU.64 R16, [R1+0x420] ;  /* 0x0004200001107983 */ /* 0x002ea80000300a00 */
[----:B------:R-:W3:Y:S04]  /*4d090*/  LDL.LU.64 R18, [R1+0x428] ;  /* 0x0004280001127983 */ /* 0x000ee80000300a00 */
[----:B---3--:R-:W-:Y:S04]  /*4d0a0*/  STL.64 [R1+0x2cc8], R18 ;  /* 0x002cc81201007387 */ /* 0x008fe80000100a00 */
[----:B--2---:R1:W-:Y:S04]  /*4d0b0*/  STL.64 [R1+0x2cc0], R16 ;  /* 0x002cc01001007387 */ /* 0x0043e80000100a00 */
[----:B-1----:R-:W2:Y:S04]  /*4d0c0*/  LDL.LU.64 R16, [R1+0x4d0] ;  /* 0x0004d00001107983 */ /* 0x002ea80000300a00 */
[----:B------:R-:W2:Y:S04]  /*4d0d0*/  LDL.LU.64 R18, [R1+0x4d8] ;  /* 0x0004d80001127983 */ /* 0x000ea80000300a00 */
[----:B------:R-:W3:Y:S04]  /*4d0e0*/  LDL.LU.64 R12, [R1+0x3f0] ;  /* 0x0003f000010c7983 */ /* 0x000ee80000300a00 */
[----:B------:R-:W3:Y:S04]  /*4d0f0*/  LDL.LU.64 R14, [R1+0x3f8] ;  /* 0x0003f800010e7983 */ /* 0x000ee80000300a00 */
[----:B0-----:R-:W-:Y:S04]  /*4d100*/  STL.64 [R1+0x2b40], R6 ;  /* 0x002b400601007387 */ /* 0x001fe80000100a00 */
[----:B------:R0:W-:Y:S04]  /*4d110*/  STL.64 [R1+0x2b38], R4 ;  /* 0x002b380401007387 */ /* 0x0001e80000100a00 */
[----:B------:R-:W4:Y:S04]  /*4d120*/  LDL.LU.64 R8, [R1+0x3d0] ;  /* 0x0003d00001087983 */ /* 0x000f280000300a00 */
[----:B------:R-:W3:Y:S01]  /*4d130*/  LDL.LU.64 R10, [R1+0x3d8] ;  /* 0x0003d800010a7983 */ /* 0x000ee20000300a00 */
[----:B0-----:R-:W-:-:S02]  /*4d140*/  IMAD.MOV.U32 R4, RZ, RZ, R28 ;  /* 0x000000ffff047224 */ /* 0x001fc400078e001c */
[----:B------:R-:W-:Y:S01]  /*4d150*/  IMAD.MOV.U32 R5, RZ, RZ, R3 ;  /* 0x000000ffff057224 */ /* 0x000fe200078e0003 */
[C---:B--2---:R-:W-:Y:S01]  /*4d160*/  HMMA.16816.F32 R20, R24.reuse, R20, R16 ;  /* 0x000000141814723c */ /* 0x044fe20000001810 */
[----:B---3--:R-:W-:Y:S04]  /*4d170*/  STL.64 [R1+0x2c58], R10 ;  /* 0x002c580a01007387 */ /* 0x008fe80000100a00 */
[----:B----4-:R0:W-:Y:S04]  /*4d180*/  STL.64 [R1+0x2c50], R8 ;  /* 0x002c500801007387 */ /* 0x0101e80000100a00 */
[----:B0-----:R-:W2:Y:S04]  /*4d190*/  LDL.LU.64 R8, [R1+0x3e0] ;  /* 0x0003e00001087983 */ /* 0x001ea80000300a00 */
[----:B------:R-:W2:Y:S04]  /*4d1a0*/  LDL.LU.64 R10, [R1+0x3e8] ;  /* 0x0003e800010a7983 */ /* 0x000ea80000300a00 */
[----:B------:R0:W-:Y:S04]  /*4d1b0*/  STL.64 [R1+0x2c48], R4 ;  /* 0x002c480401007387 */ /* 0x0001e80000100a00 */
[----:B0-----:R-:W3:Y:S04]  /*4d1c0*/  LDL.LU.64 R4, [R1+0xc0] ;  /* 0x0000c00001047983 */ /* 0x001ee80000300a00 */
[----:B------:R-:W4:Y:S04]  /*4d1d0*/  LDL.LU.64 R18, [R1+0x2cc8] ;  /* 0x002cc80001127983 */ /* 0x000f280000300a00 */
[----:B------:R-:W4:Y:S04]  /*4d1e0*/  LDL.LU.64 R16, [R1+0x2cc0] ;  /* 0x002cc00001107983 */ /* 0x000f280000300a00 */
[----:B------:R0:W-:Y:S04]  /*4d1f0*/  STL.64 [R1+0x220], R20 ;  /* 0x0002201401007387 */ /* 0x0001e80000100a00 */
[----:B------:R-:W-:Y:S04]  /*4d200*/  STL.64 [R1+0x228], R22 ;  /* 0x0002281601007387 */ /* 0x000fe80000100a00 */
[----:B0-----:R-:W4:Y:S02]  /*4d210*/  LDL.LU.64 R20, [R1+0x2cb8] ;  /* 0x002cb80001147983 */ /* 0x001f240000300a00 */
[----:B----4-:R-:W-:Y:S01]  /*4d220*/  HMMA.16816.F32 R16, R24, R20, R16 ;  /* 0x000000141810723c */ /* 0x010fe20000001810 */
[----:B------:R-:W-:-:S02]  /*4d230*/  IMAD.MOV.U32 R2, RZ, RZ, R20 ;  /* 0x000000ffff027224 */ /* 0x000fc400078e0014 */
[----:B------:R-:W-:-:S15]  /*4d240*/  IMAD.MOV.U32 R29, RZ, RZ, R21 ;  /* 0x000000ffff1d7224 */ /* 0x000fde00078e0015 */
[----:B------:R-:W-:Y:S01]  /*4d250*/  NOP ;  /* 0x0000000000007918 */ /* 0x000fe20000000000 */
[----:B------:R-:W-:Y:S04]  /*4d260*/  STL.64 [R1+0x210], R16 ;  /* 0x0002101001007387 */ /* 0x000fe80000100a00 */
[----:B------:R0:W-:Y:S04]  /*4d270*/  STL.64 [R1+0x218], R18 ;  /* 0x0002181201007387 */ /* 0x0001e80000100a00 */
[----:B0-----:R-:W4:Y:S04]  /*4d280*/  LDL.LU.64 R18, [R1+0x2cb0] ;  /* 0x002cb00001127983 */ /* 0x001f280000300a00 */
[----:B------:R-:W4:Y:S04]  /*4d290*/  LDL.LU.64 R16, [R1+0x2ca8] ;  /* 0x002ca80001107983 */ /* 0x000f280000300a00 */
[----:B------:R-:W4:Y:S02]  /*4d2a0*/  LDL.LU.64 R20, [R1+0x2ca0] ;  /* 0x002ca00001147983 */ /* 0x000f240000300a00 */
[----:B----4-:R-:W-:Y:S01]  /*4d2b0*/  HMMA.16816.F32 R16, R24, R20, R16 ;  /* 0x000000141810723c */ /* 0x010fe20000001810 */
[----:B------:R-:W-:-:S15]  /*4d2c0*/  IMAD.MOV.U32 R0, RZ, RZ, R21 ;  /* 0x000000ffff007224 */ /* 0x000fde00078e0015 */
[----:B------:R-:W-:-:S03]  /*4d2d0*/  NOP ;  /* 0x0000000000007918 */ /* 0x000fc60000000000 */
[----:B------:R-:W-:Y:S04]  /*4d2e0*/  STL.64 [R1+0x200], R16 ;  /* 0x0002001001007387 */ /* 0x000fe80000100a00 */
[----:B------:R0:W-:Y:S04]  /*4d2f0*/  STL.64 [R1+0x208], R18 ;  /* 0x0002081201007387 */ /* 0x0001e80000100a00 */
[----:B0-----:R-:W4:Y:S04]  /*4d300*/  LDL.LU.64 R18, [R1+0x2c98] ;  /* 0x002c980001127983 */ /* 0x001f280000300a00 */
[----:B------:R-:W4:Y:S04]  /*4d310*/  LDL.LU.64 R16, [R1+0x2c90] ;  /* 0x002c900001107983 */ /* 0x000f280000300a00 */
[----:B------:R-:W2:Y:S04]  /*4d320*/  LDL.LU.64 R22, [R1+0x2c88] ;  /* 0x002c880001167983 */ /* 0x000ea80000300a00 */
[----:B------:R-:W4:Y:S02]  /*4d330*/  LDL.LU.64 R20, [R1+0x2c80] ;  /* 0x002c800001147983 */ /* 0x000f240000300a00 */
[----:B----4-:R-:W-:-:S15]  /*4d340*/  HMMA.16816.F32 R16, R24, R20, R16 ;  /* 0x000000141810723c */ /* 0x010fde0000001810 */
[----:B------:R-:W-:-:S04]  /*4d350*/  NOP ;  /* 0x0000000000007918 */ /* 0x000fc80000000000 */
[----:B------:R-:W-:Y:S04]  /*4d360*/  STL.64 [R1+0x1f0], R16 ;  /* 0x0001f01001007387 */ /* 0x000fe80000100a00 */
[----:B------:R0:W-:Y:S04]  /*4d370*/  STL.64 [R1+0x1f8], R18 ;  /* 0x0001f81201007387 */ /* 0x0001e80000100a00 */
[----:B0-----:R-:W4:Y:S04]  /*4d380*/  LDL.LU.64 R18, [R1+0x2c78] ;  /* 0x002c780001127983 */ /* 0x001f280000300a00 */
[----:B------:R-:W2:Y:S02]  /*4d390*/  LDL.LU.64 R16, [R1+0x2c70] ;  /* 0x002c700001107983 */ /* 0x000ea40000300a00 */
[----:B--2---:R-:W-:-:S15]  /*4d3a0*/  HMMA.16816.F32 R12, R24, R16, R12 ;  /* 0x00000010180c723c */ /* 0x004fde000000180c */
[----:B------:R-:W-:-:S04]  /*4d3b0*/  NOP ;  /* 0x0000000000007918 */ /* 0x000fc80000000000 */
[----:B------:R-:W-:Y:S04]  /*4d3c0*/  STL.64 [R1+0x1e0], R12 ;  /* 0x0001e00c01007387 */ /* 0x000fe80000100a00 */
[----:B------:R0:W-:Y:S04]  /*4d3d0*/  STL.64 [R1+0x1e8], R14 ;  /* 0x0001e80e01007387 */ /* 0x0001e80000100a00 */
[----:B0-----:R-:W2:Y:S04]  /*4d3e0*/  LDL.LU.64 R14, [R1+0x2c68] ;  /* 0x002c6800010e7983 */ /* 0x001ea80000300a00 */
[----:B------:R-:W2:Y:S04]  /*4d3f0*/  LDL.LU.64 R12, [R1+0x2c60] ;  /* 0x002c6000010c7983 */ /* 0x000ea80000300a00 */
[----:B----4-:R-:W-:Y:S04]  /*4d400*/  STL.64 [R1+0x2b80], R18 ;  /* 0x002b801201007387 */ /* 0x010fe80000100a00 */
[----:B------:R0:W-:Y:S04]  /*4d410*/  STL.64 [R1+0x2b78], R16 ;  /* 0x002b781001007387 */ /* 0x0001e80000100a00 */
[----:B0-----:R-:W4:Y:S04]  /*4d420*/  LDL.LU.64 R16, [R1+0x3c0] ;  /* 0x0003c00001107983 */ /* 0x001f280000300a00 */
[----:B------:R-:W4:Y:S01]  /*4d430*/  LDL.LU.64 R18, [R1+0x3c8] ;  /* 0x0003c80001127983 */ /* 0x000f220000300a00 */
[----:B--2---:R-:W-:-:S15]  /*4d440*/  HMMA.16816.F32 R8, R24, R12, R8 ;  /* 0x0000000c1808723c */ /* 0x004fde0000001808 */
[----:B------:R-:W-:-:S04]  /*4d450*/  NOP ;  /* 0x0000000000007918 */ /* 0x000fc80000000000 */
[----:B------:R-:W-:Y:S04]  /*4d460*/  STL.64 [R1+0x1d0], R8 ;  /* 0x0001d00801007387 */ /* 0x000fe80000100a00 */
[----:B------:R0:W-:Y:S04]  /*4d470*/  STL.64 [R1+0x1d8], R10 ;  /* 0x0001d80a01007387 */ /* 0x0001e80000100a00 */
[----:B0-----:R-:W2:Y:S04]  /*4d480*/  LDL.LU.64 R10, [R1+0x2c58] ;  /* 0x002c5800010a7983 */ /* 0x001ea80000300a00 */
[----:B------:R-:W2:Y:S04]  /*4d490*/  LDL.LU.64 R8, [R1+0x2c50] ;  /* 0x002c500001087983 */ /* 0x000ea80000300a00 */
[----:B------:R-:W-:Y:S04]  /*4d4a0*/  STL.64 [R1+0x2b70], R14 ;  /* 0x002b700e01007387 */ /* 0x000fe80000100a00 */
[----:B------:R3:W-:Y:S02]  /*4d4b0*/  STL.64 [R1+0x2b68], R12 ;  /* 0x002b680c01007387 */ /* 0x0007e40000100a00 */
[----:B---3--:R-:W-:-:S02]  /*4d4c0*/  IMAD.MOV.U32 R13, RZ, RZ, R4 ;  /* 0x000000ffff0d7224 */ /* 0x008fc400078e0004 */
[----:B------:R-:W-:Y:S01]  /*4d4d0*/  IMAD.MOV.U32 R12, RZ, RZ, R5 ;  /* 0x000000ffff0c7224 */ /* 0x000fe200078e0005 */
[----:B--2---:R-:W-:Y:S01]  /*4d4e0*/  HMMA.16816.F32 R8, R24, R4, R8 ;  /* 0x000000041808723c */ /* 0x004fe20000001808 */
[----:B------:R-:W4:-:S15]  /*4d4f0*/  LDL.LU.64 R4, [R1+0x2c48] ;  /* 0x002c480001047983 */ /* 0x000f1e0000300a00 */
[----:B------:R-:W-:-:S03]  /*4d500*/  NOP ;  /* 0x0000000000007918 */ /* 0x000fc60000000000 */
[----:B------:R-:W-:Y:S01]  /*4d510*/  IMAD.MOV.U32 R28, RZ, RZ, R10 ;  /* 0x000000ffff1c7224 */ /* 0x000fe200078e000a */
[----:B------:R0:W-:Y:S01]  /*4d520*/  STL.64 [R1+0x1c0], R8 ;  /* 0x0001c00801007387 */ /* 0x0001e20000100a00 */
[----:B------:R-:W-:-:S03]  /*4d530*/  IMAD.MOV.U32 R3, RZ, RZ, R11 ;  /* 0x000000ffff037224 */ /* 0x000fc600078e000b */
[----:B------:R-:W2:Y:S04]  /*4d540*/  LDL.LU.64 R10, [R1+0x2c40] ;  /* 0x002c4000010a7983 */ /* 0x000ea80000300a00 */
[----:B0-----:R-:W2:Y:S04]  /*4d550*/  LDL.LU.64 R8, [R1+0x2c38] ;  /* 0x002c380001087983 */ /* 0x001ea80000300a00 */
[----:B------:R0:W-:Y:S04]  /*4d560*/  STL.64 [R1+0x2c20], R12 ;  /* 0x002c200c01007387 */ /* 0x0001e80000100a00 */
[----:B0-----:R-:W3:Y:S04]  /*4d570*/  LDL.LU.64 R12, [R1+0x3a0] ;  /* 0x0003a000010c7983 */ /* 0x001ee80000300a00 */
[----:B------:R-:W3:Y:S04]  /*4d580*/  LDL.LU.64 R14, [R1+0x3a8] ;  /* 0x0003a800010e7983 */ /* 0x000ee80000300a00 */
[----:B------:R-:W-:Y:S04]  /*4d590*/  STL [R1+0x2ac4], R3 ;  /* 0x002ac40301007387 */ /* 0x000fe80000100800 */
[----:B------:R-:W-:Y:S01]  /*4d5a0*/  STL [R1+0x2ac0], R28 ;  /* 0x002ac01c01007387 */ /* 0x000fe20000100800 */
[----:B----4-:R-:W-:-:S15]  /*4d5b0*/  HMMA.16816.F32 R16, R24, R4, R16 ;  /* 0x000000041810723c */ /* 0x010fde0000001810 */
[----:B------:R-:W-:-:S04]  /*4d5c0*/  NOP ;  /* 0x0000000000007918 */ /* 0x000fc80000000000 */
[----:B------:R0:W-:Y:S04]  /*4d5d0*/  STL.64 [R1+0x1b0], R16 ;  /* 0x0001b01001007387 */ /* 0x0001e80000100a00 */
[----:B------:R-:W-:Y:S01]  /*4d5e0*/  STL.64 [R1+0x1b8], R18 ;  /* 0x0001b81201007387 */ /* 0x000fe20000100a00 */
[----:B0-----:R-:W-:Y:S02]  /*4d5f0*/  IMAD.MOV.U32 R16, RZ, RZ, R23 ;  /* 0x000000ffff107224 */ /* 0x001fe400078e0017 */
[----:B------:R-:W-:-:S05]  /*4d600*/  IMAD.MOV.U32 R17, RZ, RZ, R22 ;  /* 0x000000ffff117224 */ /* 0x000fca00078e0016 */
[----:B------:R0:W-:Y:S04]  /*4d610*/  STL.64 [R1+0x2c30], R16 ;  /* 0x002c301001007387 */ /* 0x0001e80000100a00 */
[----:B0-----:R-:W3:Y:S04]  /*4d620*/  LDL.LU.64 R16, [R1+0x1a0] ;  /* 0x0001a00001107983 */ /* 0x001ee80000300a00 */
[----:B------:R0:W-:Y:S04]  /*4d630*/  STL.64 [R1+0x2b50], R4 ;  /* 0x002b500401007387 */ /* 0x0001e80000100a00 */
[----:B0-----:R-:W4:Y:S01]  /*4d640*/  LDL R5, [R1+0x6ac] ;  /* 0x0006ac0001057983 */ /* 0x001f220000100800 */
[----:B---3--:R-:W-:Y:S01]  /*4d650*/  HMMA.16816.F32 R12, R24, R16, R12 ;  /* 0x00000010180c723c */ /* 0x008fe2000000180c */
[----:B------:R-:W-:-:S02]  /*4d660*/  IMAD.MOV.U32 R7, RZ, RZ, R16 ;  /* 0x000000ffff077224 */ /* 0x000fc400078e0010 */
[----:B------:R-:W-:Y:S02]  /*4d670*/  IMAD.MOV.U32 R6, RZ, RZ, R17 ;  /* 0x000000ffff067224 */ /* 0x000fe400078e0011 */
[----:B------:R-:W2:Y:S04]  /*4d680*/  LDL.LU.64 R16, [R1+0x450] ;  /* 0x0004500001107983 */ /* 0x000ea80000300a00 */
[----:B------:R-:W2:Y:S04]  /*4d690*/  LDL.LU.64 R18, [R1+0x458] ;  /* 0x0004580001127983 */ /* 0x000ea80000300a00 */
[----:B----4-:R-:W0:Y:S06]  /*4d6a0*/  LDSM.16.MT88.4 R24, [R5+UR5+0x20400] ;  /* 0x020400050518783b */ /* 0x010e2c0008004200 */
[----:B------:R-:W-:-:S02]  /*4d6b0*/  IMAD.MOV.U32 R22, RZ, RZ, R14 ;  /* 0x000000ffff167224 */ /* 0x000fc400078e000e */
[----:B------:R-:W-:Y:S02]  /*4d6c0*/  IMAD.MOV.U32 R23, RZ, RZ, R15 ;  /* 0x000000ffff177224 */ /* 0x000fe400078e000f */
[----:B------:R-:W-:Y:S02]  /*4d6d0*/  IMAD.MOV.U32 R3, RZ, RZ, R12 ;  /* 0x000000ffff037224 */ /* 0x000fe400078e000c */
[----:B------:R-:W-:Y:S02]  /*4d6e0*/  IMAD.MOV.U32 R28, RZ, RZ, R13 ;  /* 0x000000ffff1c7224 */ /* 0x000fe400078e000d */
[----:B------:R-:W3:Y:S04]  /*4d6f0*/  LDL.LU.64 R12, [R1+0x440] ;  /* 0x00044000010c7983 */ /* 0x000ee80000300a00 */
[----:B------:R-:W3:Y:S04]  /*4d700*/  LDL.LU.64 R14, [R1+0x448] ;  /* 0x00044800010e7983 */ /* 0x000ee80000300a00 */
[----:B------:R-:W-:Y:S04]  /*4d710*/  STL.64 [R1+0x2b90], R22 ;  /* 0x002b901601007387 */ /* 0x000fe80000100a00 */
[----:B------:R1:W-:Y:S04]  /*4d720*/  STL.64 [R1+0x2b88], R20 ;  /* 0x002b881401007387 */ /* 0x0003e80000100a00 */
[----:B-1----:R-:W2:Y:S04]  /*4d730*/  LDL.LU R20, [R1+0x90] ;  /* 0x0000900001147983 */ /* 0x002ea80000300800 */
[----:B------:R-:W2:Y:S04]  /*4d740*/  LDL.LU R21, [R1+0x94] ;  /* 0x0000940001157983 */ /* 0x000ea80000300800 */
[----:B0-----:R0:W-:Y:S04]  /*4d750*/  STL [R1+0x29ec], R24 ;  /* 0x0029ec1801007387 */ /* 0x0011e80000100800 */
[----:B------:R1:W-:Y:S04]  /*4d760*/  STL [R1+0x29e8], R25 ;  /* 0x0029e81901007387 */ /* 0x0003e80000100800 */
[----:B------:R-:W-:Y:S04]  /*4d770*/  STL [R1+0x29e4], R26 ;  /* 0x0029e41a01007387 */ /* 0x000fe80000100800 */
[----:B------:R-:W-:Y:S04]  /*4d780*/  STL [R1+0x29e0], R27 ;  /* 0x0029e01b01007387 */ /* 0x000fe80000100800 */
[----:B0-----:R-:W4:Y:S04]  /*4d790*/  LDL.LU R24, [R1+0x70] ;  /* 0x0000700001187983 */ /* 0x001f280000300800 */
[----:B-1----:R-:W4:Y:S01]  /*4d7a0*/  LDL.LU R25, [R1+0x74] ;  /* 0x0000740001197983 */ /* 0x002f220000300800 */
[----:B--2---:R-:W-:Y:S03]  /*4d7b0*/  HMMA.16816.F32 R20, R8, R20, R16 ;  /* 0x000000140814723c */ /* 0x004fe60000001810 */
[----:B------:R-:W2:-:S15]  /*4d7c0*/  LDL.LU.64 R16, [R1+0x2c30] ;  /* 0x002c300001107983 */ /* 0x000e9e0000300a00 */
[----:B------:R-:W-:Y:S01]  /*4d7d0*/  NOP ;  /* 0x0000000000007918 */ /* 0x000fe20000000000 */
[----:B------:R0:W-:Y:S04]  /*4d7e0*/  STL.64 [R1+0x170], R20 ;  /* 0x0001701401007387 */ /* 0x0001e80000100a00 */
[----:B------:R-:W-:Y:S04]  /*4d7f0*/  STL.64 [R1+0x178], R22 ;  /* 0x0001781601007387 */ /* 0x000fe80000100a00 */
[----:B0-----:R-:W2:Y:S01]  /*4d800*/  LDL.LU R20, [R1] ;  /* 0x0000000001147983 */ /* 0x001ea20000300800 */
[----:B------:R-:W-:-:S03]  /*4d810*/  IMAD.MOV.U32 R21, RZ, RZ, R0 ;  /* 0x000000ffff157224 */ /* 0x000fc600078e0000 */
[----:B------:R-:W3:Y:S04]  /*4d820*/  LDL.LU R0, [R1+0x2c28] ;  /* 0x002c280001007983 */ /* 0x000ee80000300800 */
[----:B--2---:R0:W-:Y:S04]  /*4d830*/  STL.64 [R1+0x2ba8], R20 ;  /* 0x002ba81401007387 */ /* 0x0041e80000100a00 */
[----:B0-----:R-:W3:Y:S04]  /*4d840*/  LDL.LU R20, [R1+0x80] ;  /* 0x0000800001147983 */ /* 0x001ee80000300800 */
[----:B------:R-:W3:Y:S02]  /*4d850*/  LDL.LU R21, [R1+0x84] ;  /* 0x0000840001157983 */ /* 0x000ee40000300800 */
[----:B---3--:R-:W-:Y:S02]  /*4d860*/  HMMA.16816.F32 R20, R8, R20, R12 ;  /* 0x000000140814723c */ /* 0x008fe4000000180c */
[----:B------:R-:W2:-:S15]  /*4d870*/  LDL.LU.64 R12, [R1+0x2c20] ;  /* 0x002c2000010c7983 */ /* 0x000e9e0000300a00 */
[----:B------:R-:W-:Y:S02]  /*4d880*/  NOP ;  /* 0x0000000000007918 */ /* 0x000fe40000000000 */
[----:B------:R0:W-:Y:S04]  /*4d890*/  STL.64 [R1+0x160], R20 ;  /* 0x0001601401007387 */ /* 0x0001e80000100a00 */
[----:B------:R-:W-:Y:S01]  /*4d8a0*/  STL.64 [R1+0x168], R22 ;  /* 0x0001681601007387 */ /* 0x000fe20000100a00 */
[----:B0-----:R-:W-:Y:S02]  /*4d8b0*/  IMAD.MOV.U32 R20, RZ, RZ, R2 ;  /* 0x000000ffff147224 */ /* 0x001fe400078e0002 */
[----:B------:R-:W-:Y:S01]  /*4d8c0*/  IMAD.MOV.U32 R21, RZ, RZ, R29 ;  /* 0x000000ffff157224 */ /* 0x000fe200078e001d */
[----:B------:R-:W3:Y:S04]  /*4d8d0*/  LDL.LU R2, [R1+0x2c18] ;  /* 0x002c180001027983 */ /* 0x000ee80000300800 */
[----:B------:R-:W2:Y:S04]  /*4d8e0*/  LDL.LU R29, [R1+0x2c14] ;  /* 0x002c1400011d7983 */ /* 0x000ea80000300800 */
[----:B------:R0:W-:Y:S04]  /*4d8f0*/  STL.64 [R1+0x2bc0], R20 ;  /* 0x002bc01401007387 */ /* 0x0001e80000100a00 */
[----:B0-----:R-:W4:Y:S04]  /*4d900*/  LDL.LU.64 R20, [R1+0x430] ;  /* 0x0004300001147983 */ /* 0x001f280000300a00 */
[----:B------:R-:W4:Y:S02]  /*4d910*/  LDL.LU.64 R22, [R1+0x438] ;  /* 0x0004380001167983 */ /* 0x000f240000300a00 */
[----:B----4-:R-:W-:-:S15]  /*4d920*/  HMMA.16816.F32 R20, R8, R24, R20 ;  /* 0x000000180814723c */ /* 0x010fde0000001814 */
[----:B------:R-:W-:-:S04]  /*4d930*/  NOP ;  /* 0x0000000000007918 */ /* 0x000fc80000000000 */
[----:B------:R-:W-:Y:S01]  /*4d940*/  IMAD.MOV.U32 R25, RZ, RZ, R20 ;  /* 0x000000ffff197224 */ /* 0x000fe200078e0014 */
[----:B------:R-:W-:Y:S01]  /*4d950*/  STL [R1+0x15c], R23 ;  /* 0x00015c1701007387 */ /* 0x000fe20000100800 */
[----:B------:R-:W-:-:S03]  /*4d960*/  IMAD.MOV.U32 R26, RZ, RZ, R21 ;  /* 0x000000ffff1a7224 */ /* 0x000fc600078e0015 */
[----:B------:R-:W4:Y:S04]  /*4d970*/  LDL.LU R20, [R1+0x20] ;  /* 0x0000200001147983 */ /* 0x000f280000300800 */
[----:B------:R-:W4:Y:S04]  /*4d980*/  LDL.LU R21, [R1+0x24] ;  /* 0x0000240001157983 */ /* 0x000f280000300800 */
[----:B----4-:R0:W-:Y:S04]  /*4d990*/  STL.64 [R1+0x2bd8], R20 ;  /* 0x002bd81401007387 */ /* 0x0101e80000100a00 */
[----:B0-----:R-:W4:Y:S01]  /*4d9a0*/  LDL.LU R20, [R1+0x30] ;  /* 0x0000300001147983 */ /* 0x001f220000300800 */
[----:B--2---:R-:W-:-:S03]  /*4d9b0*/  IMAD.MOV.U32 R21, RZ, RZ, R29 ;  /* 0x000000ffff157224 */ /* 0x004fc600078e001d */
[----:B------:R-:W2:Y:S01]  /*4d9c0*/  LDL.LU R29, [R1+0x2c10] ;  /* 0x002c1000011d7983 */ /* 0x000ea20000300800 */
[----:B------:R-:W-:-:S03]  /*4d9d0*/  IMAD.MOV.U32 R27, RZ, RZ, R22 ;  /* 0x000000ffff1b7224 */ /* 0x000fc600078e0016 */
[----:B----4-:R0:W-:Y:S04]  /*4d9e0*/  STL.64 [R1+0x2bf0], R20 ;  /* 0x002bf01401007387 */ /* 0x0101e80000100a00 */
[----:B0-----:R-:W4:Y:S04]  /*4d9f0*/  LDL.LU.64 R20, [R1+0x3b0] ;  /* 0x0003b00001147983 */ /* 0x001f280000300a00 */
[----:B------:R-:W4:Y:S04]  /*4da00*/  LDL.LU.64 R22, [R1+0x3b8] ;  /* 0x0003b80001167983 */ /* 0x000f280000300a00 */
[----:B------:R-:W-:Y:S04]  /*4da10*/  STL [R1+0x29f8], R27 ;  /* 0x0029f81b01007387 */ /* 0x000fe80000100800 */
[----:B------:R-:W-:Y:S04]  /*4da20*/  STL [R1+0x29f4], R26 ;  /* 0x0029f41a01007387 */ /* 0x000fe80000100800 */
[----:B------:R-:W-:Y:S01]  /*4da30*/  STL [R1+0x29f0], R25 ;  /* 0x0029f01901007387 */ /* 0x000fe20000100800 */
[----:B----4-:R-:W-:-:S15]  /*4da40*/  HMMA.16816.F32 R16, R8, R16, R20 ;  /* 0x000000100810723c */ /* 0x010fde0000001814 */
[----:B------:R-:W-:-:S04]  /*4da50*/  NOP ;  /* 0x0000000000007918 */ /* 0x000fc80000000000 */
[----:B------:R-:W-:Y:S04]  /*4da60*/  STL.64 [R1+0x140], R16 ;  /* 0x0001401001007387 */ /* 0x000fe80000100a00 */
[----:B------:R-:W-:Y:S04]  /*4da70*/  STL [R1+0x148], R18 ;  /* 0x0001481201007387 */ /* 0x000fe80000100800 */
[----:B------:R-:W4:Y:S04]  /*4da80*/  LDL.LU R20, [R1+0x40] ;  /* 0x0000400001147983 */ /* 0x000f280000300800 */
[----:B------:R-:W4:Y:S01]  /*4da90*/  LDL.LU R21, [R1+0x44] ;  /* 0x0000440001157983 */ /* 0x000f220000300800 */
[----:B------:R-:W-:-:S02]  /*4daa0*/  IMAD.MOV.U32 R4, RZ, RZ, R13 ;  /* 0x000000ffff047224 */ /* 0x000fc400078e000d */
[----:B------:R-:W-:Y:S01]  /*4dab0*/  IMAD.MOV.U32 R5, RZ, RZ, R12 ;  /* 0x000000ffff057224 */ /* 0x000fe200078e000c */
[----:B----4-:R0:W-:Y:S04]  /*4dac0*/  STL.64 [R1+0x2c08], R20 ;  /* 0x002c081401007387 */ /* 0x0101e80000100a00 */
[----:B0-----:R-:W4:Y:S04]  /*4dad0*/  LDL.LU R20, [R1+0x50] ;  /* 0x0000500001147983 */ /* 0x001f280000300800 */
[----:B------:R-:W-:Y:S04]  /*4dae0*/  STL.64 [R1+0x2ba0], R6 ;  /* 0x002ba00601007387 */ /* 0x000fe80000100a00 */
[----:B------:R0:W-:Y:S04]  /*4daf0*/  STL.64 [R1+0x2b98], R4 ;  /* 0x002b980401007387 */ /* 0x0001e80000100a00 */
[----:B0-----:R-:W2:Y:S04]  /*4db00*/  LDL.LU.64 R4, [R1+0x330] ;  /* 0x0003300001047983 */ /* 0x001ea80000300a00 */
[----:B------:R-:W2:Y:S04]  /*4db10*/  LDL.LU.64 R6, [R1+0x338] ;  /* 0x0003380001067983 */ /* 0x000ea80000300a00 */
[----:B--2---:R-:W-:Y:S04]  /*4db20*/  STL.64 [R1+0x2bb8], R6 ;  /* 0x002bb80601007387 */ /* 0x004fe80000100a00 */
        /* <DEDUP_REMOVED lines=10> */
[----:B------:R-:W2:Y:S01]  /*4dbd0*/  LDL.LU.64 R6, [R1+0x378] ;  /* 0x0003780001067983 */ /* 0x000ea20000300a00 */
[----:B------:R-:W-:-:S03]  /*4dbe0*/  IMAD.MOV.U32 R24, RZ, RZ, R19 ;  /* 0x000000ffff187224 */ /* 0x000fc600078e0013 */
[----:B--2---:R-:W-:Y:S04]  /*4dbf0*/  STL.64 [R1+0x2c00], R6 ;  /* 0x002c000601007387 */ /* 0x004fe80000100a00 */
[----:B------:R0:W-:Y:S04]  /*4dc00*/  STL.64 [R1+0x2bf8], R4 ;  /* 0x002bf80401007387 */ /* 0x0001e80000100a00 */
[----:B0-----:R-:W2:Y:S04]  /*4dc10*/  LDL.LU.64 R4, [R1+0x380] ;  /* 0x0003800001047983 */ /* 0x001ea80000300a00 */
[----:B------:R-:W2:Y:S04]  /*4dc20*/  LDL.LU.64 R6, [R1+0x388] ;  /* 0x0003880001067983 */ /* 0x000ea80000300a00 */
[----:B------:R-:W2:Y:S04]  /*4dc30*/  LDL.LU.64 R16, [R1+0x320] ;  /* 0x0003200001107983 */ /* 0x000ea80000300a00 */
[----:B------:R-:W2:Y:S04]  /*4dc40*/  LDL.LU.64 R18, [R1+0x328] ;  /* 0x0003280001127983 */ /* 0x000ea80000300a00 */
[----:B------:R-:W2:Y:S04]  /*4dc50*/  LDL.LU.64 R12, [R1+0x310] ;  /* 0x00031000010c7983 */ /* 0x000ea80000300a00 */
[----:B------:R-:W2:Y:S04]  /*4dc60*/  LDL.LU.64 R14, [R1+0x318] ;  /* 0x00031800010e7983 */ /* 0x000ea80000300a00 */
[----:B------:R0:W-:Y:S04]  /*4dc70*/  STL [R1+0x29fc], R24 ;  /* 0x0029fc1801007387 */ /* 0x0001e80000100800 */
[----:B0-----:R-:W4:Y:S04]  /*4dc80*/  LDL.LU.64 R24, [R1+0x390] ;  /* 0x0003900001187983 */ /* 0x001f280000300a00 */
[----:B------:R-:W4:Y:S01]  /*4dc90*/  LDL.LU.64 R26, [R1+0x398] ;  /* 0x00039800011a7983 */ /* 0x000f220000300a00 */
[----:B------:R-:W-:-:S07]  /*4dca0*/  IMAD.MOV.U32 R21, RZ, RZ, R29 ;  /* 0x000000ffff157224 */ /* 0x000fce00078e001d */
[----:B----4-:R-:W-:-:S15]  /*4dcb0*/  HMMA.16816.F32 R20, R8, R20, R24 ;  /* 0x000000140814723c */ /* 0x010fde0000001818 */
[----:B------:R-:W-:-:S04]  /*4dcc0*/  NOP ;  /* 0x0000000000007918 */ /* 0x000fc80000000000 */
[----:B------:R-:W-:Y:S01]  /*4dcd0*/  IMAD.MOV.U32 R27, RZ, RZ, R21 ;  /* 0x000000ffff1b7224 */ /* 0x000fe200078e0015 */
[----:B------:R0:W-:Y:S04]  /*4dce0*/  STL [R1+0x130], R20 ;  /* 0x0001301401007387 */ /* 0x0001e80000100800 */
[----:B0-----:R-:W2:Y:S01]  /*4dcf0*/  LDL.LU.64 R20, [R1+0x2c08] ;  /* 0x002c080001147983 */ /* 0x001ea20000300a00 */
[----:B------:R-:W-:Y:S02]  /*4dd00*/  IMAD.MOV.U32 R26, RZ, RZ, R22 ;  /* 0x000000ffff1a7224 */ /* 0x000fe400078e0016 */
[----:B------:R-:W-:-:S03]  /*4dd10*/  IMAD.MOV.U32 R25, RZ, RZ, R23 ;  /* 0x000000ffff197224 */ /* 0x000fc600078e0017 */
[----:B------:R-:W-:Y:S04]  /*4dd20*/  STL [R1+0x2a08], R26 ;  /* 0x002a081a01007387 */ /* 0x000fe80000100800 */
[----:B------:R-:W-:Y:S04]  /*4dd30*/  STL [R1+0x2a04], R27 ;  /* 0x002a041b01007387 */ /* 0x000fe80000100800 */
[----:B------:R0:W-:Y:S04]  /*4dd40*/  STL [R1+0x2a00], R25 ;  /* 0x002a001901007387 */ /* 0x0001e80000100800 */
[----:B0-----:R-:W4:Y:S04]  /*4dd50*/  LDL.LU.64 R24, [R1+0x2d0] ;  /* 0x0002d00001187983 */ /* 0x001f280000300a00 */
[----:B------:R-:W4:Y:S01]  /*4dd60*/  LDL.LU.64 R26, [R1+0x2d8] ;  /* 0x0002d800011a7983 */ /* 0x000f220000300a00 */
[----:B--2---:R-:W-:Y:S03]  /*4dd70*/  HMMA.16816.F32 R20, R8, R20, R4 ;  /* 0x000000140814723c */ /* 0x004fe60000001804 */
[----:B------:R-:W2:Y:S04]  /*4dd80*/  LDL.LU.64 R6, [R1+0x2c00] ;  /* 0x002c000001067983 */ /* 0x000ea80000300a00 */
[----:B------:R-:W2:-:S12]  /*4dd90*/  LDL.LU.64 R4, [R1+0x2bf8] ;  /* 0x002bf80001047983 */ /* 0x000e980000300a00 */
[----:B------:R0:W-:Y:S04]  /*4dda0*/  STL.64 [R1+0x120], R20 ;  /* 0x0001201401007387 */ /* 0x0001e80000100a00 */
[----:B------:R2:W-:Y:S04]  /*4ddb0*/  STL.64 [R1+0x128], R22 ;  /* 0x0001281601007387 */ /* 0x0005e80000100a00 */
[----:B0-----:R-:W2:Y:S02]  /*4ddc0*/  LDL.LU.64 R20, [R1+0x2bf0] ;  /* 0x002bf00001147983 */ /* 0x001ea40000300a00 */
[----:B--2---:R-:W-:Y:S02]  /*4ddd0*/  HMMA.16816.F32 R20, R8, R20, R4 ;  /* 0x000000140814723c */ /* 0x004fe40000001804 */
[----:B------:R-:W2:Y:S04]  /*4dde0*/  LDL.LU.64 R6, [R1+0x2be8] ;  /* 0x002be80001067983 */ /* 0x000ea80000300a00 */
[----:B------:R-:W2:-:S13]  /*4ddf0*/  LDL.LU.64 R4, [R1+0x2be0] ;  /* 0x002be00001047983 */ /* 0x000e9a0000300a00 */
        /* <DEDUP_REMOVED lines=18> */
[----:B------:R-:W-:Y:S04]  /*4df20*/  STL.64 [R1+0xe0], R20 ;  /* 0x0000e01401007387 */ /* 0x000fe80000100a00 */
[----:B------:R0:W-:Y:S04]  /*4df30*/  STL.64 [R1+0xe8], R22 ;  /* 0x0000e81601007387 */ /* 0x0001e80000100a00 */
[----:B0-----:R-:W2:Y:S04]  /*4df40*/  LDL.LU.64 R22, [R1+0x2b90] ;  /* 0x002b900001167983 */ /* 0x001ea80000300a00 */
[----:B------:R-:W2:Y:S02]  /*4df50*/  LDL.LU.64 R20, [R1+0x2b88] ;  /* 0x002b880001147983 */ /* 0x000ea40000300a00 */
[----:B--2---:R-:W-:-:S15]  /*4df60*/  HMMA.16816.F32 R16, R8, R20, R16 ;  /* 0x000000140810723c */ /* 0x004fde0000001810 */
[----:B------:R-:W-:-:S04]  /*4df70*/  NOP ;  /* 0x0000000000007918 */ /* 0x000fc80000000000 */
[----:B------:R-:W-:Y:S04]  /*4df80*/  STL.64 [R1+0xd0], R16 ;  /* 0x0000d01001007387 */ /* 0x000fe80000100a00 */
[----:B------:R0:W-:Y:S04]  /*4df90*/  STL.64 [R1+0xd8], R18 ;  /* 0x0000d81201007387 */ /* 0x0001e80000100a00 */
[----:B0-----:R-:W2:Y:S04]  /*4dfa0*/  LDL.LU.64 R18, [R1+0x2b80] ;  /* 0x002b800001127983 */ /* 0x001ea80000300a00 */
[----:B------:R-:W2:Y:S02]  /*4dfb0*/  LDL.LU.64 R16, [R1+0x2b78] ;  /* 0x002b780001107983 */ /* 0x000ea40000300a00 */
[----:B--2---:R-:W-:-:S15]  /*4dfc0*/  HMMA.16816.F32 R12, R8, R16, R12 ;  /* 0x00000010080c723c */ /* 0x004fde000000180c */
[----:B------:R-:W-:-:S04]  /*4dfd0*/  NOP ;  /* 0x0000000000007918 */ /* 0x000fc80000000000 */
[----:B------:R-:W-:Y:S04]  /*4dfe0*/  STL.64 [R1+0xb0], R12 ;  /* 0x0000b00c01007387 */ /* 0x000fe80000100a00 */
[----:B------:R0:W-:Y:S01]  /*4dff0*/  STL [R1+0xb8], R14 ;  /* 0x0000b80e01007387 */ /* 0x0001e20000100800 */
[----:B------:R-:W-:-:S03]  /*4e000*/  IMAD.MOV.U32 R29, RZ, RZ, R15 ;  /* 0x000000ffff1d7224 */ /* 0x000fc600078e000f */
[----:B0-----:R-:W2:Y:S04]  /*4e010*/  LDL.LU.64 R14, [R1+0x2b70] ;  /* 0x002b7000010e7983 */ /* 0x001ea80000300a00 */
[----:B------:R-:W4:Y:S04]  /*4e020*/  LDL.LU.64 R12, [R1+0x2b68] ;  /* 0x002b6800010c7983 */ /* 0x000f280000300a00 */
[----:B------:R0:W-:Y:S04]  /*4e030*/  STL.64 [R1+0x2b48], R18 ;  /* 0x002b481201007387 */ /* 0x0001e80000100a00 */
[----:B------:R-:W2:Y:S04]  /*4e040*/  LDL.LU.64 R16, [R1+0x2b0] ;  /* 0x0002b00001107983 */ /* 0x000ea80000300a00 */
[----:B0-----:R-:W2:Y:S04]  /*4e050*/  LDL.LU.64 R18, [R1+0x2b8] ;  /* 0x0002b80001127983 */ /* 0x001ea80000300a00 */
[----:B--2---:R-:W-:Y:S04]  /*4e060*/  STL.64 [R1+0x2b60], R18 ;  /* 0x002b601201007387 */ /* 0x004fe80000100a00 */
[----:B------:R0:W-:Y:S04]  /*4e070*/  STL.64 [R1+0x2b58], R16 ;  /* 0x002b581001007387 */ /* 0x0001e80000100a00 */
[----:B0-----:R-:W2:Y:S04]  /*4e080*/  LDL.LU.64 R16, [R1+0x2a0] ;  /* 0x0002a00001107983 */ /* 0x001ea80000300a00 */
[----:B------:R-:W2:Y:S01]  /*4e090*/  LDL.LU.64 R18, [R1+0x2a8] ;  /* 0x0002a80001127983 */ /* 0x000ea20000300a00 */
[----:B----4-:R-:W-:Y:S03]  /*4e0a0*/  HMMA.16816.F32 R24, R8, R12, R24 ;  /* 0x0000000c0818723c */ /* 0x010fe60000001818 */
[----:B------:R-:W-:Y:S01]  /*4e0b0*/  STL [R1+0x2a0c], R29 ;  /* 0x002a0c1d01007387 */ /* 0x000fe20000100800 */
[----:B------:R-:W-:-:S15]  /*4e0c0*/  IMAD.MOV.U32 R21, RZ, RZ, R6 ;  /* 0x000000ffff157224 */ /* 0x000fde00078e0006 */
[----:B------:R0:W-:Y:S04]  /*4e0d0*/  STL.64 [R1+0xa0], R24 ;  /* 0x0000a01801007387 */ /* 0x0001e80000100a00 */
[----:B------:R1:W-:Y:S01]  /*4e0e0*/  STL [R1+0xa8], R26 ;  /* 0x0000a81a01007387 */ /* 0x0003e20000100800 */
[----:B------:R-:W-:-:S03]  /*4e0f0*/  IMAD.MOV.U32 R20, RZ, RZ, R27 ;  /* 0x000000ffff147224 */ /* 0x000fc600078e001b */
[----:B0-----:R-:W4:Y:S04]  /*4e100*/  LDL.LU R24, [R1+0x290] ;  /* 0x0002900001187983 */ /* 0x001f280000300800 */
[----:B------:R-:W4:Y:S04]  /*4e110*/  LDL.LU R25, [R1+0x294] ;  /* 0x0002940001197983 */ /* 0x000f280000300800 */
[----:B-1----:R-:W4:Y:S04]  /*4e120*/  LDL.LU R26, [R1+0x298] ;  /* 0x00029800011a7983 */ /* 0x002f280000300800 */
[----:B------:R-:W4:Y:S04]  /*4e130*/  LDL.LU R27, [R1+0x29c] ;  /* 0x00029c00011b7983 */ /* 0x000f280000300800 */
[----:B------:R0:W-:Y:S02]  /*4e140*/  STL [R1+0x2a10], R20 ;  /* 0x002a101401007387 */ /* 0x0001e40000100800 */
[----:B0-----:R-:W-:-:S02]  /*4e150*/  IMAD.MOV.U32 R20, RZ, RZ, R7 ;  /* 0x000000ffff147224 */ /* 0x001fc400078e0007 */
[----:B------:R-:W-:Y:S01]  /*4e160*/  STL.64 [R1+0x2b30], R22 ;  /* 0x002b301601007387 */ /* 0x000fe20000100a00 */
[----:B--2---:R-:W-:Y:S03]  /*4e170*/  HMMA.16816.F32 R4, R8, R4, R16 ;  /* 0x000000040804723c */ /* 0x004fe60000001810 */
[----:B------:R-:W2:Y:S04]  /*4e180*/  LDL.LU.64 R18, [R1+0x2b60] ;  /* 0x002b600001127983 */ /* 0x000ea80000300a00 */
[----:B------:R-:W2:-:S12]  /*4e190*/  LDL.LU.64 R16, [R1+0x2b58] ;  /* 0x002b580001107983 */ /* 0x000e980000300a00 */
[----:B------:R0:W-:Y:S04]  /*4e1a0*/  STL.64 [R1+0x2a0], R4 ;  /* 0x0002a00401007387 */ /* 0x0001e80000100a00 */
[----:B------:R2:W-:Y:S04]  /*4e1b0*/  STL.64 [R1+0x2a8], R6 ;  /* 0x0002a80601007387 */ /* 0x0005e80000100a00 */
[----:B0-----:R-:W2:Y:S02]  /*4e1c0*/  LDL.LU.64 R4, [R1+0x2b50] ;  /* 0x002b500001047983 */ /* 0x001ea40000300a00 */
[----:B--2---:R-:W-:Y:S02]  /*4e1d0*/  HMMA.16816.F32 R4, R8, R4, R16 ;  /* 0x000000040804723c */ /* 0x004fe40000001810 */
[----:B------:R-:W2:-:S15]  /*4e1e0*/  LDL.LU.64 R18, [R1+0x2b48] ;  /* 0x002b480001127983 */ /* 0x000e9e0000300a00 */
[----:B------:R-:W-:Y:S02]  /*4e1f0*/  NOP ;  /* 0x0000000000007918 */ /* 0x000fe40000000000 */
[----:B------:R-:W-:Y:S02]  /*4e200*/  IMAD.MOV.U32 R12, RZ, RZ, R7 ;  /* 0x000000ffff0c7224 */ /* 0x000fe400078e0007 */
[----:B------:R-:W-:Y:S02]  /*4e210*/  IMAD.MOV.U32 R17, RZ, RZ, R4 ;  /* 0x000000ffff117224 */ /* 0x000fe400078e0004 */
[----:B------:R-:W-:Y:S02]  /*4e220*/  IMAD.MOV.U32 R13, RZ, RZ, R6 ;  /* 0x000000ffff0d7224 */ /* 0x000fe400078e0006 */
[----:B------:R-:W-:Y:S01]  /*4e230*/  IMAD.MOV.U32 R16, RZ, RZ, R5 ;  /* 0x000000ffff107224 */ /* 0x000fe200078e0005 */
[----:B------:R-:W4:Y:S04]  /*4e240*/  LDL.LU.64 R6, [R1+0x2b40] ;  /* 0x002b400001067983 */ /* 0x000f280000300a00 */
[----:B------:R-:W4:Y:S04]  /*4e250*/  LDL.LU.64 R4, [R1+0x2b38] ;  /* 0x002b380001047983 */ /* 0x000f280000300a00 */
[----:B------:R-:W-:Y:S04]  /*4e260*/  STL [R1+0x2a14], R12 ;  /* 0x002a140c01007387 */ /* 0x000fe80000100800 */
[----:B------:R-:W-:Y:S04]  /*4e270*/  STL [R1+0x28bc], R17 ;  /* 0x0028bc1101007387 */ /* 0x000fe80000100800 */
[----:B--2---:R0:W-:Y:S04]  /*4e280*/  STL.64 [R1+0x2ab0], R18 ;  /* 0x002ab01201007387 */ /* 0x0041e80000100a00 */
[----:B------:R-:W-:Y:S04]  /*4e290*/  STL [R1+0x2aa8], R16 ;  /* 0x002aa81001007387 */ /* 0x000fe80000100800 */
[----:B0-----:R-:W4:Y:S04]  /*4e2a0*/  LDL.LU.64 R18, [R1+0x98] ;  /* 0x0000980001127983 */ /* 0x001f280000300a00 */
[----:B------:R0:W-:Y:S04]  /*4e2b0*/  STL [R1+0x28b8], R13 ;  /* 0x0028b80d01007387 */ /* 0x0001e80000100800 */
[----:B------:R1:W-:Y:S04]  /*4e2c0*/  STL.64 [R1+0x2b18], R14 ;  /* 0x002b180e01007387 */ /* 0x0003e80000100a00 */
[----:B0-----:R-:W2:Y:S04]  /*4e2d0*/  LDL.LU.64 R12, [R1+0x2c0] ;  /* 0x0002c000010c7983 */ /* 0x001ea80000300a00 */
[----:B-1----:R-:W2:Y:S02]  /*4e2e0*/  LDL.LU.64 R14, [R1+0x2c8] ;  /* 0x0002c800010e7983 */ /* 0x002ea40000300a00 */
[----:B--2---:R-:W-:-:S15]  /*4e2f0*/  HMMA.16816.F32 R20, R8, R20, R12 ;  /* 0x000000140814723c */ /* 0x004fde000000180c */
[----:B------:R-:W-:-:S04]  /*4e300*/  NOP ;  /* 0x0000000000007918 */ /* 0x000fc80000000000 */
[----:B------:R-:W-:Y:S02]  /*4e310*/  IMAD.MOV.U32 R11, RZ, RZ, R20 ;  /* 0x000000ffff0b7224 */ /* 0x000fe400078e0014 */
[----:B------:R-:W-:Y:S01]  /*4e320*/  IMAD.MOV.U32 R10, RZ, RZ, R21 ;  /* 0x000000ffff0a7224 */ /* 0x000fe200078e0015 */
[----:B------:R-:W2:Y:S01]  /*4e330*/  LDL.LU R20, [R1+0x280] ;  /* 0x0002800001147983 */ /* 0x000ea20000300800 */
[----:B------:R-:W-:-:S03]  /*4e340*/  IMAD.MOV.U32 R9, RZ, RZ, R22 ;  /* 0x000000ffff097224 */ /* 0x000fc600078e0016 */
[----:B------:R-:W2:Y:S01]  /*4e350*/  LDL.LU R21, [R1+0x284] ;  /* 0x0002840001157983 */ /* 0x000ea20000300800 */
[----:B------:R-:W-:-:S03]  /*4e360*/  IMAD.MOV.U32 R8, RZ, RZ, R23 ;  /* 0x000000ffff087224 */ /* 0x000fc600078e0017 */
[----:B------:R-:W2:Y:S04]  /*4e370*/  LDL.LU R22, [R1+0x288] ;  /* 0x0002880001167983 */ /* 0x000ea80000300800 */
[----:B------:R-:W2:Y:S04]  /*4e380*/  LDL.LU R23, [R1+0x28c] ;  /* 0x00028c0001177983 */ /* 0x000ea80000300800 */
[----:B------:R-:W2:Y:S04]  /*4e390*/  LDL.LU.64 R14, [R1+0x68] ;  /* 0x00006800010e7983 */ /* 0x000ea80000300a00 */
[----:B--2---:R0:W-:Y:S04]  /*4e3a0*/  STL.64 [R1+0x2b20], R14 ;  /* 0x002b200e01007387 */ /* 0x0041e80000100a00 */
[----:B0-----:R-:W2:Y:S04]  /*4e3b0*/  LDL.LU.64 R14, [R1+0x78] ;  /* 0x00007800010e7983 */ /* 0x001ea80000300a00 */
[----:B--2---:R0:W-:Y:S04]  /*4e3c0*/  STL.64 [R1+0x2b28], R14 ;  /* 0x002b280e01007387 */ /* 0x0041e80000100a00 */
[----:B0-----:R-:W2:Y:S04]  /*4e3d0*/  LDL.LU.64 R14, [R1+0x88] ;  /* 0x00008800010e7983 */ /* 0x001ea80000300a00 */
[----:B------:R-:W-:Y:S04]  /*4e3e0*/  STL [R1+0x28b4], R10 ;  /* 0x0028b40a01007387 */ /* 0x000fe80000100800 */
[----:B------:R-:W-:Y:S04]  /*4e3f0*/  STL [R1+0x28b0], R11 ;  /* 0x0028b00b01007387 */ /* 0x000fe80000100800 */
[----:B------:R4:W-:Y:S02]  /*4e400*/  STL.64 [R1+0x2a70], R8 ;  /* 0x002a700801007387 */ /* 0x0009e40000100a00 */
[----:B----4-:R-:W-:-:S15]  /*4e410*/  HMMA.16816.F32 R8, R4, R18, R24 ;  /* 0x000000120408723c */ /* 0x010fde0000001818 */
[----:B------:R-:W-:-:S04]  /*4e420*/  NOP ;  /* 0x0000000000007918 */ /* 0x000fc80000000000 */
[----:B------:R0:W-:Y:S04]  /*4e430*/  STL.64 [R1+0x290], R8 ;  /* 0x0002900801007387 */ /* 0x0001e80000100a00 */
[----:B------:R1:W-:Y:S04]  /*4e440*/  STL.64 [R1+0x298], R10 ;  /* 0x0002980a01007387 */ /* 0x0003e80000100a00 */
[----:B0-----:R-:W4:Y:S04]  /*4e450*/  LDL.LU R8, [R1+0x220] ;  /* 0x0002200001087983 */ /* 0x001f280000300800 */
[----:B------:R-:W4:Y:S04]  /*4e460*/  LDL.LU R9, [R1+0x224] ;  /* 0x0002240001097983 */ /* 0x000f280000300800 */
[----:B-1----:R-:W2:Y:S04]  /*4e470*/  LDL.LU R10, [R1+0x228] ;  /* 0x00022800010a7983 */ /* 0x002ea80000300800 */
[----:B------:R-:W2:Y:S04]  /*4e480*/  LDL.LU R11, [R1+0x22c] ;  /* 0x00022c00010b7983 */ /* 0x000ea80000300800 */
[----:B--2---:R0:W-:Y:S04]  /*4e490*/  STL.64 [R1+0x2af8], R10 ;  /* 0x002af80a01007387 */ /* 0x0041e80000100a00 */
[----:B----4-:R-:W-:Y:S04]  /*4e4a0*/  STL.64 [R1+0x2af0], R8 ;  /* 0x002af00801007387 */ /* 0x010fe80000100a00 */
[----:B0-----:R-:W2:Y:S01]  /*4e4b0*/  LDL.LU.64 R10, [R1+0x48] ;  /* 0x00004800010a7983 */ /* 0x001ea20000300a00 */
[----:B------:R-:W-:-:S02]  /*4e4c0*/  IMAD.MOV.U32 R26, RZ, RZ, R18 ;  /* 0x000000ffff1a7224 */ /* 0x000fc400078e0012 */
[----:B------:R-:W-:Y:S01]  /*4e4d0*/  IMAD.MOV.U32 R27, RZ, RZ, R19 ;  /* 0x000000ffff1b7224 */ /* 0x000fe200078e0013 */
[----:B------:R-:W-:Y:S01]  /*4e4e0*/  HMMA.16816.F32 R20, R4, R14, R20 ;  /* 0x0000000e0414723c */ /* 0x000fe20000001814 */
[----:B--2---:R0:W-:Y:S04]  /*4e4f0*/  STL.64 [R1+0x2b10], R10 ;  /* 0x002b100a01007387 */ /* 0x0041e80000100a00 */
[----:B0-----:R-:W2:Y:S04]  /*4e500*/  LDL.LU.64 R10, [R1+0x58] ;  /* 0x00005800010a7983 */ /* 0x001ea80000300a00 */
[----:B------:R-:W4:Y:S01]  /*4e510*/  LDL.LU.64 R18, [R1+0x28] ;  /* 0x0000280001127983 */ /* 0x000f220000300a00 */
[----:B------:R-:W-:-:S03]  /*4e520*/  IMAD.MOV.U32 R29, RZ, RZ, R15 ;  /* 0x000000ffff1d7224 */ /* 0x000fc600078e000f */
[----:B----4-:R0:W-:Y:S04]  /*4e530*/  STL.64 [R1+0x2b00], R18 ;  /* 0x002b001201007387 */ /* 0x0101e80000100a00 */
[----:B------:R-:W4:Y:S04]  /*4e540*/  LDL.LU R16, [R1+0x240] ;  /* 0x0002400001107983 */ /* 0x000f280000300800 */
[----:B------:R-:W4:Y:S04]  /*4e550*/  LDL.LU R17, [R1+0x244] ;  /* 0x0002440001117983 */ /* 0x000f280000300800 */
[----:B0-----:R-:W4:Y:S04]  /*4e560*/  LDL.LU R18, [R1+0x248] ;  /* 0x0002480001127983 */ /* 0x001f280000300800 */
[----:B------:R-:W4:Y:S04]  /*4e570*/  LDL.LU R19, [R1+0x24c] ;  /* 0x00024c0001137983 */ /* 0x000f280000300800 */
[----:B------:R-:W-:Y:S04]  /*4e580*/  STL [R1+0x2a1c], R27 ;  /* 0x002a1c1b01007387 */ /* 0x000fe80000100800 */
[----:B------:R0:W-:Y:S04]  /*4e590*/  STL [R1+0x2a18], R26 ;  /* 0x002a181a01007387 */ /* 0x0001e80000100800 */
[----:B------:R-:W2:Y:S04]  /*4e5a0*/  LDL.LU R24, [R1+0x270] ;  /* 0x0002700001187983 */ /* 0x000ea80000300800 */
[----:B------:R-:W2:Y:S04]  /*4e5b0*/  LDL.LU R25, [R1+0x274] ;  /* 0x0002740001197983 */ /* 0x000ea80000300800 */
[----:B0-----:R-:W2:Y:S04]  /*4e5c0*/  LDL.LU R26, [R1+0x278] ;  /* 0x00027800011a7983 */ /* 0x001ea80000300800 */
[----:B------:R-:W2:Y:S04]  /*4e5d0*/  LDL.LU R27, [R1+0x27c] ;  /* 0x00027c00011b7983 */ /* 0x000ea80000300800 */
[----:B------:R0:W-:Y:S04]  /*4e5e0*/  STL.64 [R1+0x280], R20 ;  /* 0x0002801401007387 */ /* 0x0001e80000100a00 */
[----:B------:R1:W-:Y:S01]  /*4e5f0*/  STL.64 [R1+0x288], R22 ;  /* 0x0002881601007387 */ /* 0x0003e20000100a00 */
[----:B0-----:R-:W-:-:S03]  /*4e600*/  IMAD.MOV.U32 R20, RZ, RZ, R14 ;  /* 0x000000ffff147224 */ /* 0x001fc600078e000e */
[----:B-1----:R-:W2:Y:S04]  /*4e610*/  LDL.LU.64 R22, [R1+0x2b30] ;  /* 0x002b300001167983 */ /* 0x002ea80000300a00 */
[----:B------:R-:W2:Y:S04]  /*4e620*/  LDL.LU.64 R14, [R1+0x2b28] ;  /* 0x002b2800010e7983 */ /* 0x000ea80000300a00 */
[----:B------:R-:W-:Y:S04]  /*4e630*/  STL [R1+0x2a28], R29 ;  /* 0x002a281d01007387 */ /* 0x000fe80000100800 */
[----:B------:R-:W-:Y:S01]  /*4e640*/  STL [R1+0x2a24], R20 ;  /* 0x002a241401007387 */ /* 0x000fe20000100800 */
[----:B--2---:R-:W-:-:S15]  /*4e650*/  HMMA.16816.F32 R24, R4, R14, R24 ;  /* 0x0000000e0418723c */ /* 0x004fde0000001818 */
[----:B------:R-:W-:-:S04]  /*4e660*/  NOP ;  /* 0x0000000000007918 */ /* 0x000fc80000000000 */
[----:B------:R0:W-:Y:S04]  /*4e670*/  STL.64 [R1+0x270], R24 ;  /* 0x0002701801007387 */ /* 0x0001e80000100a00 */
[----:B------:R-:W-:Y:S01]  /*4e680*/  STL.64 [R1+0x278], R26 ;  /* 0x0002781a01007387 */ /* 0x000fe20000100a00 */
[----:B0-----:R-:W-:Y:S02]  /*4e690*/  IMAD.MOV.U32 R24, RZ, RZ, R15 ;  /* 0x000000ffff187224 */ /* 0x001fe400078e000f */
[----:B------:R-:W-:Y:S02]  /*4e6a0*/  IMAD.MOV.U32 R25, RZ, RZ, R14 ;  /* 0x000000ffff197224 */ /* 0x000fe400078e000e */
[----:B------:R-:W2:Y:S04]  /*4e6b0*/  LDL.LU.64 R14, [R1+0x2b20] ;  /* 0x002b2000010e7983 */ /* 0x000ea80000300a00 */
[----:B------:R0:W-:Y:S04]  /*4e6c0*/  STL [R1+0x2a2c], R24 ;  /* 0x002a2c1801007387 */ /* 0x0001e80000100800 */
[----:B------:R1:W-:Y:S04]  /*4e6d0*/  STL [R1+0x2a20], R25 ;  /* 0x002a201901007387 */ /* 0x0003e80000100800 */
[----:B0-----:R-:W2:Y:S04]  /*4e6e0*/  LDL.LU R24, [R1+0x260] ;  /* 0x0002600001187983 */ /* 0x001ea80000300800 */
[----:B-1----:R-:W2:Y:S04]  /*4e6f0*/  LDL.LU R25, [R1+0x264] ;  /* 0x0002640001197983 */ /* 0x002ea80000300800 */
[----:B------:R-:W2:Y:S04]  /*4e700*/  LDL.LU R26, [R1+0x268] ;  /* 0x00026800011a7983 */ /* 0x000ea80000300800 */
[----:B------:R-:W2:Y:S02]  /*4e710*/  LDL.LU R27, [R1+0x26c] ;  /* 0x00026c00011b7983 */ /* 0x000ea40000300800 */
[----:B--2---:R-:W-:Y:S01]  /*4e720*/  HMMA.16816.F32 R24, R4, R14, R24 ;  /* 0x0000000e0418723c */ /* 0x004fe20000001818 */
[----:B------:R-:W-:-:S15]  /*4e730*/  IMAD.MOV.U32 R12, RZ, RZ, R15 ;  /* 0x000000ffff0c7224 */ /* 0x000fde00078e000f */
[----:B------:R-:W-:-:S03]  /*4e740*/  NOP ;  /* 0x0000000000007918 */ /* 0x000fc60000000000 */
[----:B------:R-:W-:Y:S04]  /*4e750*/  STL.64 [R1+0x260], R24 ;  /* 0x0002601801007387 */ /* 0x000fe80000100a00 */
[----:B------:R0:W-:Y:S02]  /*4e760*/  STL.64 [R1+0x268], R26 ;  /* 0x0002681a01007387 */ /* 0x0001e40000100a00 */
[----:B0-----:R-:W-:Y:S02]  /*4e770*/  IMAD.MOV.U32 R26, RZ, RZ, R14 ;  /* 0x000000ffff1a7224 */ /* 0x001fe400078e000e */
[----:B------:R-:W2:Y:S04]  /*4e780*/  LDL.LU.64 R14, [R1+0x2b18] ;  /* 0x002b1800010e7983 */ /* 0x000ea80000300a00 */
[----:B------:R-:W-:Y:S04]  /*4e790*/  STL [R1+0x2a34], R12 ;  /* 0x002a340c01007387 */ /* 0x000fe80000100800 */
[----:B------:R0:W-:Y:S04]  /*4e7a0*/  STL [R1+0x2a30], R26 ;  /* 0x002a301a01007387 */ /* 0x0001e80000100800 */
[----:B------:R-:W2:Y:S04]  /*4e7b0*/  LDL.LU R24, [R1+0x250] ;  /* 0x0002500001187983 */ /* 0x000ea80000300800 */
[----:B------:R-:W2:Y:S04]  /*4e7c0*/  LDL.LU R25, [R1+0x254] ;  /* 0x0002540001197983 */ /* 0x000ea80000300800 */
[----:B0-----:R-:W2:Y:S04]  /*4e7d0*/  LDL.LU R26, [R1+0x258] ;  /* 0x00025800011a7983 */ /* 0x001ea80000300800 */
[----:B------:R-:W2:Y:S02]  /*4e7e0*/  LDL.LU R27, [R1+0x25c] ;  /* 0x00025c00011b7983 */ /* 0x000ea40000300800 */
[----:B--2---:R-:W-:-:S15]  /*4e7f0*/  HMMA.16816.F32 R24, R4, R10, R24 ;  /* 0x0000000a0418723c */ /* 0x004fde0000001818 */
[----:B------:R-:W-:-:S04]  /*4e800*/  NOP ;  /* 0x0000000000007918 */ /* 0x000fc80000000000 */
[----:B------:R0:W-:Y:S04]  /*4e810*/  STL.64 [R1+0x250], R24 ;  /* 0x0002501801007387 */ /* 0x0001e80000100a00 */
[----:B------:R1:W-:Y:S01]  /*4e820*/  STL.64 [R1+0x258], R26 ;  /* 0x0002581a01007387 */ /* 0x0003e20000100a00 */
[----:B0-----:R-:W-:Y:S02]  /*4e830*/  IMAD.MOV.U32 R25, RZ, RZ, R10 ;  /* 0x000000ffff197224 */ /* 0x001fe400078e000a */
[----:B-1----:R-:W-:Y:S02]  /*4e840*/  IMAD.MOV.U32 R27, RZ, RZ, R11 ;  /* 0x000000ffff1b7224 */ /* 0x002fe400078e000b */
[----:B------:R-:W4:Y:S04]  /*4e850*/  LDL.LU.64 R10, [R1+0x2b10] ;  /* 0x002b1000010a7983 */ /* 0x000f280000300a00 */
[----:B------:R-:W-:Y:S04]  /*4e860*/  STL [R1+0x2a3c], R27 ;  /* 0x002a3c1b01007387 */ /* 0x000fe80000100800 */
[----:B------:R0:W-:Y:S01]  /*4e870*/  STL [R1+0x2a38], R25 ;  /* 0x002a381901007387 */ /* 0x0001e20000100800 */
[----:B------:R-:W-:-:S03]  /*4e880*/  IMAD.MOV.U32 R24, RZ, RZ, R14 ;  /* 0x000000ffff187224 */ /* 0x000fc600078e000e */
[----:B------:R-:W2:Y:S01]  /*4e890*/  LDL.LU R14, [R1+0x2b0c] ;  /* 0x002b0c00010e7983 */ /* 0x000ea20000300800 */
[----:B0-----:R-:W-:-:S03]  /*4e8a0*/  IMAD.MOV.U32 R25, RZ, RZ, R15 ;  /* 0x000000ffff197224 */ /* 0x001fc600078e000f */
[----:B------:R-:W2:Y:S01]  /*4e8b0*/  LDL.LU R15, [R1+0x2b08] ;  /* 0x002b0800010f7983 */ /* 0x000ea20000300800 */
[----:B----4-:R-:W-:Y:S01]  /*4e8c0*/  HMMA.16816.F32 R16, R4, R10, R16 ;  /* 0x0000000a0410723c */ /* 0x010fe20000001810 */
[----:B------:R-:W-:Y:S02]  /*4e8d0*/  IMAD.MOV.U32 R20, RZ, RZ, R11 ;  /* 0x000000ffff147224 */ /* 0x000fe400078e000b */
[----:B------:R-:W-:-:S15]  /*4e8e0*/  IMAD.MOV.U32 R29, RZ, RZ, R10 ;  /* 0x000000ffff1d7224 */ /* 0x000fde00078e000a */
[----:B------:R-:W-:Y:S01]  /*4e8f0*/  NOP ;  /* 0x0000000000007918 */ /* 0x000fe20000000000 */
[----:B------:R-:W-:Y:S04]  /*4e900*/  STL.64 [R1+0x240], R16 ;  /* 0x0002401001007387 */ /* 0x000fe80000100a00 */
[----:B------:R0:W-:Y:S04]  /*4e910*/  STL.64 [R1+0x248], R18 ;  /* 0x0002481201007387 */ /* 0x0001e80000100a00 */
[----:B0-----:R-:W4:Y:S04]  /*4e920*/  LDL.LU.64 R18, [R1+0x2b00] ;  /* 0x002b000001127983 */ /* 0x001f280000300a00 */
[----:B------:R-:W4:Y:S04]  /*4e930*/  LDL.LU.64 R10, [R1+0x2af8] ;  /* 0x002af800010a7983 */ /* 0x000f280000300a00 */
[----:B------:R-:W4:Y:S04]  /*4e940*/  LDL.LU.64 R8, [R1+0x2af0] ;  /* 0x002af00001087983 */ /* 0x000f280000300a00 */
[----:B------:R-:W-:Y:S04]  /*4e950*/  STL [R1+0x2a44], R20 ;  /* 0x002a441401007387 */ /* 0x000fe80000100800 */
[----:B------:R0:W-:Y:S04]  /*4e960*/  STL.64 [R1+0x2ac8], R22 ;  /* 0x002ac81601007387 */ /* 0x0001e80000100a00 */
[----:B0-----:R-:W2:Y:S01]  /*4e970*/  LDL.LU.64 R22, [R1+0x38] ;  /* 0x0000380001167983 */ /* 0x001ea20000300a00 */
[----:B---3--:R-:W-:-:S02]  /*4e980*/  IMAD.MOV.U32 R26, RZ, RZ, R2 ;  /* 0x000000ffff1a7224 */ /* 0x008fc400078e0002 */
[----:B------:R-:W-:Y:S01]  /*4e990*/  IMAD.MOV.U32 R27, RZ, RZ, R0 ;  /* 0x000000ffff1b7224 */ /* 0x000fe200078e0000 */
[----:B------:R-:W-:Y:S06]  /*4e9a0*/  STL [R1+0x2a40], R29 ;  /* 0x002a401d01007387 */ /* 0x000fec0000100800 */
[----:B--2---:R-:W-:-:S15]  /*4e9b0*/  HMMA.16816.F32 R24, R4, R22, R24 ;  /* 0x000000160418723c */ /* 0x004fde0000001818 */
[----:B------:R-:W-:-:S04]  /*4e9c0*/  NOP ;  /* 0x0000000000007918 */ /* 0x000fc80000000000 */
[----:B------:R0:W-:Y:S04]  /*4e9d0*/  STL.64 [R1+0x230], R24 ;  /* 0x0002301801007387 */ /* 0x0001e80000100a00 */
[----:B------:R1:W-:Y:S01]  /*4e9e0*/  STL.64 [R1+0x238], R26 ;  /* 0x0002381a01007387 */ /* 0x0003e20000100a00 */
[----:B0-----:R-:W-:Y:S02]  /*4e9f0*/  IMAD.MOV.U32 R24, RZ, RZ, R23 ;  /* 0x000000ffff187224 */ /* 0x001fe400078e0017 */
[----:B-1----:R-:W-:Y:S02]  /*4ea00*/  IMAD.MOV.U32 R26, RZ, RZ, R22 ;  /* 0x000000ffff1a7224 */ /* 0x002fe400078e0016 */
[----:B------:R-:W2:Y:S01]  /*4ea10*/  LDL.LU.64 R22, [R1+0x8] ;  /* 0x0000080001167983 */ /* 0x000ea20000300a00 */
[----:B----4-:R-:W-:Y:S01]  /*4ea20*/  HMMA.16816.F32 R8, R4, R18, R8 ;  /* 0x000000120408723c */ /* 0x010fe20000001808 */
[----:B------:R-:W-:-:S02]  /*4ea30*/  IMAD.MOV.U32 R25, RZ, RZ, R18 ;  /* 0x000000ffff197224 */ /* 0x000fc400078e0012 */
[----:B------:R-:W-:-:S15]  /*4ea40*/  IMAD.MOV.U32 R12, RZ, RZ, R19 ;  /* 0x000000ffff0c7224 */ /* 0x000fde00078e0013 */
[----:B------:R-:W-:Y:S01]  /*4ea50*/  NOP ;  /* 0x0000000000007918 */ /* 0x000fe20000000000 */
[----:B------:R-:W-:Y:S02]  /*4ea60*/  IMAD.MOV.U32 R2, RZ, RZ, R10 ;  /* 0x000000ffff027224 */ /* 0x000fe400078e000a */
[----:B------:R-:W-:Y:S01]  /*4ea70*/  IMAD.MOV.U32 R0, RZ, RZ, R11 ;  /* 0x000000ffff007224 */ /* 0x000fe200078e000b */
[----:B--2---:R-:W-:Y:S04]  /*4ea80*/  STL.64 [R1+0x2ae0], R22 ;  /* 0x002ae01601007387 */ /* 0x004fe80000100a00 */
[----:B------:R-:W-:Y:S04]  /*4ea90*/  STL [R1+0x2a48], R26 ;  /* 0x002a481a01007387 */ /* 0x000fe80000100800 */
[----:B------:R-:W-:Y:S04]  /*4eaa0*/  STL.64 [R1+0x220], R8 ;  /* 0x0002200801007387 */ /* 0x000fe80000100a00 */
[----:B------:R0:W-:Y:S04]  /*4eab0*/  STL.64 [R1+0x2ae8], R24 ;  /* 0x002ae81801007387 */ /* 0x0001e80000100a00 */
[----:B0-----:R-:W2:Y:S04]  /*4eac0*/  LDL.LU R24, [R1+0x210] ;  /* 0x0002100001187983 */ /* 0x001ea80000300800 */
[----:B------:R-:W2:Y:S04]  /*4ead0*/  LDL.LU R25, [R1+0x214] ;  /* 0x0002140001197983 */ /* 0x000ea80000300800 */
[----:B------:R-:W2:Y:S04]  /*4eae0*/  LDL.LU R26, [R1+0x218] ;  /* 0x00021800011a7983 */ /* 0x000ea80000300800 */
[----:B------:R-:W2:Y:S04]  /*4eaf0*/  LDL.LU R27, [R1+0x21c] ;  /* 0x00021c00011b7983 */ /* 0x000ea80000300800 */
[----:B------:R-:W2:Y:S04]  /*4eb00*/  LDL.LU.64 R22, [R1+0x18] ;  /* 0x0000180001167983 */ /* 0x000ea80000300a00 */
[----:B------:R-:W-:Y:S04]  /*4eb10*/  STL.64 [R1+0x2aa0], R14 ;  /* 0x002aa00e01007387 */ /* 0x000fe80000100a00 */
[----:B------:R0:W-:Y:S04]  /*4eb20*/  STL [R1+0x2a98], R12 ;  /* 0x002a980c01007387 */ /* 0x0001e80000100800 */
[----:B------:R-:W3:Y:S04]  /*4eb30*/  LDL.LU R8, [R1+0x1b0] ;  /* 0x0001b00001087983 */ /* 0x000ee80000300800 */
[----:B------:R-:W3:Y:S04]  /*4eb40*/  LDL.LU R9, [R1+0x1b4] ;  /* 0x0001b40001097983 */ /* 0x000ee80000300800 */
[----:B------:R-:W4:Y:S04]  /*4eb50*/  LDL.LU R10, [R1+0x1b8] ;  /* 0x0001b800010a7983 */ /* 0x000f280000300800 */
[----:B------:R-:W4:Y:S04]  /*4eb60*/  LDL.LU R11, [R1+0x1bc] ;  /* 0x0001bc00010b7983 */ /* 0x000f280000300800 */
[----:B0-----:R-:W2:Y:S04]  /*4eb70*/  LDL.LU R12, [R1+0x1e0] ;  /* 0x0001e000010c7983 */ /* 0x001ea80000300800 */
[----:B------:R-:W2:Y:S04]  /*4eb80*/  LDL.LU R13, [R1+0x1e4] ;  /* 0x0001e400010d7983 */ /* 0x000ea80000300800 */
[----:B------:R-:W2:Y:S04]  /*4eb90*/  LDL.LU R14, [R1+0x1e8] ;  /* 0x0001e800010e7983 */ /* 0x000ea80000300800 */
[----:B------:R-:W2:Y:S04]  /*4eba0*/  LDL.LU R15, [R1+0x1ec] ;  /* 0x0001ec00010f7983 */ /* 0x000ea80000300800 */
[----:B--2---:R-:W-:Y:S04]  /*4ebb0*/  STL.64 [R1+0x2ad8], R14 ;  /* 0x002ad80e01007387 */ /* 0x004fe80000100a00 */
[----:B------:R0:W-:Y:S04]  /*4ebc0*/  STL.64 [R1+0x2ad0], R12 ;  /* 0x002ad00c01007387 */ /* 0x0001e80000100a00 */
        /* <DEDUP_REMOVED lines=8> */
[----:B----4-:R0:W-:Y:S04]  /*4ec50*/  STL.64 [R1+0x2a80], R10 ;  /* 0x002a800a01007387 */ /* 0x0101e80000100a00 */
[----:B---3--:R1:W-:Y:S04]  /*4ec60*/  STL.64 [R1+0x2a78], R8 ;  /* 0x002a780801007387 */ /* 0x0083e80000100a00 */
[----:B0-----:R-:W3:Y:S01]  /*4ec70*/  LDL.LU.64 R10, [R1+0xc8] ;  /* 0x0000c800010a7983 */ /* 0x001ee20000300a00 */
[----:B------:R-:W-:Y:S01]  /*4ec80*/  HMMA.16816.F32 R24, R4, R22, R24 ;  /* 0x000000160418723c */ /* 0x000fe20000001818 */
[----:B------:R-:W-:-:S02]  /*4ec90*/  IMAD.MOV.U32 R29, RZ, RZ, R22 ;  /* 0x000000ffff1d7224 */ /* 0x000fc400078e0016 */
[----:B---3--:R0:W-:Y:S04]  /*4eca0*/  STL.64 [R1+0x2a90], R10 ;  /* 0x002a900a01007387 */ /* 0x0081e80000100a00 */
[----:B-1----:R-:W3:Y:S04]  /*4ecb0*/  LDL.LU R8, [R1+0x1d0] ;  /* 0x0001d00001087983 */ /* 0x002ee80000300800 */
[----:B------:R-:W3:Y:S04]  /*4ecc0*/  LDL.LU R9, [R1+0x1d4] ;  /* 0x0001d40001097983 */ /* 0x000ee80000300800 */
[----:B0-----:R-:W3:Y:S04]  /*4ecd0*/  LDL.LU R10, [R1+0x1d8] ;  /* 0x0001d800010a7983 */ /* 0x001ee80000300800 */
[----:B------:R-:W3:Y:S04]  /*4ece0*/  LDL.LU R11, [R1+0x1dc] ;  /* 0x0001dc00010b7983 */ /* 0x000ee80000300800 */
[----:B------:R-:W-:Y:S04]  /*4ecf0*/  STL [R1+0x286c], R0 ;  /* 0x00286c0001007387 */ /* 0x000fe80000100800 */
[----:B------:R-:W-:Y:S04]  /*4ed00*/  STL [R1+0x2868], R2 ;  /* 0x0028680201007387 */ /* 0x000fe80000100800 */
[----:B------:R0:W-:Y:S04]  /*4ed10*/  STL.64 [R1+0x210], R24 ;  /* 0x0002101801007387 */ /* 0x0001e80000100a00 */
[----:B------:R1:W-:Y:S04]  /*4ed20*/  STL.64 [R1+0x218], R26 ;  /* 0x0002181a01007387 */ /* 0x0003e80000100a00 */
[----:B0-----:R-:W4:Y:S01]  /*4ed30*/  LDL.LU.64 R24, [R1+0x2ae8] ;  /* 0x002ae80001187983 */ /* 0x001f220000300a00 */
[----:B-1----:R-:W-:-:S03]  /*4ed40*/  IMAD.MOV.U32 R27, RZ, RZ, R23 ;  /* 0x000000ffff1b7224 */ /* 0x002fc600078e0017 */
[----:B------:R-:W2:Y:S02]  /*4ed50*/  LDL.LU.64 R22, [R1+0x2ae0] ;  /* 0x002ae00001167983 */ /* 0x000ea40000300a00 */
[----:B--2---:R-:W-:Y:S01]  /*4ed60*/  HMMA.16816.F32 R12, R4, R22, R12 ;  /* 0x00000016040c723c */ /* 0x004fe2000000180c */
[----:B------:R-:W-:Y:S02]  /*4ed70*/  IMAD.MOV.U32 R26, RZ, RZ, R22 ;  /* 0x000000ffff1a7224 */ /* 0x000fe400078e0016 */
[----:B------:R-:W-:-:S15]  /*4ed80*/  IMAD.MOV.U32 R20, RZ, RZ, R23 ;  /* 0x000000ffff147224 */ /* 0x000fde00078e0017 */
[----:B------:R-:W-:Y:S01]  /*4ed90*/  NOP ;  /* 0x0000000000007918 */ /* 0x000fe20000000000 */
[----:B------:R-:W-:Y:S04]  /*4eda0*/  STL.64 [R1+0x200], R12 ;  /* 0x0002000c01007387 */ /* 0x000fe80000100a00 */
[----:B------:R0:W-:Y:S04]  /*4edb0*/  STL.64 [R1+0x208], R14 ;  /* 0x0002080e01007387 */ /* 0x0001e80000100a00 */
[----:B0-----:R-:W2:Y:S04]  /*4edc0*/  LDL.LU.64 R14, [R1+0x2ad8] ;  /* 0x002ad800010e7983 */ /* 0x001ea80000300a00 */
[----:B------:R-:W2:Y:S04]  /*4edd0*/  LDL.LU.64 R12, [R1+0x2ad0] ;  /* 0x002ad000010c7983 */ /* 0x000ea80000300a00 */
[----:B------:R-:W2:Y:S04]  /*4ede0*/  LDL.LU.64 R22, [R1+0x2ac8] ;  /* 0x002ac80001167983 */ /* 0x000ea80000300a00 */
[----:B------:R-:W-:Y:S04]  /*4edf0*/  STL.64 [R1+0x2a58], R26 ;  /* 0x002a581a01007387 */ /* 0x000fe80000100a00 */
[----:B----4-:R0:W-:Y:S02]  /*4ee00*/  STL.64 [R1+0x2a50], R24 ;  /* 0x002a501801007387 */ /* 0x0101e40000100a00 */
[----:B0-----:R-:W-:-:S02]  /*4ee10*/  IMAD.MOV.U32 R24, RZ, RZ, R3 ;  /* 0x000000ffff187224 */ /* 0x001fc400078e0003 */
[----:B------:R-:W-:Y:S01]  /*4ee20*/  IMAD.MOV.U32 R25, RZ, RZ, R28 ;  /* 0x000000ffff197224 */ /* 0x000fe200078e001c */
[----:B------:R-:W4:Y:S04]  /*4ee30*/  LDL.LU R3, [R1+0x2ac4] ;  /* 0x002ac40001037983 */ /* 0x000f280000300800 */
[----:B------:R-:W3:Y:S01]  /*4ee40*/  LDL.LU R28, [R1+0x2ac0] ;  /* 0x002ac000011c7983 */ /* 0x000ee20000300800 */
[----:B--2---:R-:W-:Y:S02]  /*4ee50*/  IMAD.MOV.U32 R26, RZ, RZ, R22 ;  /* 0x000000ffff1a7224 */ /* 0x004fe400078e0016 */
[----:B------:R-:W-:Y:S01]  /*4ee60*/  IMAD.MOV.U32 R27, RZ, RZ, R23 ;  /* 0x000000ffff1b7224 */ /* 0x000fe200078e0017 */
[----:B------:R-:W2:Y:S04]  /*4ee70*/  LDL.LU R22, [R1+0x2abc] ;  /* 0x002abc0001167983 */ /* 0x000ea80000300800 */
[----:B------:R-:W2:Y:S04]  /*4ee80*/  LDL.LU R23, [R1+0x2ab8] ;  /* 0x002ab80001177983 */ /* 0x000ea80000300800 */
[----:B------:R0:W-:Y:S04]  /*4ee90*/  STL.64 [R1+0x2a68], R26 ;  /* 0x002a681a01007387 */ /* 0x0001e80000100a00 */
[----:B------:R1:W-:Y:S04]  /*4eea0*/  STL.64 [R1+0x2a60], R24 ;  /* 0x002a601801007387 */ /* 0x0003e80000100a00 */
[----:B0-----:R-:W3:Y:S01]  /*4eeb0*/  LDL.LU.64 R26, [R1+0x198] ;  /* 0x00019800011a7983 */ /* 0x001ee20000300a00 */
[----:B--2---:R-:W-:Y:S03]  /*4eec0*/  HMMA.16816.F32 R16, R4, R22, R16 ;  /* 0x000000160410723c */ /* 0x004fe60000001810 */
[----:B---3--:R-:W-:Y:S04]  /*4eed0*/  STL.64 [R1+0x2a88], R26 ;  /* 0x002a881a01007387 */ /* 0x008fe80000100a00 */
[----:B-1----:R-:W2:Y:S04]  /*4eee0*/  LDL.LU R24, [R1+0x1c0] ;  /* 0x0001c00001187983 */ /* 0x002ea80000300800 */
[----:B------:R-:W2:Y:S08]  /*4eef0*/  LDL.LU R25, [R1+0x1c4] ;  /* 0x0001c40001197983 */ /* 0x000eb00000300800 */
[----:B------:R-:W-:Y:S04]  /*4ef00*/  STL.64 [R1+0x330], R16 ;  /* 0x0003301001007387 */ /* 0x000fe80000100a00 */
[----:B------:R0:W-:Y:S04]  /*4ef10*/  STL.64 [R1+0x338], R18 ;  /* 0x0003381201007387 */ /* 0x0001e80000100a00 */
[----:B0-----:R-:W3:Y:S01]  /*4ef20*/  LDL.LU.64 R18, [R1+0x2ab0] ;  /* 0x002ab00001127983 */ /* 0x001ee20000300a00 */
[----:B------:R-:W-:-:S02]  /*4ef30*/  IMAD.MOV.U32 R26, RZ, RZ, R28 ;  /* 0x000000ffff1a7224 */ /* 0x000fc400078e001c */
[----:B----4-:R-:W-:Y:S01]  /*4ef40*/  IMAD.MOV.U32 R27, RZ, RZ, R3 ;  /* 0x000000ffff1b7224 */ /* 0x010fe200078e0003 */
[----:B------:R-:W4:Y:S01]  /*4ef50*/  LDL.LU R16, [R1+0x2aa8] ;  /* 0x002aa80001107983 */ /* 0x000f220000300800 */
[----:B---3--:R-:W-:-:S15]  /*4ef60*/  HMMA.16816.F32 R12, R4, R18, R12 ;  /* 0x00000012040c723c */ /* 0x008fde000000180c */
[----:B------:R-:W-:-:S04]  /*4ef70*/  NOP ;  /* 0x0000000000007918 */ /* 0x000fc80000000000 */
[----:B------:R-:W-:Y:S01]  /*4ef80*/  IMAD.MOV.U32 R28, RZ, RZ, R14 ;  /* 0x000000ffff1c7224 */ /* 0x000fe200078e000e */
[----:B------:R0:W-:Y:S01]  /*4ef90*/  STL.64 [R1+0x320], R12 ;  /* 0x0003200c01007387 */ /* 0x0001e20000100a00 */
[----:B------:R-:W-:-:S03]  /*4efa0*/  IMAD.MOV.U32 R3, RZ, RZ, R15 ;  /* 0x000000ffff037224 */ /* 0x000fc600078e000f */
[----:B------:R-:W3:Y:S04]  /*4efb0*/  LDL.LU.64 R14, [R1+0x2aa0] ;  /* 0x002aa000010e7983 */ /* 0x000ee80000300a00 */
[----:B0-----:R-:W2:Y:S04]  /*4efc0*/  LDL.LU R12, [R1+0x2a98] ;  /* 0x002a9800010c7983 */ /* 0x001ea80000300800 */
[----:B------:R-:W-:Y:S04]  /*4efd0*/  STL [R1+0x2804], R3 ;  /* 0x0028040301007387 */ /* 0x000fe80000100800 */
[----:B------:R-:W-:Y:S01]  /*4efe0*/  STL [R1+0x2800], R28 ;  /* 0x0028001c01007387 */ /* 0x000fe20000100800 */
[----:B---3--:R-:W-:-:S15]  /*4eff0*/  HMMA.16816.F32 R8, R4, R14, R8 ;  /* 0x0000000e0408723c */ /* 0x008fde0000001808 */
[----:B------:R-:W-:-:S04]  /*4f000*/  NOP ;  /* 0x0000000000007918 */ /* 0x000fc80000000000 */
[----:B------:R-:W-:Y:S04]  /*4f010*/  STL.64 [R1+0x310], R8 ;  /* 0x0003100801007387 */ /* 0x000fe80000100a00 */
[----:B------:R0:W-:Y:S04]  /*4f020*/  STL.64 [R1+0x318], R10 ;  /* 0x0003180a01007387 */ /* 0x0001e80000100a00 */
[----:B0-----:R-:W2:Y:S02]  /*4f030*/  LDL.LU.64 R10, [R1+0x2a90] ;  /* 0x002a9000010a7983 */ /* 0x001ea40000300a00 */
[----:B--2---:R-:W-:Y:S01]  /*4f040*/  HMMA.16816.F32 R24, R4, R10, R24 ;  /* 0x0000000a0418723c */ /* 0x004fe20000001818 */
[----:B------:R-:W-:-:S02]  /*4f050*/  IMAD.MOV.U32 R2, RZ, RZ, R10 ;  /* 0x000000ffff027224 */ /* 0x000fc400078e000a */
[----:B------:R-:W-:-:S15]  /*4f060*/  IMAD.MOV.U32 R0, RZ, RZ, R11 ;  /* 0x000000ffff007224 */ /* 0x000fde00078e000b */
[----:B------:R-:W-:Y:S01]  /*4f070*/  NOP ;  /* 0x0000000000007918 */ /* 0x000fe20000000000 */
[----:B------:R-:W-:Y:S04]  /*4f080*/  STL.64 [R1+0x300], R24 ;  /* 0x0003001801007387 */ /* 0x000fe80000100a00 */
[----:B------:R0:W-:Y:S04]  /*4f090*/  STL.64 [R1+0x308], R26 ;  /* 0x0003081a01007387 */ /* 0x0001e80000100a00 */
[----:B0-----:R-:W2:Y:S04]  /*4f0a0*/  LDL.LU.64 R26, [R1+0x2a88] ;  /* 0x002a8800011a7983 */ /* 0x001ea80000300a00 */
[----:B------:R-:W2:Y:S04]  /*4f0b0*/  LDL.LU.64 R10, [R1+0x2a80] ;  /* 0x002a8000010a7983 */ /* 0x000ea80000300a00 */
[----:B------:R-:W2:Y:S04]  /*4f0c0*/  LDL.LU.64 R8, [R1+0x2a78] ;  /* 0x002a780001087983 */ /* 0x000ea80000300a00 */
[----:B------:R-:W3:Y:S04]  /*4f0d0*/  LDL R21, [R1+0x69c] ;  /* 0x00069c0001157983 */ /* 0x000ee80000100800 */
[----:B------:R-:W-:Y:S01]  /*4f0e0*/  STL.64 [R1+0x2908], R22 ;  /* 0x0029081601007387 */ /* 0x000fe20000100a00 */
[----:B--2---:R-:W-:Y:S03]  /*4f0f0*/  HMMA.16816.F32 R8, R4, R26, R8 ;  /* 0x0000001a0408723c */ /* 0x004fe60000001808 */
[----:B---3--:R-:W-:-:S15]  /*4f100*/  STL [R1+0x2900], R21 ;  /* 0x0029001501007387 */ /* 0x008fde0000100800 */
[----:B------:R-:W-:Y:S01]  /*4f110*/  NOP ;  /* 0x0000000000007918 */ /* 0x000fe20000000000 */
[----:B------:R0:W-:Y:S04]  /*4f120*/  STL.64 [R1+0x2f0], R8 ;  /* 0x0002f00801007387 */ /* 0x0001e80000100a00 */
[----:B------:R1:W-:Y:S04]  /*4f130*/  STL.64 [R1+0x2f8], R10 ;  /* 0x0002f80a01007387 */ /* 0x0003e80000100a00 */
[----:B0-----:R-:W2:Y:S01]  /*4f140*/  LDL.LU.64 R8, [R1+0x2a70] ;  /* 0x002a700001087983 */ /* 0x001ea20000300a00 */
[----:B-1----:R-:W-:Y:S02]  /*4f150*/  IMAD.MOV.U32 R10, RZ, RZ, R26 ;  /* 0x000000ffff0a7224 */ /* 0x002fe400078e001a */
[----:B------:R-:W-:-:S02]  /*4f160*/  IMAD.MOV.U32 R11, RZ, RZ, R27 ;  /* 0x000000ffff0b7224 */ /* 0x000fc400078e001b */
[----:B------:R-:W3:Y:S04]  /*4f170*/  LDL.LU.64 R26, [R1+0x2a68] ;  /* 0x002a6800011a7983 */ /* 0x000ee80000300a00 */
[----:B------:R-:W3:Y:S04]  /*4f180*/  LDL.LU.64 R24, [R1+0x2a60] ;  /* 0x002a600001187983 */ /* 0x000ee80000300a00 */
[----:B------:R0:W-:Y:S04]  /*4f190*/  STL.64 [R1+0x28c8], R10 ;  /* 0x0028c80a01007387 */ /* 0x0001e80000100a00 */
[----:B--2---:R-:W-:Y:S04]  /*4f1a0*/  STL.64 [R1+0x28c0], R8 ;  /* 0x0028c00801007387 */ /* 0x004fe80000100a00 */
[----:B0-----:R-:W3:Y:S02]  /*4f1b0*/  LDL.LU.64 R10, [R1+0x1a8] ;  /* 0x0001a800010a7983 */ /* 0x001ee40000300a00 */
[----:B---3--:R-:W-:Y:S02]  /*4f1c0*/  HMMA.16816.F32 R4, R4, R10, R24 ;  /* 0x0000000a0404723c */ /* 0x008fe40000001818 */
[----:B------:R-:W2:Y:S04]  /*4f1d0*/  LDL.LU.64 R26, [R1+0x2a58] ;  /* 0x002a5800011a7983 */ /* 0x000ea80000300a00 */
[----:B------:R-:W3:Y:S01]  /*4f1e0*/  LDL.LU.64 R24, [R1+0x2a50] ;  /* 0x002a500001187983 */ /* 0x000ee20000300a00 */
[----:B------:R-:W-:-:S02]  /*4f1f0*/  IMAD.MOV.U32 R23, RZ, RZ, R20 ;  /* 0x000000ffff177224 */ /* 0x000fc400078e0014 */
[----:B------:R-:W-:-:S10]  /*4f200*/  IMAD.MOV.U32 R17, RZ, RZ, R10 ;  /* 0x000000ffff117224 */ /* 0x000fd400078e000a */
[----:B------:R-:W-:Y:S04]  /*4f210*/  STL.64 [R1+0x180], R4 ;  /* 0x0001800401007387 */ /* 0x000fe80000100a00 */
[----:B------:R-:W-:Y:S01]  /*4f220*/  STL.64 [R1+0x188], R6 ;  /* 0x0001880601007387 */ /* 0x000fe20000100a00 */
[----:B--2---:R-:W-:-:S03]  /*4f230*/  IMAD.MOV.U32 R22, RZ, RZ, R26 ;  /* 0x000000ffff167224 */ /* 0x004fc600078e001a */
[----:B------:R-:W2:Y:S04]  /*4f240*/  LDL.LU R26, [R1+0x2a48] ;  /* 0x002a4800011a7983 */ /* 0x000ea80000300800 */
[----:B------:R-:W2:Y:S04]  /*4f250*/  LDL.LU R20, [R1+0x2a44] ;  /* 0x002a440001147983 */ /* 0x000ea80000300800 */
[----:B------:R-:W-:Y:S04]  /*4f260*/  STL.64 [R1+0x2920], R22 ;  /* 0x0029201601007387 */ /* 0x000fe80000100a00 */
[----:B------:R-:W-:Y:S04]  /*4f270*/  STL.64 [R1+0x28f8], R18 ;  /* 0x0028f81201007387 */ /* 0x000fe80000100a00 */
[----:B----4-:R0:W-:Y:S04]  /*4f280*/  STL.64 [R1+0x28f0], R16 ;  /* 0x0028f01001007387 */ /* 0x0101e80000100a00 */
[----:B0-----:R-:W4:Y:S04]  /*4f290*/  LDL.LU R16, [R1+0xd0] ;  /* 0x0000d00001107983 */ /* 0x001f280000300800 */
[----:B------:R-:W4:Y:S04]  /*4f2a0*/  LDL.LU R17, [R1+0xd4] ;  /* 0x0000d40001117983 */ /* 0x000f280000300800 */
[----:B------:R-:W2:Y:S04]  /*4f2b0*/  LDL.LU R18, [R1+0xd8] ;  /* 0x0000d80001127983 */ /* 0x000ea80000300800 */
[----:B------:R-:W2:Y:S01]  /*4f2c0*/  LDL.LU R19, [R1+0xdc] ;  /* 0x0000dc0001137983 */ /* 0x000ea20000300800 */
[----:B------:R-:W-:-:S02]  /*4f2d0*/  IMAD.MOV.U32 R22, RZ, RZ, R29 ;  /* 0x000000ffff167224 */ /* 0x000fc400078e001d */
[----:B------:R-:W-:Y:S01]  /*4f2e0*/  IMAD.MOV.U32 R23, RZ, RZ, R27 ;  /* 0x000000ffff177224 */ /* 0x000fe200078e001b */
[----:B------:R-:W3:Y:S04]  /*4f2f0*/  LDL.LU R29, [R1+0x2a40] ;  /* 0x002a4000011d7983 */ /* 0x000ee80000300800 */
[----:B------:R-:W3:Y:S04]  /*4f300*/  LDL.LU R27, [R1+0x2a3c] ;  /* 0x002a3c00011b7983 */ /* 0x000ee80000300800 */
[----:B------:R-:W-:Y:S04]  /*4f310*/  STL.64 [R1+0x2938], R22 ;  /* 0x0029381601007387 */ /* 0x000fe80000100a00 */
[----:B--2---:R-:W-:Y:S04]  /*4f320*/  STL.64 [R1+0x2918], R18 ;  /* 0x0029181201007387 */ /* 0x004fe80000100a00 */
[----:B----4-:R0:W-:Y:S04]  /*4f330*/  STL.64 [R1+0x2910], R16 ;  /* 0x0029101001007387 */ /* 0x0101e80000100a00 */
[----:B0-----:R-:W2:Y:S04]  /*4f340*/  LDL.LU R16, [R1+0xe0] ;  /* 0x0000e00001107983 */ /* 0x001ea80000300800 */
[----:B------:R-:W2:Y:S04]  /*4f350*/  LDL.LU R17, [R1+0xe4] ;  /* 0x0000e40001117983 */ /* 0x000ea80000300800 */
[----:B------:R-:W4:Y:S04]  /*4f360*/  LDL.LU R18, [R1+0xe8] ;  /* 0x0000e80001127983 */ /* 0x000f280000300800 */
[----:B------:R-:W4:Y:S01]  /*4f370*/  LDL.LU R19, [R1+0xec] ;  /* 0x0000ec0001137983 */ /* 0x000f220000300800 */
[----:B---3--:R-:W-:-:S02]  /*4f380*/  IMAD.MOV.U32 R22, RZ, RZ, R25 ;  /* 0x000000ffff167224 */ /* 0x008fc400078e0019 */
[----:B------:R-:W-:Y:S01]  /*4f390*/  IMAD.MOV.U32 R23, RZ, RZ, R12 ;  /* 0x000000ffff177224 */ /* 0x000fe200078e000c */
[----:B------:R-:W3:Y:S04]  /*4f3a0*/  LDL.LU R25, [R1+0x2a38] ;  /* 0x002a380001197983 */ /* 0x000ee80000300800 */
[----:B------:R-:W3:Y:S04]  /*4f3b0*/  LDL.LU R12, [R1+0x2a34] ;  /* 0x002a3400010c7983 */ /* 0x000ee80000300800 */
[----:B------:R-:W-:Y:S04]  /*4f3c0*/  STL.64 [R1+0x2950], R22 ;  /* 0x0029501601007387 */ /* 0x000fe80000100a00 */
[----:B----4-:R-:W-:Y:S04]  /*4f3d0*/  STL.64 [R1+0x2930], R18 ;  /* 0x0029301201007387 */ /* 0x010fe80000100a00 */
[----:B--2---:R0:W-:Y:S04]  /*4f3e0*/  STL.64 [R1+0x2928], R16 ;  /* 0x0029281001007387 */ /* 0x0041e80000100a00 */
[----:B0-----:R-:W2:Y:S04]  /*4f3f0*/  LDL.LU R16, [R1+0xf0] ;  /* 0x0000f00001107983 */ /* 0x001ea80000300800 */
[----:B------:R-:W2:Y:S04]  /*4f400*/  LDL.LU R17, [R1+0xf4] ;  /* 0x0000f40001117983 */ /* 0x000ea80000300800 */
[----:B------:R-:W4:Y:S04]  /*4f410*/  LDL.LU R18, [R1+0xf8] ;  /* 0x0000f80001127983 */ /* 0x000f280000300800 */
[----:B------:R-:W4:Y:S01]  /*4f420*/  LDL.LU R19, [R1+0xfc] ;  /* 0x0000fc0001137983 */ /* 0x000f220000300800 */
[----:B------:R-:W-:-:S02]  /*4f430*/  IMAD.MOV.U32 R22, RZ, RZ, R26 ;  /* 0x000000ffff167224 */ /* 0x000fc400078e001a */
[----:B------:R-:W-:Y:S01]  /*4f440*/  IMAD.MOV.U32 R23, RZ, RZ, R24 ;  /* 0x000000ffff177224 */ /* 0x000fe200078e0018 */
[----:B------:R-:W2:Y:S04]  /*4f450*/  LDL.LU R26, [R1+0x2a30] ;  /* 0x002a3000011a7983 */ /* 0x000ea80000300800 */
[----:B------:R-:W3:Y:S04]  /*4f460*/  LDL.LU R24, [R1+0x2a2c] ;  /* 0x002a2c0001187983 */ /* 0x000ee80000300800 */
[----:B------:R0:W-:Y:S02]  /*4f470*/  STL.64 [R1+0x2968], R22 ;  /* 0x0029681601007387 */ /* 0x0001e40000100a00 */
[----:B0-----:R-:W-:-:S02]  /*4f480*/  IMAD.MOV.U32 R22, RZ, RZ, R29 ;  /* 0x000000ffff167224 */ /* 0x001fc400078e001d */
[----:B------:R-:W-:Y:S01]  /*4f490*/  IMAD.MOV.U32 R23, RZ, RZ, R20 ;  /* 0x000000ffff177224 */ /* 0x000fe200078e0014 */
[----:B----4-:R-:W-:Y:S04]  /*4f4a0*/  STL.64 [R1+0x2948], R18 ;  /* 0x0029481201007387 */ /* 0x010fe80000100a00 */
[----:B--2---:R0:W-:Y:S04]  /*4f4b0*/  STL.64 [R1+0x2940], R16 ;  /* 0x0029401001007387 */ /* 0x0041e80000100a00 */
[----:B0-----:R-:W2:Y:S04]  /*4f4c0*/  LDL.LU R16, [R1+0x100] ;  /* 0x0001000001107983 */ /* 0x001ea80000300800 */
[----:B------:R-:W2:Y:S04]  /*4f4d0*/  LDL.LU R17, [R1+0x104] ;  /* 0x0001040001117983 */ /* 0x000ea80000300800 */
[----:B------:R-:W4:Y:S04]  /*4f4e0*/  LDL.LU R18, [R1+0x108] ;  /* 0x0001080001127983 */ /* 0x000f280000300800 */
[----:B------:R-:W4:Y:S04]  /*4f4f0*/  LDL.LU R19, [R1+0x10c] ;  /* 0x00010c0001137983 */ /* 0x000f280000300800 */
[----:B------:R-:W2:Y:S04]  /*4f500*/  LDL.LU R29, [R1+0x2a28] ;  /* 0x002a2800011d7983 */ /* 0x000ea80000300800 */
[----:B------:R-:W2:Y:S04]  /*4f510*/  LDL.LU R20, [R1+0x2a24] ;  /* 0x002a240001147983 */ /* 0x000ea80000300800 */
[----:B------:R3:W-:Y:S01]  /*4f520*/  STL.64 [R1+0x2980], R22 ;  /* 0x0029801601007387 */ /* 0x0007e20000100a00 */
[----:B------:R-:W-:-:S02]  /*4f530*/  IMAD.MOV.U32 R13, RZ, RZ, R11 ;  /* 0x000000ffff0d7224 */ /* 0x000fc400078e000b */
[----:B---3--:R-:W-:Y:S02]  /*4f540*/  IMAD.MOV.U32 R22, RZ, RZ, R25 ;  /* 0x000000ffff167224 */ /* 0x008fe400078e0019 */
[----:B------:R-:W-:Y:S01]  /*4f550*/  IMAD.MOV.U32 R23, RZ, RZ, R27 ;  /* 0x000000ffff177224 */ /* 0x000fe200078e001b */
[----:B----4-:R-:W-:Y:S04]  /*4f560*/  STL.64 [R1+0x2960], R18 ;  /* 0x0029601201007387 */ /* 0x010fe80000100a00 */
[----:B--2---:R0:W-:Y:S01]  /*4f570*/  STL.64 [R1+0x2958], R16 ;  /* 0x0029581001007387 */ /* 0x0041e20000100a00 */
[----:B------:R-:W-:Y:S02]  /*4f580*/  IMAD.MOV.U32 R10, RZ, RZ, R20 ;  /* 0x000000ffff0a7224 */ /* 0x000fe400078e0014 */
[----:B------:R-:W-:Y:S01]  /*4f590*/  IMAD.MOV.U32 R11, RZ, RZ, R29 ;  /* 0x000000ffff0b7224 */ /* 0x000fe200078e001d */
[----:B0-----:R-:W2:Y:S04]  /*4f5a0*/  LDL.LU R16, [R1+0x110] ;  /* 0x0001100001107983 */ /* 0x001ea80000300800 */
[----:B------:R-:W2:Y:S04]  /*4f5b0*/  LDL.LU R17, [R1+0x114] ;  /* 0x0001140001117983 */ /* 0x000ea80000300800 */
[----:B------:R-:W3:Y:S04]  /*4f5c0*/  LDL.LU R18, [R1+0x118] ;  /* 0x0001180001127983 */ /* 0x000ee80000300800 */
[----:B------:R-:W3:Y:S04]  /*4f5d0*/  LDL.LU R19, [R1+0x11c] ;  /* 0x00011c0001137983 */ /* 0x000ee80000300800 */
[----:B------:R-:W4:Y:S04]  /*4f5e0*/  LDL.LU R25, [R1+0x2a20] ;  /* 0x002a200001197983 */ /* 0x000f280000300800 */
[----:B------:R-:W2:Y:S04]  /*4f5f0*/  LDL.LU R27, [R1+0x2a1c] ;  /* 0x002a1c00011b7983 */ /* 0x000ea80000300800 */
[----:B------:R0:W-:Y:S02]  /*4f600*/  STL.64 [R1+0x2998], R22 ;  /* 0x0029981601007387 */ /* 0x0001e40000100a00 */
[----:B0-----:R-:W-:-:S02]  /*4f610*/  IMAD.MOV.U32 R22, RZ, RZ, R26 ;  /* 0x000000ffff167224 */ /* 0x001fc400078e001a */
[----:B------:R-:W-:Y:S01]  /*4f620*/  IMAD.MOV.U32 R23, RZ, RZ, R12 ;  /* 0x000000ffff177224 */ /* 0x000fe200078e000c */
[----:B------:R-:W3:Y:S04]  /*4f630*/  LDL.LU R26, [R1+0x2a18] ;  /* 0x002a1800011a7983 */ /* 0x000ee80000300800 */
[----:B------:R-:W4:Y:S04]  /*4f640*/  LDL.LU R12, [R1+0x2a14] ;  /* 0x002a1400010c7983 */ /* 0x000f280000300800 */
[----:B------:R-:W4:Y:S04]  /*4f650*/  LDL.LU R20, [R1+0x2a10] ;  /* 0x002a100001147983 */ /* 0x000f280000300800 */
[----:B------:R-:W4:Y:S04]  /*4f660*/  LDL.LU R29, [R1+0x2a0c] ;  /* 0x002a0c00011d7983 */ /* 0x000f280000300800 */
[----:B------:R2:W-:Y:S04]  /*4f670*/  STL.64 [R1+0x29c8], R10 ;  /* 0x0029c80a01007387 */ /* 0x0005e80000100a00 */
[----:B------:R-:W4:Y:S04]  /*4f680*/  LDL.LU R4, [R1+0x160] ;  /* 0x0001600001047983 */ /* 0x000f280000300800 */
[----:B------:R-:W4:Y:S04]  /*4f690*/  LDL.LU R5, [R1+0x164] ;  /* 0x0001640001057983 */ /* 0x000f280000300800 */
[----:B------:R-:W4:Y:S04]  /*4f6a0*/  LDL.LU R6, [R1+0x168] ;  /* 0x0001680001067983 */ /* 0x000f280000300800 */
[----:B------:R-:W4:Y:S01]  /*4f6b0*/  LDL.LU R7, [R1+0x16c] ;  /* 0x00016c0001077983 */ /* 0x000f220000300800 */
[----:B--2---:R-:W-:-:S02]  /*4f6c0*/  IMAD.MOV.U32 R11, RZ, RZ, R27 ;  /* 0x000000ffff0b7224 */ /* 0x004fc400078e001b */
[----:B---3--:R-:W-:Y:S01]  /*4f6d0*/  IMAD.MOV.U32 R10, RZ, RZ, R26 ;  /* 0x000000ffff0a7224 */ /* 0x008fe200078e001a */
[----:B----4-:R-:W-:Y:S04]  /*4f6e0*/  STL.64 [R1+0x29d8], R6 ;  /* 0x0029d80601007387 */ /* 0x010fe80000100a00 */
[----:B------:R0:W-:Y:S04]  /*4f6f0*/  STL.64 [R1+0x29d0], R4 ;  /* 0x0029d00401007387 */ /* 0x0001e80000100a00 */
[----:B------:R-:W2:Y:S04]  /*4f700*/  LDL.LU R26, [R1+0x2a08] ;  /* 0x002a0800011a7983 */ /* 0x000ea80000300800 */
[----:B------:R-:W3:Y:S04]  /*4f710*/  LDL.LU R27, [R1+0x2a04] ;  /* 0x002a0400011b7983 */ /* 0x000ee80000300800 */
[----:B0-----:R-:W4:Y:S04]  /*4f720*/  LDL.LU R4, [R1+0x170] ;  /* 0x0001700001047983 */ /* 0x001f280000300800 */
[----:B------:R-:W4:Y:S04]  /*4f730*/  LDL.LU R5, [R1+0x174] ;  /* 0x0001740001057983 */ /* 0x000f280000300800 */
[----:B------:R-:W4:Y:S04]  /*4f740*/  LDL.LU R6, [R1+0x178] ;  /* 0x0001780001067983 */ /* 0x000f280000300800 */
[----:B------:R-:W4:Y:S04]  /*4f750*/  LDL.LU R7, [R1+0x17c] ;  /* 0x00017c0001077983 */ /* 0x000f280000300800 */
[----:B------:R-:W-:Y:S04]  /*4f760*/  STL.64 [R1+0x29b0], R22 ;  /* 0x0029b01601007387 */ /* 0x000fe80000100a00 */
[----:B------:R-:W-:Y:S04]  /*4f770*/  STL.64 [R1+0x2978], R18 ;  /* 0x0029781201007387 */ /* 0x000fe80000100a00 */
[----:B------:R0:W-:Y:S04]  /*4f780*/  STL.64 [R1+0x2970], R16 ;  /* 0x0029701001007387 */ /* 0x0001e80000100a00 */
[----:B0-----:R-:W2:Y:S04]  /*4f790*/  LDL.LU R16, [R1+0x120] ;  /* 0x0001200001107983 */ /* 0x001ea80000300800 */
[----:B------:R-:W2:Y:S04]  /*4f7a0*/  LDL.LU R17, [R1+0x124] ;  /* 0x0001240001117983 */ /* 0x000ea80000300800 */
[----:B------:R-:W2:Y:S04]  /*4f7b0*/  LDL.LU R18, [R1+0x128] ;  /* 0x0001280001127983 */ /* 0x000ea80000300800 */
[----:B------:R-:W2:Y:S01]  /*4f7c0*/  LDL.LU R19, [R1+0x12c] ;  /* 0x00012c0001137983 */ /* 0x000ea20000300800 */
[----:B------:R-:W-:-:S03]  /*4f7d0*/  IMAD.MOV.U32 R22, RZ, RZ, R25 ;  /* 0x000000ffff167224 */ /* 0x000fc600078e0019 */
[----:B------:R-:W3:Y:S01]  /*4f7e0*/  LDL.LU R25, [R1+0x2a00] ;  /* 0x002a000001197983 */ /* 0x000ee20000300800 */
[----:B------:R-:W-:-:S03]  /*4f7f0*/  IMAD.MOV.U32 R23, RZ, RZ, R24 ;  /* 0x000000ffff177224 */ /* 0x000fc600078e0018 */
[----:B------:R-:W3:Y:S04]  /*4f800*/  LDL.LU R24, [R1+0x29fc] ;  /* 0x0029fc0001187983 */ /* 0x000ee80000300800 */
[----:B--2---:R-:W-:Y:S04]  /*4f810*/  STL.64 [R1+0x2990], R18 ;  /* 0x0029901201007387 */ /* 0x004fe80000100a00 */
[----:B------:R0:W-:Y:S04]  /*4f820*/  STL.64 [R1+0x2988], R16 ;  /* 0x0029881001007387 */ /* 0x0001e80000100a00 */
[----:B0-----:R-:W2:Y:S01]  /*4f830*/  LDL.LU R16, [R1+0x130] ;  /* 0x0001300001107983 */ /* 0x001ea20000300800 */
[----:B------:R-:W-:-:S02]  /*4f840*/  IMAD.MOV.U32 R18, RZ, RZ, R26 ;  /* 0x000000ffff127224 */ /* 0x000fc400078e001a */
[----:B---3--:R-:W-:Y:S02]  /*4f850*/  IMAD.MOV.U32 R19, RZ, RZ, R25 ;  /* 0x000000ffff137224 */ /* 0x008fe400078e0019 */
[----:B------:R-:W-:Y:S02]  /*4f860*/  IMAD.MOV.U32 R17, RZ, RZ, R27 ;  /* 0x000000ffff117224 */ /* 0x000fe400078e001b */
[----:B------:R-:W3:Y:S04]  /*4f870*/  LDL.LU R27, [R1+0x29f8] ;  /* 0x0029f800011b7983 */ /* 0x000ee80000300800 */
[----:B------:R-:W3:Y:S04]  /*4f880*/  LDL.LU R26, [R1+0x29f4] ;  /* 0x0029f400011a7983 */ /* 0x000ee80000300800 */
[----:B------:R-:W3:Y:S04]  /*4f890*/  LDL.LU R25, [R1+0x29f0] ;  /* 0x0029f00001197983 */ /* 0x000ee80000300800 */
[----:B------:R-:W-:Y:S04]  /*4f8a0*/  STL.64 [R1+0x29a8], R18 ;  /* 0x0029a81201007387 */ /* 0x000fe80000100a00 */
[----:B--2---:R0:W-:Y:S04]  /*4f8b0*/  STL.64 [R1+0x29a0], R16 ;  /* 0x0029a01001007387 */ /* 0x0041e80000100a00 */
[----:B0-----:R-:W2:Y:S04]  /*4f8c0*/  LDL.LU R16, [R1+0x140] ;  /* 0x0001400001107983 */ /* 0x001ea80000300800 */
[----:B------:R-:W2:Y:S04]  /*4f8d0*/  LDL.LU R17, [R1+0x144] ;  /* 0x0001440001117983 */ /* 0x000ea80000300800 */
[----:B------:R-:W2:Y:S01]  /*4f8e0*/  LDL.LU R18, [R1+0x148] ;  /* 0x0001480001127983 */ /* 0x000ea20000300800 */
[----:B------:R-:W-:-:S03]  /*4f8f0*/  IMAD.MOV.U32 R19, RZ, RZ, R24 ;  /* 0x000000ffff137224 */ /* 0x000fc600078e0018 */
[----:B------:R-:W4:Y:S04]  /*4f900*/  LDL.LU R24, [R1+0x29ec] ;  /* 0x0029ec0001187983 */ /* 0x000f280000300800 */
[----:B--2---:R-:W-:Y:S04]  /*4f910*/  STL.64 [R1+0x29c0], R18 ;  /* 0x0029c01201007387 */ /* 0x004fe80000100a00 */
[----:B------:R3:W-:Y:S02]  /*4f920*/  STL.64 [R1+0x29b8], R16 ;  /* 0x0029b81001007387 */ /* 0x0007e40000100a00 */
[----:B---3--:R-:W-:-:S02]  /*4f930*/  IMAD.MOV.U32 R16, RZ, RZ, R25 ;  /* 0x000000ffff107224 */ /* 0x008fc400078e0019 */
[----:B------:R-:W-:Y:S01]  /*4f940*/  IMAD.MOV.U32 R17, RZ, RZ, R26 ;  /* 0x000000ffff117224 */ /* 0x000fe200078e001a */
[----:B------:R-:W4:Y:S04]  /*4f950*/  LDL.LU R25, [R1+0x29e8] ;  /* 0x0029e80001197983 */ /* 0x000f280000300800 */
[----:B------:R-:W4:Y:S01]  /*4f960*/  LDL.LU R26, [R1+0x29e4] ;  /* 0x0029e400011a7983 */ /* 0x000f220000300800 */
[----:B------:R-:W-:-:S03]  /*4f970*/  IMAD.MOV.U32 R18, RZ, RZ, R27 ;  /* 0x000000ffff127224 */ /* 0x000fc600078e001b */
[----:B------:R-:W4:Y:S04]  /*4f980*/  LDL.LU R27, [R1+0x29e0] ;  /* 0x0029e000011b7983 */ /* 0x000f280000300800 */
[----:B------:R-:W2:Y:S04]  /*4f990*/  LDL.LU R19, [R1+0x15c] ;  /* 0x00015c0001137983 */ /* 0x000ea80000300800 */
[----:B------:R-:W-:Y:S04]  /*4f9a0*/  STL.64 [R1+0x28e8], R14 ;  /* 0x0028e80e01007387 */ /* 0x000fe80000100a00 */
[----:B------:R0:W-:Y:S04]  /*4f9b0*/  STL.64 [R1+0x28e0], R12 ;  /* 0x0028e00c01007387 */ /* 0x0001e80000100a00 */
[----:B0-----:R-:W3:Y:S04]  /*4f9c0*/  LDL.LU R12, [R1+0xb0] ;  /* 0x0000b000010c7983 */ /* 0x001ee80000300800 */
[----:B------:R-:W3:Y:S04]  /*4f9d0*/  LDL.LU R13, [R1+0xb4] ;  /* 0x0000b400010d7983 */ /* 0x000ee80000300800 */
[----:B------:R-:W3:Y:S01]  /*4f9e0*/  LDL.LU R14, [R1+0xb8] ;  /* 0x0000b800010e7983 */ /* 0x000ee20000300800 */
[----:B----4-:R-:W-:Y:S03]  /*4f9f0*/  HMMA.16816.F32 R8, R24, R10, R4 ;  /* 0x0000000a1808723c */ /* 0x010fe60000001804 */
[----:B------:R-:W4:Y:S04]  /*4fa00*/  LDL.LU.64 R6, [R1+0x29d8] ;  /* 0x0029d80001067983 */ /* 0x000f280000300a00 */
[----:B------:R-:W4:-:S12]  /*4fa10*/  LDL.LU.64 R4, [R1+0x29d0] ;  /* 0x0029d00001047983 */ /* 0x000f180000300a00 */
[----:B------:R-:W-:Y:S04]  /*4fa20*/  STL.64 [R1+0x170], R8 ;  /* 0x0001700801007387 */ /* 0x000fe80000100a00 */
[----:B------:R0:W-:Y:S04]  /*4fa30*/  STL.64 [R1+0x178], R10 ;  /* 0x0001780a01007387 */ /* 0x0001e80000100a00 */
[----:B0-----:R-:W4:Y:S02]  /*4fa40*/  LDL.LU.64 R10, [R1+0x29c8] ;  /* 0x0029c800010a7983 */ /* 0x001f240000300a00 */
[----:B----4-:R-:W-:-:S15]  /*4fa50*/  HMMA.16816.F32 R4, R24, R10, R4 ;  /* 0x0000000a1804723c */ /* 0x010fde0000001804 */
[----:B------:R-:W-:-:S04]  /*4fa60*/  NOP ;  /* 0x0000000000007918 */ /* 0x000fc80000000000 */
[----:B------:R-:W-:Y:S04]  /*4fa70*/  STL.64 [R1+0x160], R4 ;  /* 0x0001600401007387 */ /* 0x000fe80000100a00 */
[----:B------:R-:W-:Y:S04]  /*4fa80*/  STL [R1+0x168], R6 ;  /* 0x0001680601007387 */ /* 0x000fe80000100800 */
[----:B------:R-:W4:Y:S04]  /*4fa90*/  LDL.LU R8, [R1+0x2a0] ;  /* 0x0002a00001087983 */ /* 0x000f280000300800 */
[----:B------:R-:W4:Y:S04]  /*4faa0*/  LDL.LU R9, [R1+0x2a4] ;  /* 0x0002a40001097983 */ /* 0x000f280000300800 */
[----:B------:R-:W2:Y:S04]  /*4fab0*/  LDL.LU R10, [R1+0x2a8] ;  /* 0x0002a800010a7983 */ /* 0x000ea80000300800 */
[----:B------:R-:W2:Y:S01]  /*4fac0*/  LDL.LU R11, [R1+0x2ac] ;  /* 0x0002ac00010b7983 */ /* 0x000ea20000300800 */
[----:B------:R-:W-:-:S02]  /*4fad0*/  IMAD.MOV.U32 R15, RZ, RZ, R29 ;  /* 0x000000ffff0f7224 */ /* 0x000fc400078e001d */
[----:B------:R-:W-:Y:S01]  /*4fae0*/  IMAD.MOV.U32 R29, RZ, RZ, R7 ;  /* 0x000000ffff1d7224 */ /* 0x000fe200078e0007 */
[----:B--2---:R0:W-:Y:S02]  /*4faf0*/  STL.64 [R1+0x28d8], R10 ;  /* 0x0028d80a01007387 */ /* 0x0041e40000100a00 */
[----:B0-----:R-:W-:Y:S02]  /*4fb00*/  IMAD.MOV.U32 R11, RZ, RZ, R20 ;  /* 0x000000ffff0b7224 */ /* 0x001fe400078e0014 */
[C---:B------:R-:W-:Y:S01]  /*4fb10*/  HMMA.16816.F32 R20, R24.reuse, R22, R16 ;  /* 0x000000161814723c */ /* 0x040fe20000001810 */
[----:B----4-:R0:W-:Y:S04]  /*4fb20*/  STL.64 [R1+0x28d0], R8 ;  /* 0x0028d00801007387 */ /* 0x0101e80000100a00 */
[----:B0-----:R-:W2:Y:S04]  /*4fb30*/  LDL.LU R8, [R1+0xa0] ;  /* 0x0000a00001087983 */ /* 0x001ea80000300800 */
[----:B------:R-:W2:Y:S04]  /*4fb40*/  LDL.LU R9, [R1+0xa4] ;  /* 0x0000a40001097983 */ /* 0x000ea80000300800 */
[----:B------:R-:W2:Y:S04]  /*4fb50*/  LDL.LU R10, [R1+0xa8] ;  /* 0x0000a800010a7983 */ /* 0x000ea80000300800 */
[----:B------:R-:W4:Y:S04]  /*4fb60*/  LDL R4, [R1+0x182c] ;  /* 0x00182c0001047983 */ /* 0x000f280000100800 */
[----:B------:R-:W-:Y:S04]  /*4fb70*/  STL [R1+0x2748], R29 ;  /* 0x0027481d01007387 */ /* 0x000fe80000100800 */
[----:B------:R-:W2:Y:S04]  /*4fb80*/  LDL.LU.64 R18, [R1+0x29c0] ;  /* 0x0029c00001127983 */ /* 0x000ea80000300a00 */
[----:B------:R-:W2:Y:S04]  /*4fb90*/  LDL.LU.64 R16, [R1+0x29b8] ;  /* 0x0029b80001107983 */ /* 0x000ea80000300a00 */
[----:B------:R-:W-:Y:S04]  /*4fba0*/  STL.64 [R1+0x150], R20 ;  /* 0x0001501401007387 */ /* 0x000fe80000100a00 */
        /* <DEDUP_REMOVED lines=8> */
[----:B------:R-:W3:Y:S01]  /*4fc30*/  LDL R29, [R1+0x6ac] ;  /* 0x0006ac00011d7983 */ /* 0x000ee20000100800 */
[----:B--2---:R-:W-:Y:S03]  /*4fc40*/  HMMA.16816.F32 R20, R24, R22, R16 ;  /* 0x000000161814723c */ /* 0x004fe60000001810 */
[----:B------:R-:W2:Y:S04]  /*4fc50*/  LDL.LU.64 R18, [R1+0x2990] ;  /* 0x0029900001127983 */ /* 0x000ea80000300a00 */
[----:B------:R-:W2:-:S12]  /*4fc60*/  LDL.LU.64 R16, [R1+0x2988] ;  /* 0x0029880001107983 */ /* 0x000e980000300a00 */
        /* <DEDUP_REMOVED lines=33> */
[----:B------:R-:W3:Y:S01]  /*4fe80*/  LDL.LU R21, [R1+0x2900] ;  /* 0x0029000001157983 */ /* 0x000ee20000300800 */
[----:B--2---:R-:W-:Y:S03]  /*4fe90*/  HMMA.16816.F32 R16, R24, R22, R16 ;  /* 0x000000161810723c */ /* 0x004fe60000001810 */
[----:B---3--:R-:W0:-:S15]  /*4fea0*/  LDSM.16.MT88.4 R20, [R21+UR5+0x20800] ;  /* 0x020800051514783b */ /* 0x008e1e0008004200 */
[----:B------:R-:W-:Y:S01]  /*4feb0*/  NOP ;  /* 0x0000000000007918 */ /* 0x000fe20000000000 */
[----:B------:R-:W-:Y:S04]  /*4fec0*/  STL.64 [R1+0x2d0], R16 ;  /* 0x0002d01001007387 */ /* 0x000fe80000100a00 */
[----:B------:R1:W-:Y:S04]  /*4fed0*/  STL.64 [R1+0x2d8], R18 ;  /* 0x0002d81201007387 */ /* 0x0003e80000100a00 */
[----:B-1----:R-:W2:Y:S04]  /*4fee0*/  LDL.LU.64 R18, [R1+0x28f8] ;  /* 0x0028f80001127983 */ /* 0x002ea80000300a00 */
[----:B------:R-:W3:Y:S01]  /*4fef0*/  LDL.LU.64 R16, [R1+0x28f0] ;  /* 0x0028f00001107983 */ /* 0x000ee20000300a00 */
[----:B--2---:R-:W-:-:S15]  /*4ff00*/  HMMA.16816.F32 R12, R24, R18, R12 ;  /* 0x00000012180c723c */ /* 0x004fde000000180c */
[----:B------:R-:W-:-:S04]  /*4ff10*/  NOP ;  /* 0x0000000000007918 */ /* 0x000fc80000000000 */
[----:B------:R-:W-:Y:S04]  /*4ff20*/  STL.64 [R1+0xb0], R12 ;  /* 0x0000b00c01007387 */ /* 0x000fe80000100a00 */
[----:B------:R1:W-:Y:S04]  /*4ff30*/  STL.64 [R1+0xb8], R14 ;  /* 0x0000b80e01007387 */ /* 0x0003e80000100a00 */
[----:B-1----:R-:W2:Y:S04]  /*4ff40*/  LDL.LU.64 R14, [R1+0x28e8] ;  /* 0x0028e800010e7983 */ /* 0x002ea80000300a00 */
[----:B------:R-:W3:Y:S04]  /*4ff50*/  LDL.LU.64 R12, [R1+0x28e0] ;  /* 0x0028e000010c7983 */ /* 0x000ee80000300a00 */
[----:B0-----:R0:W-:Y:S02]  /*4ff60*/  STL.64 [R1+0x2880], R22 ;  /* 0x0028801601007387 */ /* 0x0011e40000100a00 */
[----:B0-----:R-:W-:-:S02]  /*4ff70*/  IMAD.MOV.U32 R22, RZ, RZ, R2 ;  /* 0x000000ffff167224 */ /* 0x001fc400078e0002 */
[----:B------:R-:W-:Y:S01]  /*4ff80*/  IMAD.MOV.U32 R23, RZ, RZ, R0 ;  /* 0x000000ffff177224 */ /* 0x000fe200078e0000 */
[----:B--2---:R-:W-:-:S15]  /*4ff90*/  HMMA.16816.F32 R8, R24, R14, R8 ;  /* 0x0000000e1808723c */ /* 0x004fde0000001808 */
[----:B------:R-:W-:-:S04]  /*4ffa0*/  NOP ;  /* 0x0000000000007918 */ /* 0x000fc80000000000 */
[----:B------:R-:W-:Y:S04]  /*4ffb0*/  STL.64 [R1+0xa0], R8 ;  /* 0x0000a00801007387 */ /* 0x000fe80000100a00 */
[----:B------:R-:W-:Y:S04]  /*4ffc0*/  STL.64 [R1+0xa8], R10 ;  /* 0x0000a80a01007387 */ /* 0x000fe80000100a00 */
[----:B----4-:R-:W0:Y:S04]  /*4ffd0*/  LDSM.16.M88.4 R8, [R4+UR5] ;  /* 0x000000050408783b */ /* 0x010e280008000200 */
[----:B------:R-:W-:Y:S04]  /*4ffe0*/  STL.64 [R1+0x2878], R20 ;  /* 0x0028781401007387 */ /* 0x000fe80000100a00 */
[----:B0-----:R-:W-:Y:S04]  /*4fff0*/  STL.64 [R1+0x90], R8 ;  /* 0x0000900801007387 */ /* 0x001fe80000100a00 */
[----:B------:R-:W-:Y:S04]  /*50000*/  STL.64 [R1+0x98], R10 ;  /* 0x0000980a01007387 */ /* 0x000fe80000100a00 */
[----:B------:R-:W0:Y:S04]  /*50010*/  LDSM.16.M88.4 R8, [R4+UR5+0x2000] ;  /* 0x002000050408783b */ /* 0x000e280008000200 */
[----:B0-----:R-:W-:Y:S04]  /*50020*/  STL.64 [R1+0x80], R8 ;  /* 0x0000800801007387 */ /* 0x001fe80000100a00 */
[----:B------:R-:W-:Y:S04]  /*50030*/  STL.64 [R1+0x88], R10 ;  /* 0x0000880a01007387 */ /* 0x000fe80000100a00 */
[----:B------:R-:W0:Y:S04]  /*50040*/  LDSM.16.M88.4 R8, [R4+UR5+0x4000] ;  /* 0x004000050408783b */ /* 0x000e280008000200 */
[----:B0-----:R-:W-:Y:S04]  /*50050*/  STL.64 [R1+0x70], R8 ;  /* 0x0000700801007387 */ /* 0x001fe80000100a00 */
[----:B------:R-:W-:Y:S04]  /*50060*/  STL.64 [R1+0x78], R10 ;  /* 0x0000780a01007387 */ /* 0x000fe80000100a00 */
[----:B------:R-:W0:Y:S04]  /*50070*/  LDSM.16.M88.4 R8, [R4+UR5+0x6000] ;  /* 0x006000050408783b */ /* 0x000e280008000200 */
[----:B0-----:R-:W-:Y:S01]  /*50080*/  STL.64 [R1+0x60], R8 ;  /* 0x0000600801007387 */ /* 0x001fe20000100a00 */
[----:B------:R-:W-:-:S03]  /*50090*/  IMAD.MOV.U32 R0, RZ, RZ, R8 ;  /* 0x000000ffff007224 */ /* 0x000fc600078e0008 */
[----:B------:R-:W-:Y:S01]  /*500a0*/  STL.64 [R1+0x68], R10 ;  /* 0x0000680a01007387 */ /* 0x000fe20000100a00 */
[----:B------:R-:W-:-:S03]  /*500b0*/  IMAD.MOV.U32 R2, RZ, RZ, R9 ;  /* 0x000000ffff027224 */ /* 0x000fc600078e0009 */
[----:B------:R-:W0:Y:S04]  /*500c0*/  LDSM.16.M88.4 R8, [R4+UR5+0x8000] ;  /* 0x008000050408783b */ /* 0x000e280008000200 */
[----:B------:R-:W-:Y:S04]  /*500d0*/  STL [R1+0x2874], R2 ;  /* 0x0028740201007387 */ /* 0x000fe80000100800 */
[----:B------:R-:W-:Y:S04]  /*500e0*/  STL [R1+0x2870], R0 ;  /* 0x0028700001007387 */ /* 0x000fe80000100800 */
[----:B0-----:R-:W-:Y:S04]  /*500f0*/  STL.64 [R1+0x50], R8 ;  /* 0x0000500801007387 */ /* 0x001fe80000100a00 */
[----:B------:R-:W-:Y:S04]  /*50100*/  STL.64 [R1+0x58], R10 ;  /* 0x0000580a01007387 */ /* 0x000fe80000100a00 */
[----:B------:R-:W0:Y:S04]  /*50110*/  LDSM.16.M88.4 R8, [R4+UR5+0xa000] ;  /* 0x00a000050408783b */ /* 0x000e280008000200 */
[----:B0-----:R-:W-:Y:S04]  /*50120*/  STL.64 [R1+0x40], R8 ;  /* 0x0000400801007387 */ /* 0x001fe80000100a00 */
[----:B------:R-:W-:Y:S04]  /*50130*/  STL.64 [R1+0x48], R10 ;  /* 0x0000480a01007387 */ /* 0x000fe80000100a00 */
[----:B------:R-:W0:Y:S04]  /*50140*/  LDSM.16.M88.4 R8, [R4+UR5+0xc000] ;  /* 0x00c000050408783b */ /* 0x000e280008000200 */
[----:B0-----:R-:W-:Y:S04]  /*50150*/  STL.64 [R1+0x30], R8 ;  /* 0x0000300801007387 */ /* 0x001fe80000100a00 */
[----:B------:R0:W-:Y:S04]  /*50160*/  STL.64 [R1+0x38], R10 ;  /* 0x0000380a01007387 */ /* 0x0001e80000100a00 */
[----:B0-----:R-:W2:Y:S04]  /*50170*/  LDL.LU.64 R10, [R1+0x28d8] ;  /* 0x0028d800010a7983 */ /* 0x001ea80000300a00 */
[----:B------:R-:W2:Y:S02]  /*50180*/  LDL.LU.64 R8, [R1+0x28d0] ;  /* 0x0028d00001087983 */ /* 0x000ea40000300a00 */
[----:B--2---:R-:W-:Y:S02]  /*50190*/  HMMA.16816.F32 R20, R24, R22, R8 ;  /* 0x000000161814723c */ /* 0x004fe40000001808 */
[----:B------:R-:W2:Y:S04]  /*501a0*/  LDL.LU.64 R10, [R1+0x28c8] ;  /* 0x0028c800010a7983 */ /* 0x000ea80000300a00 */
[----:B------:R-:W4:Y:S04]  /*501b0*/  LDL.LU.64 R8, [R1+0x28c0] ;  /* 0x0028c00001087983 */ /* 0x000f280000300a00 */
[----:B------:R-:W-:Y:S04]  /*501c0*/  STL.64 [R1+0x28a8], R26 ;  /* 0x0028a81a01007387 */ /* 0x000fe80000100a00 */
[----:B------:R-:W-:Y:S04]  /*501d0*/  STL.64 [R1+0x28a0], R24 ;  /* 0x0028a01801007387 */ /* 0x000fe80000100a00 */
[----:B------:R-:W-:Y:S04]  /*501e0*/  LDSM.16.M88.4 R24, [R4+UR5+0x1a000] ;  /* 0x01a000050418783b */ /* 0x000fe80008000200 */
[----:B------:R-:W-:Y:S04]  /*501f0*/  STL.64 [R1+0x2c0], R20 ;  /* 0x0002c01401007387 */ /* 0x000fe80000100a00 */
[----:B------:R-:W-:Y:S04]  /*50200*/  STL.64 [R1+0x2c8], R22 ;  /* 0x0002c81601007387 */ /* 0x000fe80000100a00 */
[----:B------:R-:W0:Y:S04]  /*50210*/  LDSM.16.M88.4 R20, [R4+UR5+0xe000] ;  /* 0x00e000050414783b */ /* 0x000e280008000200 */
[----:B0-----:R-:W-:Y:S01]  /*50220*/  STL.64 [R1+0x20], R20 ;  /* 0x0000201401007387 */ /* 0x001fe20000100a00 */
[----:B------:R-:W-:-:S03]  /*50230*/  IMAD.MOV.U32 R2, RZ, RZ, R20 ;  /* 0x000000ffff027224 */ /* 0x000fc600078e0014 */
[----:B------:R-:W-:Y:S01]  /*50240*/  STL.64 [R1+0x28], R22 ;  /* 0x0000281601007387 */ /* 0x000fe20000100a00 */
[----:B------:R-:W-:-:S03]  /*50250*/  IMAD.MOV.U32 R0, RZ, RZ, R21 ;  /* 0x000000ffff007224 */ /* 0x000fc600078e0015 */
[----:B------:R-:W0:Y:S04]  /*50260*/  LDSM.16.M88.4 R20, [R4+UR5+0x10000] ;  /* 0x010000050414783b */ /* 0x000e280008000200 */
[----:B0-----:R3:W-:Y:S02]  /*50270*/  STL.64 [R1+0x18], R22 ;  /* 0x0000181601007387 */ /* 0x0017e40000100a00 */
[----:B---3--:R-:W-:Y:S02]  /*50280*/  IMAD.MOV.U32 R22, RZ, RZ, R17 ;  /* 0x000000ffff167224 */ /* 0x008fe400078e0011 */
[----:B------:R-:W3:Y:S01]  /*50290*/  LDL.LU R17, [R1+0x28bc] ;  /* 0x0028bc0001117983 */ /* 0x000ee20000300800 */
[----:B------:R-:W-:-:S03]  /*502a0*/  IMAD.MOV.U32 R23, RZ, RZ, R13 ;  /* 0x000000ffff177224 */ /* 0x000fc600078e000d */
[----:B------:R-:W4:Y:S01]  /*502b0*/  LDL.LU R13, [R1+0x28b8] ;  /* 0x0028b800010d7983 */ /* 0x000f220000300800 */
[----:B------:R-:W-:Y:S02]  /*502c0*/  IMAD.MOV.U32 R3, RZ, RZ, R20 ;  /* 0x000000ffff037224 */ /* 0x000fe400078e0014 */
[----:B------:R-:W-:Y:S01]  /*502d0*/  IMAD.MOV.U32 R28, RZ, RZ, R21 ;  /* 0x000000ffff1c7224 */ /* 0x000fe200078e0015 */
[----:B------:R-:W-:Y:S04]  /*502e0*/  STL.64 [R1+0x2898], R22 ;  /* 0x0028981601007387 */ /* 0x000fe80000100a00 */
[----:B------:R-:W0:Y:S01]  /*502f0*/  LDSM.16.M88.4 R20, [R4+UR5+0x12000] ;  /* 0x012000050414783b */ /* 0x000e220008000200 */
[----:B--2---:R-:W-:-:S03]  /*50300*/  IMAD.MOV.U32 R6, RZ, RZ, R10 ;  /* 0x000000ffff067224 */ /* 0x004fc600078e000a */
[----:B------:R-:W2:Y:S04]  /*50310*/  LDL.LU R10, [R1+0x28b4] ;  /* 0x0028b400010a7983 */ /* 0x000ea80000300800 */
[----:B0-----:R0:W-:Y:S04]  /*50320*/  STL.64 [R1], R20 ;  /* 0x0000001401007387 */ /* 0x0011e80000100a00 */
[----:B------:R1:W-:Y:S01]  /*50330*/  STL.64 [R1+0x8], R22 ;  /* 0x0000081601007387 */ /* 0x0003e20000100a00 */
[----:B0-----:R-:W-:Y:S02]  /*50340*/  IMAD.MOV.U32 R21, RZ, RZ, R16 ;  /* 0x000000ffff157224 */ /* 0x001fe400078e0010 */
[----:B-1----:R-:W-:-:S02]  /*50350*/  IMAD.MOV.U32 R23, RZ, RZ, R12 ;  /* 0x000000ffff177224 */ /* 0x002fc400078e000c */
[----:B------:R-:W-:Y:S02]  /*50360*/  IMAD.MOV.U32 R7, RZ, RZ, R11 ;  /* 0x000000ffff077224 */ /* 0x000fe400078e000b */
[----:B------:R-:W2:Y:S01]  /*50370*/  LDL.LU R11, [R1+0x28b0] ;  /* 0x0028b000010b7983 */ /* 0x000ea20000300800 */
[----:B---3--:R-:W-:-:S03]  /*50380*/  IMAD.MOV.U32 R20, RZ, RZ, R17 ;  /* 0x000000ffff147224 */ /* 0x008fc600078e0011 */
[----:B------:R-:W0:Y:S01]  /*50390*/  LDSM.16.M88.4 R16, [R4+UR5+0x14000] ;  /* 0x014000050410783b */ /* 0x000e220008000200 */
[----:B----4-:R-:W-:-:S03]  /*503a0*/  IMAD.MOV.U32 R22, RZ, RZ, R13 ;  /* 0x000000ffff167224 */ /* 0x010fc600078e000d */
[----:B------:R-:W1:Y:S04]  /*503b0*/  LDSM.16.M88.4 R12, [R4+UR5+0x16000] ;  /* 0x01600005040c783b */ /* 0x000e680008000200 */
[----:B0-----:R-:W-:Y:S04]  /*503c0*/  STL [R1+0x27c8], R17 ;  /* 0x0027c81101007387 */ /* 0x001fe80000100800 */
[----:B------:R-:W-:Y:S04]  /*503d0*/  STL [R1+0x261c], R18 ;  /* 0x00261c1201007387 */ /* 0x000fe80000100800 */
[----:B------:R-:W-:Y:S04]  /*503e0*/  STL [R1+0x2618], R19 ;  /* 0x0026181301007387 */ /* 0x000fe80000100800 */
[----:B-1----:R0:W-:Y:S04]  /*503f0*/  STL [R1+0x27b4], R12 ;  /* 0x0027b40c01007387 */ /* 0x0021e80000100800 */
[----:B------:R1:W-:Y:S04]  /*50400*/  STL [R1+0x27b0], R13 ;  /* 0x0027b00d01007387 */ /* 0x0003e80000100800 */
[----:B------:R3:W-:Y:S04]  /*50410*/  STL [R1+0x27ac], R14 ;  /* 0x0027ac0e01007387 */ /* 0x0007e80000100800 */
[----:B------:R4:W-:Y:S04]  /*50420*/  STL [R1+0x27a8], R15 ;  /* 0x0027a80f01007387 */ /* 0x0009e80000100800 */
[----:B0-----:R-:W2:Y:S04]  /*50430*/  LDL.LU R12, [R1+0x290] ;  /* 0x00029000010c7983 */ /* 0x001ea80000300800 */
[----:B-1----:R-:W2:Y:S04]  /*50440*/  LDL.LU R13, [R1+0x294] ;  /* 0x00029400010d7983 */ /* 0x002ea80000300800 */
[----:B---3--:R-:W3:Y:S04]  /*50450*/  LDL.LU R14, [R1+0x298] ;  /* 0x00029800010e7983 */ /* 0x008ee80000300800 */
[----:B----4-:R-:W3:Y:S04]  /*50460*/  LDL.LU R15, [R1+0x29c] ;  /* 0x00029c00010f7983 */ /* 0x010ee80000300800 */
[----:B---3--:R0:W-:Y:S04]  /*50470*/  STL.64 [R1+0x2890], R14 ;  /* 0x0028900e01007387 */ /* 0x0081e80000100a00 */
[----:B--2---:R1:W-:Y:S01]  /*50480*/  STL.64 [R1+0x2888], R12 ;  /* 0x0028880c01007387 */ /* 0x0043e20000100a00 */
[----:B0-----:R-:W-:-:S02]  /*50490*/  IMAD.MOV.U32 R14, RZ, RZ, R9 ;  /* 0x000000ffff0e7224 */ /* 0x001fc400078e0009 */
[----:B-1----:R-:W-:Y:S02]  /*504a0*/  IMAD.MOV.U32 R12, RZ, RZ, R11 ;  /* 0x000000ffff0c7224 */ /* 0x002fe400078e000b */
[----:B------:R-:W-:Y:S02]  /*504b0*/  IMAD.MOV.U32 R13, RZ, RZ, R10 ;  /* 0x000000ffff0d7224 */ /* 0x000fe400078e000a */
[----:B------:R-:W-:Y:S02]  /*504c0*/  IMAD.MOV.U32 R15, RZ, RZ, R8 ;  /* 0x000000ffff0f7224 */ /* 0x000fe400078e0008 */
[----:B------:R-:W0:Y:S04]  /*504d0*/  LDSM.16.M88.4 R8, [R4+UR5+0x18000] ;  /* 0x018000050408783b */ /* 0x000e280008000200 */
[----:B0-----:R-:W-:Y:S04]  /*504e0*/  STL.64 [R1+0x27c0], R10 ;  /* 0x0027c00a01007387 */ /* 0x001fe80000100a00 */
[----:B------:R0:W-:Y:S04]  /*504f0*/  STL.64 [R1+0x27b8], R8 ;  /* 0x0027b80801007387 */ /* 0x0001e80000100a00 */
[----:B0-----:R-:W2:Y:S04]  /*50500*/  LDL.LU R8, [R1+0x280] ;  /* 0x0002800001087983 */ /* 0x001ea80000300800 */
[----:B------:R-:W2:Y:S04]  /*50510*/  LDL.LU R9, [R1+0x284] ;  /* 0x0002840001097983 */ /* 0x000ea80000300800 */
[----:B------:R-:W2:Y:S04]  /*50520*/  LDL.LU R10, [R1+0x288] ;  /* 0x00028800010a7983 */ /* 0x000ea80000300800 */
[----:B------:R-:W2:Y:S04]  /*50530*/  LDL.LU R11, [R1+0x28c] ;  /* 0x00028c00010b7983 */ /* 0x000ea80000300800 */
[----:B------:R-:W-:Y:S04]  /*50540*/  STL.64 [R1+0xd0], R24 ;  /* 0x0000d01801007387 */ /* 0x000fe80000100a00 */
[----:B------:R-:W-:Y:S04]  /*50550*/  STL.64 [R1+0xd8], R26 ;  /* 0x0000d81a01007387 */ /* 0x000fe80000100a00 */
[----:B------:R-:W0:Y:S04]  /*50560*/  LDSM.16.M88.4 R24, [R4+UR5+0x1c000] ;  /* 0x01c000050418783b */ /* 0x000e280008000200 */
[----:B0-----:R-:W-:Y:S04]  /*50570*/  STL.64 [R1+0x1c0], R24 ;  /* 0x0001c01801007387 */ /* 0x001fe80000100a00 */
[----:B------:R-:W-:Y:S04]  /*50580*/  STL.64 [R1+0x1c8], R26 ;  /* 0x0001c81a01007387 */ /* 0x000fe80000100a00 */
[----:B------:R-:W0:Y:S04]  /*50590*/  LDSM.16.M88.4 R24, [R4+UR5+0x1e000] ;  /* 0x01e000050418783b */ /* 0x000e280008000200 */
[----:B0-----:R-:W-:Y:S04]  /*505a0*/  STL.64 [R1+0x1f0], R24 ;  /* 0x0001f01801007387 */ /* 0x001fe80000100a00 */
[----:B------:R0:W-:Y:S01]  /*505b0*/  STL.64 [R1+0x1f8], R26 ;  /* 0x0001f81a01007387 */ /* 0x0001e20000100a00 */
[----:B------:R-:W-:-:S03]  /*505c0*/  IMAD.MOV.U32 R17, RZ, RZ, R24 ;  /* 0x000000ffff117224 */ /* 0x000fc600078e0018 */
[----:B0-----:R-:W3:Y:S04]  /*505d0*/  LDL.LU.64 R26, [R1+0x28a8] ;  /* 0x0028a800011a7983 */ /* 0x001ee80000300a00 */
[----:B------:R-:W3:Y:S02]  /*505e0*/  LDL.LU.64 R24, [R1+0x28a0] ;  /* 0x0028a00001187983 */ /* 0x000ee40000300a00 */
[----:B---3--:R-:W-:Y:S02]  /*505f0*/  HMMA.16816.F32 R4, R24, R6, R20 ;  /* 0x000000061804723c */ /* 0x008fe40000001814 */
[----:B------:R-:W3:-:S15]  /*50600*/  LDL.LU.64 R22, [R1+0x2898] ;  /* 0x0028980001167983 */ /* 0x000ede0000300a00 */
[----:B------:R-:W-:Y:S02]  /*50610*/  NOP ;  /* 0x0000000000007918 */ /* 0x000fe40000000000 */
[----:B------:R-:W-:Y:S04]  /*50620*/  STL.64 [R1+0x2b0], R4 ;  /* 0x0002b00401007387 */ /* 0x000fe80000100a00 */
[----:B------:R-:W-:Y:S04]  /*50630*/  STL.64 [R1+0x2b8], R6 ;  /* 0x0002b80601007387 */ /* 0x000fe80000100a00 */
[----:B------:R-:W0:Y:S04]  /*50640*/  LDSM.16.MT88.4 R4, [R29+UR5+0x20800] ;  /* 0x020800051d04783b */ /* 0x000e280008004200 */
[----:B0-----:R-:W-:Y:S04]  /*50650*/  STL.64 [R1+0x2758], R6 ;  /* 0x0027580601007387 */ /* 0x001fe80000100a00 */
[----:B------:R0:W-:Y:S04]  /*50660*/  STL.64 [R1+0x2750], R4 ;  /* 0x0027500401007387 */ /* 0x0001e80000100a00 */
[----:B0-----:R-:W4:Y:S01]  /*50670*/  LDL.LU.64 R4, [R1+0x90] ;  /* 0x0000900001047983 */ /* 0x001f220000300a00 */
[----:B---3--:R-:W-:Y:S03]  /*50680*/  HMMA.16816.F32 R24, R24, R22, R12 ;  /* 0x000000161818723c */ /* 0x008fe6000000180c */
[----:B------:R-:W4:Y:S04]  /*50690*/  LDL.LU.64 R14, [R1+0x2890] ;  /* 0x00289000010e7983 */ /* 0x000f280000300a00 */
[----:B------:R-:W4:Y:S04]  /*506a0*/  LDL.LU.64 R12, [R1+0x2888] ;  /* 0x00288800010c7983 */ /* 0x000f280000300a00 */
[----:B------:R-:W4:Y:S04]  /*506b0*/  LDL.LU.64 R22, [R1+0x2880] ;  /* 0x0028800001167983 */ /* 0x000f280000300a00 */
[----:B------:R-:W4:Y:S04]  /*506c0*/  LDL.LU.64 R20, [R1+0x2878] ;  /* 0x0028780001147983 */ /* 0x000f280000300a00 */
[----:B------:R0:W-:Y:S04]  /*506d0*/  STL.64 [R1+0x2a0], R24 ;  /* 0x0002a01801007387 */ /* 0x0001e80000100a00 */
[----:B------:R-:W-:Y:S04]  /*506e0*/  STL.64 [R1+0x2a8], R26 ;  /* 0x0002a81a01007387 */ /* 0x000fe80000100a00 */
[----:B0-----:R-:W2:Y:S01]  /*506f0*/  LDL.LU.64 R24, [R1+0x80] ;  /* 0x0000800001187983 */ /* 0x001ea20000300a00 */
[C---:B----4-:R-:W-:Y:S08]  /*50700*/  HMMA.16816.F32 R12, R20.reuse, R4, R12 ;  /* 0x00000004140c723c */ /* 0x050ff0000000180c */
[----:B--2---:R-:W-:Y:S11]  /*50710*/  HMMA.16816.F32 R8, R20, R24, R8 ;  /* 0x000000181408723c */ /* 0x004ff60000001808 */
[----:B------:R-:W-:Y:S04]  /*50720*/  STL.64 [R1+0x290], R12 ;  /* 0x0002900c01007387 */ /* 0x000fe80000100a00 */
[----:B------:R-:W-:Y:S04]  /*50730*/  STL.64 [R1+0x298], R14 ;  /* 0x0002980e01007387 */ /* 0x000fe80000100a00 */
[----:B------:R-:W-:-:S02]  /*50740*/  IMAD.MOV.U32 R18, RZ, RZ, R9 ;  /* 0x000000ffff127224 */ /* 0x000fc400078e0009 */
[----:B------:R-:W-:Y:S01]  /*50750*/  IMAD.MOV.U32 R19, RZ, RZ, R10 ;  /* 0x000000ffff137224 */ /* 0x000fe200078e000a */
[----:B------:R-:W-:Y:S04]  /*50760*/  STL [R1+0x280], R8 ;  /* 0x0002800801007387 */ /* 0x000fe80000100800 */
[----:B------:R-:W-:Y:S04]  /*50770*/  STL [R1+0x28c], R11 ;  /* 0x00028c0b01007387 */ /* 0x000fe80000100800 */
[----:B------:R-:W-:Y:S04]  /*50780*/  STL.64 [R1+0x27e0], R18 ;  /* 0x0027e01201007387 */ /* 0x000fe80000100a00 */
[----:B------:R0:W-:Y:S04]  /*50790*/  STL.64 [R1+0x27d8], R16 ;  /* 0x0027d81001007387 */ /* 0x0001e80000100a00 */
[----:B0-----:R-:W2:Y:S04]  /*507a0*/  LDL.LU R16, [R1+0x210] ;  /* 0x0002100001107983 */ /* 0x001ea80000300800 */
[----:B------:R-:W2:Y:S04]  /*507b0*/  LDL.LU R17, [R1+0x214] ;  /* 0x0002140001117983 */ /* 0x000ea80000300800 */
[----:B------:R-:W3:Y:S04]  /*507c0*/  LDL.LU R18, [R1+0x218] ;  /* 0x0002180001127983 */ /* 0x000ee80000300800 */
[----:B------:R-:W3:Y:S04]  /*507d0*/  LDL.LU R19, [R1+0x21c] ;  /* 0x00021c0001137983 */ /* 0x000ee80000300800 */
[----:B------:R-:W4:Y:S01]  /*507e0*/  LDL R27, [R1+0x69c] ;  /* 0x00069c00011b7983 */ /* 0x000f220000100800 */
[----:B------:R-:W-:-:S02]  /*507f0*/  IMAD.MOV.U32 R7, RZ, RZ, R24 ;  /* 0x000000ffff077224 */ /* 0x000fc400078e0018 */
[----:B------:R-:W-:Y:S01]  /*50800*/  IMAD.MOV.U32 R6, RZ, RZ, R25 ;  /* 0x000000ffff067224 */ /* 0x000fe200078e0019 */
[----:B----4-:R-:W-:Y:S04]  /*50810*/  STL [R1+0x2808], R27 ;  /* 0x0028081b01007387 */ /* 0x010fe80000100800 */
[----:B------:R-:W4:Y:S04]  /*50820*/  LDL.LU.64 R24, [R1+0x30] ;  /* 0x0000300001187983 */ /* 0x000f280000300a00 */
[----:B----4-:R0:W-:Y:S04]  /*50830*/  STL.64 [R1+0x2818], R24 ;  /* 0x0028181801007387 */ /* 0x0101e80000100a00 */
[----:B0-----:R-:W4:Y:S04]  /*50840*/  LDL R24, [R1+0x40] ;  /* 0x0000400001187983 */ /* 0x001f280000100800 */
[----:B------:R-:W4:Y:S04]  /*50850*/  LDL R25, [R1+0x44] ;  /* 0x0000440001197983 */ /* 0x000f280000100800 */
[----:B----4-:R-:W-:Y:S04]  /*50860*/  STL.64 [R1+0x2830], R24 ;  /* 0x0028301801007387 */ /* 0x010fe80000100a00 */
[----:B---3--:R-:W-:Y:S04]  /*50870*/  STL.64 [R1+0x27f0], R18 ;  /* 0x0027f01201007387 */ /* 0x008fe80000100a00 */
[----:B--2---:R0:W-:Y:S02]  /*50880*/  STL.64 [R1+0x27e8], R16 ;  /* 0x0027e81001007387 */ /* 0x0041e40000100a00 */
[----:B0-----:R-:W-:-:S02]  /*50890*/  IMAD.MOV.U32 R16, RZ, RZ, R2 ;  /* 0x000000ffff107224 */ /* 0x001fc400078e0002 */
[----:B------:R-:W-:Y:S01]  /*508a0*/  IMAD.MOV.U32 R17, RZ, RZ, R0 ;  /* 0x000000ffff117224 */ /* 0x000fe200078e0000 */
[----:B------:R-:W2:Y:S04]  /*508b0*/  LDL.LU R2, [R1+0x2874] ;  /* 0x0028740001027983 */ /* 0x000ea80000300800 */
[----:B------:R-:W3:Y:S04]  /*508c0*/  LDL.LU R0, [R1+0x2870] ;  /* 0x0028700001007983 */ /* 0x000ee80000300800 */
[----:B------:R-:W4:Y:S04]  /*508d0*/  LDL.LU R8, [R1+0x270] ;  /* 0x0002700001087983 */ /* 0x000f280000300800 */
[----:B------:R-:W4:Y:S04]  /*508e0*/  LDL.LU R9, [R1+0x274] ;  /* 0x0002740001097983 */ /* 0x000f280000300800 */
[----:B------:R-:W4:Y:S04]  /*508f0*/  LDL.LU R10, [R1+0x278] ;  /* 0x00027800010a7983 */ /* 0x000f280000300800 */
[----:B------:R-:W4:Y:S04]  /*50900*/  LDL.LU R11, [R1+0x27c] ;  /* 0x00027c00010b7983 */ /* 0x000f280000300800 */
[----:B------:R-:W2:Y:S04]  /*50910*/  LDL.LU.64 R24, [R1+0x50] ;  /* 0x0000500001187983 */ /* 0x000ea80000300a00 */
[----:B--2---:R-:W-:Y:S04]  /*50920*/  STL.64 [R1+0x2848], R24 ;  /* 0x0028481801007387 */ /* 0x004fe80000100a00 */
[----:B------:R0:W-:Y:S04]  /*50930*/  STL.64 [R1+0x2810], R16 ;  /* 0x0028101001007387 */ /* 0x0001e80000100a00 */
[----:B0-----:R-:W2:Y:S04]  /*50940*/  LDL.LU R16, [R1+0x230] ;  /* 0x0002300001107983 */ /* 0x001ea80000300800 */
[----:B------:R-:W2:Y:S04]  /*50950*/  LDL.LU R17, [R1+0x234] ;  /* 0x0002340001117983 */ /* 0x000ea80000300800 */
[----:B------:R-:W2:Y:S04]  /*50960*/  LDL.LU R18, [R1+0x238] ;  /* 0x0002380001127983 */ /* 0x000ea80000300800 */
[----:B------:R-:W2:Y:S01]  /*50970*/  LDL.LU R19, [R1+0x23c] ;  /* 0x00023c0001137983 */ /* 0x000ea20000300800 */
[----:B---3--:R-:W-:-:S02]  /*50980*/  IMAD.MOV.U32 R24, RZ, RZ, R0 ;  /* 0x000000ffff187224 */ /* 0x008fc400078e0000 */
[----:B------:R-:W-:Y:S01]  /*50990*/  IMAD.MOV.U32 R25, RZ, RZ, R2 ;  /* 0x000000ffff197224 */ /* 0x000fe200078e0002 */
[----:B------:R-:W3:Y:S04]  /*509a0*/  LDL.LU R0, [R1+0x286c] ;  /* 0x00286c0001007983 */ /* 0x000ee80000300800 */
[----:B------:R-:W3:Y:S04]  /*509b0*/  LDL.LU R2, [R1+0x2868] ;  /* 0x0028680001027983 */ /* 0x000ee80000300800 */
[----:B------:R0:W-:Y:S04]  /*509c0*/  STL.64 [R1+0x2860], R24 ;  /* 0x0028601801007387 */ /* 0x0001e80000100a00 */
[----:B0-----:R-:W4:Y:S04]  /*509d0*/  LDL.LU.64 R24, [R1+0x70] ;  /* 0x0000700001187983 */ /* 0x001f280000300a00 */
[----:B--2---:R-:W-:Y:S04]  /*509e0*/  STL.64 [R1+0x2828], R18 ;  /* 0x0028281201007387 */ /* 0x004fe80000100a00 */
[----:B------:R0:W-:Y:S04]  /*509f0*/  STL.64 [R1+0x2820], R16 ;  /* 0x0028201001007387 */ /* 0x0001e80000100a00 */
        /* <DEDUP_REMOVED lines=9> */
[----:B------:R-:W2:Y:S01]  /*50a90*/  LDL.LU R19, [R1+0x25c] ;  /* 0x00025c0001137983 */ /* 0x000ea20000300800 */
[----:B------:R-:W-:-:S02]  /*50aa0*/  IMAD.MOV.U32 R14, RZ, RZ, R4 ;  /* 0x000000ffff0e7224 */ /* 0x000fc400078e0004 */
[----:B------:R-:W-:Y:S01]  /*50ab0*/  IMAD.MOV.U32 R15, RZ, RZ, R5 ;  /* 0x000000ffff0f7224 */ /* 0x000fe200078e0005 */
[----:B--2---:R-:W-:Y:S04]  /*50ac0*/  STL.64 [R1+0x2858], R18 ;  /* 0x0028581201007387 */ /* 0x004fe80000100a00 */
[----:B------:R0:W-:Y:S04]  /*50ad0*/  STL.64 [R1+0x2850], R16 ;  /* 0x0028501001007387 */ /* 0x0001e80000100a00 */
[----:B0-----:R-:W2:Y:S04]  /*50ae0*/  LDL.LU R16, [R1+0x260] ;  /* 0x0002600001107983 */ /* 0x001ea80000300800 */
[----:B------:R-:W2:Y:S04]  /*50af0*/  LDL.LU R17, [R1+0x264] ;  /* 0x0002640001117983 */ /* 0x000ea80000300800 */
[----:B------:R-:W2:Y:S04]  /*50b00*/  LDL.LU R18, [R1+0x268] ;  /* 0x0002680001127983 */ /* 0x000ea80000300800 */
[----:B------:R-:W2:Y:S04]  /*50b10*/  LDL.LU R19, [R1+0x26c] ;  /* 0x00026c0001137983 */ /* 0x000ea80000300800 */
[----:B------:R-:W-:Y:S04]  /*50b20*/  STL.64 [R1+0x27d0], R6 ;  /* 0x0027d00601007387 */ /* 0x000fe80000100a00 */
[----:B------:R-:W2:Y:S01]  /*50b30*/  LDL.LU.64 R4, [R1] ;  /* 0x0000000001047983 */ /* 0x000ea20000300a00 */
[----:B----4-:R-:W-:Y:S01]  /*50b40*/  HMMA.16816.F32 R8, R20, R24, R8 ;  /* 0x000000181408723c */ /* 0x010fe20000001808 */
[----:B------:R-:W-:-:S02]  /*50b50*/  IMAD.MOV.U32 R12, RZ, RZ, R24 ;  /* 0x000000ffff0c7224 */ /* 0x000fc400078e0018 */
[----:B------:R-:W-:Y:S01]  /*50b60*/  IMAD.MOV.U32 R13, RZ, RZ, R25 ;  /* 0x000000ffff0d7224 */ /* 0x000fe200078e0019 */
[----:B--2---:R0:W-:Y:S04]  /*50b70*/  STL.64 [R1+0x27f8], R4 ;  /* 0x0027f80401007387 */ /* 0x0041e80000100a00 */
[----:B0-----:R-:W2:Y:S04]  /*50b80*/  LDL.LU R4, [R1+0x220] ;  /* 0x0002200001047983 */ /* 0x001ea80000300800 */
[----:B------:R-:W2:Y:S04]  /*50b90*/  LDL.LU R5, [R1+0x224] ;  /* 0x0002240001057983 */ /* 0x000ea80000300800 */
[----:B------:R-:W4:Y:S01]  /*50ba0*/  LDL.LU.64 R24, [R1+0x2860] ;  /* 0x0028600001187983 */ /* 0x000f220000300a00 */
[----:B---3--:R-:W-:-:S02]  /*50bb0*/  IMAD.MOV.U32 R7, RZ, RZ, R0 ;  /* 0x000000ffff077224 */ /* 0x008fc400078e0000 */
[----:B------:R-:W-:Y:S01]  /*50bc0*/  IMAD.MOV.U32 R6, RZ, RZ, R2 ;  /* 0x000000ffff067224 */ /* 0x000fe200078e0002 */
[----:B------:R0:W-:Y:S01]  /*50bd0*/  STL.64 [R1+0x270], R8 ;  /* 0x0002700801007387 */ /* 0x0001e20000100a00 */
[----:B------:R-:W-:Y:S02]  /*50be0*/  IMAD.MOV.U32 R0, RZ, RZ, R11 ;  /* 0x000000ffff007224 */ /* 0x000fe400078e000b */
[----:B------:R-:W-:Y:S01]  /*50bf0*/  IMAD.MOV.U32 R2, RZ, RZ, R10 ;  /* 0x000000ffff027224 */ /* 0x000fe200078e000a */
[----:B0-----:R-:W3:Y:S04]  /*50c00*/  LDL.LU R8, [R1+0x330] ;  /* 0x0003300001087983 */ /* 0x001ee80000300800 */
[----:B------:R-:W3:Y:S04]  /*50c10*/  LDL.LU R9, [R1+0x334] ;  /* 0x0003340001097983 */ /* 0x000ee80000300800 */
[----:B------:R-:W3:Y:S04]  /*50c20*/  LDL.LU R10, [R1+0x338] ;  /* 0x00033800010a7983 */ /* 0x000ee80000300800 */
[----:B------:R-:W3:Y:S04]  /*50c30*/  LDL.LU R11, [R1+0x33c] ;  /* 0x00033c00010b7983 */ /* 0x000ee80000300800 */
[----:B------:R-:W-:Y:S04]  /*50c40*/  STL [R1+0x272c], R0 ;  /* 0x00272c0001007387 */ /* 0x000fe80000100800 */
[----:B------:R-:W-:Y:S01]  /*50c50*/  STL [R1+0x2728], R2 ;  /* 0x0027280201007387 */ /* 0x000fe20000100800 */
[----:B----4-:R-:W-:Y:S03]  /*50c60*/  HMMA.16816.F32 R24, R20, R24, R16 ;  /* 0x000000181418723c */ /* 0x010fe60000001810 */
[----:B------:R-:W4:Y:S04]  /*50c70*/  LDL.LU.64 R18, [R1+0x2858] ;  /* 0x0028580001127983 */ /* 0x000f280000300a00 */
[----:B------:R-:W4:-:S12]  /*50c80*/  LDL.LU.64 R16, [R1+0x2850] ;  /* 0x0028500001107983 */ /* 0x000f180000300a00 */
        /* <DEDUP_REMOVED lines=20> */
[----:B----4-:R-:W-:-:S15]  /*50dd0*/  HMMA.16816.F32 R16, R20, R24, R16 ;  /* 0x000000181410723c */ /* 0x010fde0000001810 */
[----:B------:R-:W-:-:S04]  /*50de0*/  NOP ;  /* 0x0000000000007918 */ /* 0x000fc80000000000 */
[----:B------:R0:W-:Y:S04]  /*50df0*/  STL.64 [R1+0x230], R16 ;  /* 0x0002301001007387 */ /* 0x0001e80000100a00 */
[----:B------:R2:W-:Y:S04]  /*50e00*/  STL.64 [R1+0x238], R18 ;  /* 0x0002381201007387 */ /* 0x0005e80000100a00 */
[----:B0-----:R-:W2:Y:S04]  /*50e10*/  LDL.LU.64 R16, [R1+0x2810] ;  /* 0x0028100001107983 */ /* 0x001ea80000300a00 */
[----:B------:R-:W4:Y:S01]  /*50e20*/  LDL.LU R27, [R1+0x2808] ;  /* 0x00280800011b7983 */ /* 0x000f220000300800 */
[----:B------:R-:W-:-:S02]  /*50e30*/  IMAD.MOV.U32 R2, RZ, RZ, R24 ;  /* 0x000000ffff027224 */ /* 0x000fc400078e0018 */
[----:B------:R-:W-:Y:S02]  /*50e40*/  IMAD.MOV.U32 R0, RZ, RZ, R25 ;  /* 0x000000ffff007224 */ /* 0x000fe400078e0019 */
[----:B----4-:R-:W0:Y:S01]  /*50e50*/  LDSM.16.MT88.4 R24, [R27+UR5+0x20c00] ;  /* 0x020c00051b18783b */ /* 0x010e220008004200 */
[----:B--2---:R-:W-:Y:S03]  /*50e60*/  HMMA.16816.F32 R16, R20, R16, R4 ;  /* 0x000000101410723c */ /* 0x004fe60000001804 */
[----:B0-----:R-:W-:Y:S04]  /*50e70*/  STL.64 [R1+0x2610], R26 ;  /* 0x0026101a01007387 */ /* 0x001fe80000100a00 */
[----:B------:R0:W-:Y:S02]  /*50e80*/  STL.64 [R1+0x2608], R24 ;  /* 0x0026081801007387 */ /* 0x0001e40000100a00 */
[----:B0-----:R-:W-:-:S02]  /*50e90*/  IMAD.MOV.U32 R24, RZ, RZ, R3 ;  /* 0x000000ffff187224 */ /* 0x001fc400078e0003 */
[----:B------:R-:W-:Y:S01]  /*50ea0*/  IMAD.MOV.U32 R25, RZ, RZ, R28 ;  /* 0x000000ffff197224 */ /* 0x000fe200078e001c */
[----:B------:R-:W2:Y:S04]  /*50eb0*/  LDL.LU R3, [R1+0x2804] ;  /* 0x0028040001037983 */ /* 0x000ea80000300800 */
[----:B------:R-:W4:Y:S04]  /*50ec0*/  LDL.LU R28, [R1+0x2800] ;  /* 0x00280000011c7983 */ /* 0x000f280000300800 */
[----:B------:R-:W2:Y:S04]  /*50ed0*/  LDL.LU.64 R4, [R1+0x27f8] ;  /* 0x0027f80001047983 */ /* 0x000ea80000300a00 */
        /* <DEDUP_REMOVED lines=9> */
[----:B------:R-:W2:Y:S04]  /*50f70*/  LDL.LU.64 R16, [R1+0x27d8] ;  /* 0x0027d80001107983 */ /* 0x000ea80000300a00 */
[----:B------:R0:W-:Y:S04]  /*50f80*/  STL.64 [R1+0x26b0], R24 ;  /* 0x0026b01801007387 */ /* 0x0001e80000100a00 */
[----:B0-----:R-:W2:Y:S04]  /*50f90*/  LDL.LU R24, [R1+0x200] ;  /* 0x0002000001187983 */ /* 0x001ea80000300800 */
[----:B------:R-:W2:Y:S04]  /*50fa0*/  LDL.LU R25, [R1+0x204] ;  /* 0x0002040001197983 */ /* 0x000ea80000300800 */
[----:B------:R-:W2:Y:S04]  /*50fb0*/  LDL.LU R26, [R1+0x208] ;  /* 0x00020800011a7983 */ /* 0x000ea80000300800 */
[----:B------:R-:W2:Y:S02]  /*50fc0*/  LDL.LU R27, [R1+0x20c] ;  /* 0x00020c00011b7983 */ /* 0x000ea40000300800 */
[----:B--2---:R-:W-:-:S15]  /*50fd0*/  HMMA.16816.F32 R24, R20, R4, R24 ;  /* 0x000000041418723c */ /* 0x004fde0000001818 */
[----:B------:R-:W-:-:S04]  /*50fe0*/  NOP ;  /* 0x0000000000007918 */ /* 0x000fc80000000000 */
[----:B------:R-:W-:Y:S04]  /*50ff0*/  STL.64 [R1+0x200], R24 ;  /* 0x0002001801007387 */ /* 0x000fe80000100a00 */
[----:B------:R0:W-:Y:S04]  /*51000*/  STL.64 [R1+0x208], R26 ;  /* 0x0002081a01007387 */ /* 0x0001e80000100a00 */
[----:B------:R-:W2:Y:S01]  /*51010*/  LDL.LU.64 R6, [R1+0x27d0] ;  /* 0x0027d00001067983 */ /* 0x000ea20000300a00 */
[----:B0-----:R-:W-:Y:S02]  /*51020*/  IMAD.MOV.U32 R27, RZ, RZ, R4 ;  /* 0x000000ffff1b7224 */ /* 0x001fe400078e0004 */
[----:B------:R-:W-:-:S02]  /*51030*/  IMAD.MOV.U32 R4, RZ, RZ, R17 ;  /* 0x000000ffff047224 */ /* 0x000fc400078e0011 */
[----:B------:R-:W3:Y:S01]  /*51040*/  LDL.LU R17, [R1+0x27c8] ;  /* 0x0027c80001117983 */ /* 0x000ee20000300800 */
[----:B------:R-:W-:-:S03]  /*51050*/  IMAD.MOV.U32 R26, RZ, RZ, R5 ;  /* 0x000000ffff1a7224 */ /* 0x000fc600078e0005 */
[----:B------:R-:W2:Y:S01]  /*51060*/  LDL R5, [R1+0x1f4] ;  /* 0x0001f40001057983 */ /* 0x000ea20000100800 */
[----:B---3--:R-:W-:Y:S03]  /*51070*/  HMMA.16816.F32 R8, R20, R16, R8 ;  /* 0x000000101408723c */ /* 0x008fe60000001808 */
[----:B--2---:R-:W-:Y:S04]  /*51080*/  STL.64 [R1+0x2770], R4 ;  /* 0x0027700401007387 */ /* 0x004fe80000100a00 */
[----:B------:R4:W-:Y:S04]  /*51090*/  STL.64 [R1+0x2738], R26 ;  /* 0x0027381a01007387 */ /* 0x0009e80000100a00 */
[----:B------:R-:W2:Y:S04]  /*510a0*/  LDL.LU R24, [R1+0x320] ;  /* 0x0003200001187983 */ /* 0x000ea80000300800 */
[----:B------:R-:W2:Y:S01]  /*510b0*/  LDL.LU R25, [R1+0x324] ;  /* 0x0003240001197983 */ /* 0x000ea20000300800 */
[----:B----4-:R-:W-:-:S02]  /*510c0*/  IMAD.MOV.U32 R26, RZ, RZ, R28 ;  /* 0x000000ffff1a7224 */ /* 0x010fc400078e001c */
[----:B------:R-:W-:Y:S02]  /*510d0*/  IMAD.MOV.U32 R27, RZ, RZ, R3 ;  /* 0x000000ffff1b7224 */ /* 0x000fe400078e0003 */
[----:B------:R-:W-:Y:S01]  /*510e0*/  IMAD.MOV.U32 R28, RZ, RZ, R10 ;  /* 0x000000ffff1c7224 */ /* 0x000fe200078e000a */
[----:B------:R0:W-:Y:S01]  /*510f0*/  STL.64 [R1+0x1e0], R8 ;  /* 0x0001e00801007387 */ /* 0x0001e20000100a00 */
[----:B------:R-:W-:-:S03]  /*51100*/  IMAD.MOV.U32 R3, RZ, RZ, R11 ;  /* 0x000000ffff037224 */ /* 0x000fc600078e000b */
[----:B------:R-:W3:Y:S04]  /*51110*/  LDL.LU.64 R10, [R1+0x27c0] ;  /* 0x0027c000010a7983 */ /* 0x000ee80000300a00 */
[----:B0-----:R-:W4:Y:S04]  /*51120*/  LDL.LU.64 R8, [R1+0x27b8] ;  /* 0x0027b80001087983 */ /* 0x001f280000300a00 */
[----:B------:R-:W2:Y:S04]  /*51130*/  LDL.LU.64 R4, [R1+0x1c0] ;  /* 0x0001c00001047983 */ /* 0x000ea80000300a00 */
[----:B--2---:R-:W-:Y:S04]  /*51140*/  STL.64 [R1+0x2780], R4 ;  /* 0x0027800401007387 */ /* 0x004fe80000100a00 */
[----:B------:R-:W-:Y:S04]  /*51150*/  STL.64 [R1+0x2688], R18 ;  /* 0x0026881201007387 */ /* 0x000fe80000100a00 */
[----:B------:R0:W-:Y:S02]  /*51160*/  STL.64 [R1+0x2680], R16 ;  /* 0x0026801001007387 */ /* 0x0001e40000100a00 */
[----:B0-----:R-:W-:-:S02]  /*51170*/  IMAD.MOV.U32 R16, RZ, RZ, R12 ;  /* 0x000000ffff107224 */ /* 0x001fc400078e000c */
[----:B------:R-:W-:Y:S01]  /*51180*/  IMAD.MOV.U32 R17, RZ, RZ, R13 ;  /* 0x000000ffff117224 */ /* 0x000fe200078e000d */
[----:B------:R-:W2:Y:S04]  /*51190*/  LDL.LU R12, [R1+0x27b4] ;  /* 0x0027b400010c7983 */ /* 0x000ea80000300800 */
[----:B------:R-:W2:Y:S04]  /*511a0*/  LDL.LU R13, [R1+0x27b0] ;  /* 0x0027b000010d7983 */ /* 0x000ea80000300800 */
[----:B------:R-:W2:Y:S04]  /*511b0*/  LDL.LU.64 R4, [R1+0xd0] ;  /* 0x0000d00001047983 */ /* 0x000ea80000300a00 */
[----:B------:R-:W-:Y:S04]  /*511c0*/  STL.64 [R1+0x27a0], R6 ;  /* 0x0027a00601007387 */ /* 0x000fe80000100a00 */
[----:B--2---:R0:W-:Y:S04]  /*511d0*/  STL.64 [R1+0x2798], R4 ;  /* 0x0027980401007387 */ /* 0x0041e80000100a00 */
[----:B0-----:R-:W4:Y:S04]  /*511e0*/  LDL.LU R4, [R1+0x310] ;  /* 0x0003100001047983 */ /* 0x001f280000300800 */
[----:B------:R-:W4:Y:S04]  /*511f0*/  LDL.LU R5, [R1+0x314] ;  /* 0x0003140001057983 */ /* 0x000f280000300800 */
[----:B------:R-:W4:Y:S04]  /*51200*/  LDL.LU R6, [R1+0x318] ;  /* 0x0003180001067983 */ /* 0x000f280000300800 */
[----:B------:R-:W4:Y:S04]  /*51210*/  LDL.LU R7, [R1+0x31c] ;  /* 0x00031c0001077983 */ /* 0x000f280000300800 */
[----:B------:R0:W-:Y:S02]  /*51220*/  STL.64 [R1+0x2740], R16 ;  /* 0x0027401001007387 */ /* 0x0001e40000100a00 */
[----:B0-----:R-:W-:Y:S01]  /*51230*/  HMMA.16816.F32 R16, R20, R12, R24 ;  /* 0x0000000c1410723c */ /* 0x001fe20000001818 */
[----:B------:R-:W-:-:S02]  /*51240*/  IMAD.MOV.U32 R24, RZ, RZ, R14 ;  /* 0x000000ffff187224 */ /* 0x000fc400078e000e */
[----:B------:R-:W-:Y:S01]  /*51250*/  IMAD.MOV.U32 R25, RZ, RZ, R15 ;  /* 0x000000ffff197224 */ /* 0x000fe200078e000f */
[----:B------:R-:W2:-:S15]  /*51260*/  LDL.LU R14, [R1+0x27ac] ;  /* 0x0027ac00010e7983 */ /* 0x000e9e0000300800 */
[----:B------:R-:W-:Y:S04]  /*51270*/  STL.64 [R1+0x1d0], R16 ;  /* 0x0001d01001007387 */ /* 0x000fe80000100a00 */
[----:B------:R-:W-:Y:S04]  /*51280*/  STL.64 [R1+0x1d8], R18 ;  /* 0x0001d81201007387 */ /* 0x000fe80000100a00 */
[----:B------:R-:W2:Y:S04]  /*51290*/  LDL.LU R15, [R1+0x27a8] ;  /* 0x0027a800010f7983 */ /* 0x000ea80000300800 */
        /* <DEDUP_REMOVED lines=14> */
[----:B------:R-:W2:Y:S01]  /*51380*/  LDL.LU R19, [R1+0x17c] ;  /* 0x00017c0001137983 */ /* 0x000ea20000300800 */
[C---:B----4-:R-:W-:Y:S03]  /*51390*/  HMMA.16816.F32 R4, R20.reuse, R8, R4 ;  /* 0x000000081404723c */ /* 0x050fe60000001804 */
[----:B--2---:R-:W-:Y:S04]  /*513a0*/  STL.64 [R1+0x2768], R18 ;  /* 0x0027681201007387 */ /* 0x004fe80000100a00 */
[----:B------:R0:W-:Y:S04]  /*513b0*/  STL.64 [R1+0x2760], R16 ;  /* 0x0027601001007387 */ /* 0x0001e80000100a00 */
[----:B0-----:R-:W2:Y:S04]  /*513c0*/  LDL.LU R16, [R1+0x180] ;  /* 0x0001800001107983 */ /* 0x001ea80000300800 */
[----:B------:R-:W2:Y:S04]  /*513d0*/  LDL.LU R17, [R1+0x184] ;  /* 0x0001840001117983 */ /* 0x000ea80000300800 */
[----:B------:R-:W2:Y:S04]  /*513e0*/  LDL.LU R18, [R1+0x188] ;  /* 0x0001880001127983 */ /* 0x000ea80000300800 */
[----:B------:R-:W2:Y:S04]  /*513f0*/  LDL.LU R19, [R1+0x18c] ;  /* 0x00018c0001137983 */ /* 0x000ea80000300800 */
[----:B------:R-:W-:Y:S04]  /*51400*/  STL.64 [R1+0x2678], R14 ;  /* 0x0026780e01007387 */ /* 0x000fe80000100a00 */
[----:B------:R0:W-:Y:S04]  /*51410*/  STL.64 [R1+0x2670], R12 ;  /* 0x0026700c01007387 */ /* 0x0001e80000100a00 */
[----:B0-----:R-:W4:Y:S04]  /*51420*/  LDL.LU R12, [R1+0x150] ;  /* 0x00015000010c7983 */ /* 0x001f280000300800 */
[----:B------:R-:W4:Y:S04]  /*51430*/  LDL.LU R13, [R1+0x154] ;  /* 0x00015400010d7983 */ /* 0x000f280000300800 */
[----:B------:R-:W4:Y:S04]  /*51440*/  LDL.LU R14, [R1+0x158] ;  /* 0x00015800010e7983 */ /* 0x000f280000300800 */
[----:B------:R-:W4:Y:S04]  /*51450*/  LDL.LU R15, [R1+0x15c] ;  /* 0x00015c00010f7983 */ /* 0x000f280000300800 */
[----:B------:R-:W-:Y:S04]  /*51460*/  STL.64 [R1+0x1b0], R4 ;  /* 0x0001b00401007387 */ /* 0x000fe80000100a00 */
[----:B------:R0:W-:Y:S04]  /*51470*/  STL.64 [R1+0x1b8], R6 ;  /* 0x0001b80601007387 */ /* 0x0001e80000100a00 */
[----:B0-----:R-:W2:Y:S04]  /*51480*/  LDL.LU.64 R6, [R1+0x27a0] ;  /* 0x0027a00001067983 */ /* 0x001ea80000300a00 */
[----:B------:R-:W2:Y:S04]  /*51490*/  LDL.LU.64 R4, [R1+0x2798] ;  /* 0x0027980001047983 */ /* 0x000ea80000300a00 */
[----:B---3--:R0:W-:Y:S04]  /*514a0*/  STL.64 [R1+0x2668], R10 ;  /* 0x0026680a01007387 */ /* 0x0081e80000100a00 */
[----:B------:R-:W-:Y:S01]  /*514b0*/  STL.64 [R1+0x2660], R8 ;  /* 0x0026600801007387 */ /* 0x000fe20000100a00 */
[----:B--2---:R-:W-:Y:S01]  /*514c0*/  HMMA.16816.F32 R24, R20, R4, R24 ;  /* 0x000000041418723c */ /* 0x004fe20000001818 */
[----:B0-----:R-:W-:-:S02]  /*514d0*/  IMAD.MOV.U32 R11, RZ, RZ, R4 ;  /* 0x000000ffff0b7224 */ /* 0x001fc400078e0004 */
[----:B------:R-:W-:-:S15]  /*514e0*/  IMAD.MOV.U32 R10, RZ, RZ, R5 ;  /* 0x000000ffff0a7224 */ /* 0x000fde00078e0005 */
[----:B------:R-:W-:Y:S01]  /*514f0*/  NOP ;  /* 0x0000000000007918 */ /* 0x000fe20000000000 */
[----:B------:R-:W-:Y:S04]  /*51500*/  STL.64 [R1+0x1a0], R24 ;  /* 0x0001a01801007387 */ /* 0x000fe80000100a00 */
[----:B------:R0:W-:Y:S04]  /*51510*/  STL.64 [R1+0x1a8], R26 ;  /* 0x0001a81a01007387 */ /* 0x0001e80000100a00 */
[----:B0-----:R-:W2:Y:S04]  /*51520*/  LDL.LU.64 R26, [R1+0x2790] ;  /* 0x00279000011a7983 */ /* 0x001ea80000300a00 */
[----:B------:R-:W2:Y:S04]  /*51530*/  LDL.LU.64 R24, [R1+0x2788] ;  /* 0x0027880001187983 */ /* 0x000ea80000300a00 */
[----:B------:R-:W2:Y:S02]  /*51540*/  LDL.LU.64 R4, [R1+0x2780] ;  /* 0x0027800001047983 */ /* 0x000ea40000300a00 */
[----:B--2---:R-:W-:-:S15]  /*51550*/  HMMA.16816.F32 R24, R20, R4, R24 ;  /* 0x000000041418723c */ /* 0x004fde0000001818 */
[----:B------:R-:W-:-:S04]  /*51560*/  NOP ;  /* 0x0000000000007918 */ /* 0x000fc80000000000 */
[----:B------:R0:W-:Y:S04]  /*51570*/  STL.64 [R1+0x190], R24 ;  /* 0x0001901801007387 */ /* 0x0001e80000100a00 */
[----:B------:R1:W-:Y:S04]  /*51580*/  STL.64 [R1+0x198], R26 ;  /* 0x0001981a01007387 */ /* 0x0003e80000100a00 */
[----:B0-----:R-:W2:Y:S01]  /*51590*/  LDL.LU.64 R24, [R1+0x2778] ;  /* 0x0027780001187983 */ /* 0x001ea20000300a00 */
[----:B-1----:R-:W-:Y:S02]  /*515a0*/  IMAD.MOV.U32 R27, RZ, RZ, R4 ;  /* 0x000000ffff1b7224 */ /* 0x002fe400078e0004 */
[----:B------:R-:W-:-:S02]  /*515b0*/  IMAD.MOV.U32 R26, RZ, RZ, R5 ;  /* 0x000000ffff1a7224 */ /* 0x000fc400078e0005 */
[----:B------:R-:W3:Y:S01]  /*515c0*/  LDL.LU.64 R4, [R1+0x2770] ;  /* 0x0027700001047983 */ /* 0x000ee20000300a00 */
[----:B------:R-:W-:Y:S02]  /*515d0*/  IMAD.MOV.U32 R8, RZ, RZ, R7 ;  /* 0x000000ffff087224 */ /* 0x000fe400078e0007 */
[----:B------:R-:W-:Y:S01]  /*515e0*/  IMAD.MOV.U32 R9, RZ, RZ, R6 ;  /* 0x000000ffff097224 */ /* 0x000fe200078e0006 */
[----:B---3--:R-:W-:Y:S01]  /*515f0*/  HMMA.16816.F32 R20, R20, R4, R16 ;  /* 0x000000041414723c */ /* 0x008fe20000001810 */
[----:B------:R-:W2:Y:S04]  /*51600*/  LDL.LU.64 R18, [R1+0x2768] ;  /* 0x0027680001127983 */ /* 0x000ea80000300a00 */
[----:B------:R-:W2:Y:S04]  /*51610*/  LDL.LU.64 R16, [R1+0x2760] ;  /* 0x0027600001107983 */ /* 0x000ea80000300a00 */
[----:B------:R-:W2:Y:S04]  /*51620*/  LDL.LU.64 R6, [R1+0x2758] ;  /* 0x0027580001067983 */ /* 0x000ea80000300a00 */
[----:B------:R-:W2:Y:S06]  /*51630*/  LDL.LU.64 R4, [R1+0x2750] ;  /* 0x0027500001047983 */ /* 0x000eac0000300a00 */
[----:B------:R-:W-:Y:S04]  /*51640*/  STL.64 [R1+0x180], R20 ;  /* 0x0001801401007387 */ /* 0x000fe80000100a00 */
[----:B------:R-:W-:Y:S04]  /*51650*/  STL.64 [R1+0x188], R22 ;  /* 0x0001881601007387 */ /* 0x000fe80000100a00 */
[----:B------:R0:W1:Y:S04]  /*51660*/  LDSM.16.MT88.4 R20, [R29+UR5+0x20c00] ;  /* 0x020c00051d14783b */ /* 0x0000680008004200 */
[----:B0-----:R-:W3:Y:S04]  /*51670*/  LDL.LU R29, [R1+0x2748] ;  /* 0x00274800011d7983 */ /* 0x001ee80000300800 */
[----:B-1----:R-:W-:Y:S04]  /*51680*/  STL.64 [R1+0x24c0], R22 ;  /* 0x0024c01601007387 */ /* 0x002fe80000100a00 */
[----:B------:R0:W-:Y:S04]  /*51690*/  STL.64 [R1+0x24b8], R20 ;  /* 0x0024b81401007387 */ /* 0x0001e80000100a00 */
[----:B0-----:R-:W2:Y:S04]  /*516a0*/  LDL.LU.64 R20, [R1+0x1f0] ;  /* 0x0001f00001147983 */ /* 0x001ea80000300a00 */
[----:B------:R-:W2:Y:S04]  /*516b0*/  LDL.LU.64 R22, [R1+0x1f8] ;  /* 0x0001f80001167983 */ /* 0x000ea80000300a00 */
[----:B--2---:R-:W-:Y:S04]  /*516c0*/  STL.64 [R1+0x2628], R22 ;  /* 0x0026281601007387 */ /* 0x004fe80000100a00 */
[----:B------:R0:W-:Y:S02]  /*516d0*/  STL.64 [R1+0x2620], R20 ;  /* 0x0026201401007387 */ /* 0x0001e40000100a00 */
[----:B0-----:R-:W-:-:S02]  /*516e0*/  IMAD.MOV.U32 R20, RZ, RZ, R27 ;  /* 0x000000ffff147224 */ /* 0x001fc400078e001b */
[----:B------:R-:W-:-:S05]  /*516f0*/  IMAD.MOV.U32 R21, RZ, RZ, R26 ;  /* 0x000000ffff157224 */ /* 0x000fca00078e001a */
[----:B------:R0:W-:Y:S01]  /*51700*/  STL.64 [R1+0x2640], R20 ;  /* 0x0026401401007387 */ /* 0x0001e20000100a00 */
[----:B------:R-:W-:Y:S01]  /*51710*/  HMMA.16816.F32 R24, R4, R24, R16 ;  /* 0x000000180418723c */ /* 0x000fe20000001810 */
[----:B0-----:R-:W-:Y:S02]  /*51720*/  IMAD.MOV.U32 R20, RZ, RZ, R11 ;  /* 0x000000ffff147224 */ /* 0x001fe400078e000b */
[----:B------:R-:W-:-:S05]  /*51730*/  IMAD.MOV.U32 R21, RZ, RZ, R10 ;  /* 0x000000ffff157224 */ /* 0x000fca00078e000a */
[----:B------:R0:W-:Y:S04]  /*51740*/  STL.64 [R1+0x2658], R20 ;  /* 0x0026581401007387 */ /* 0x0001e80000100a00 */
[----:B0-----:R-:W2:Y:S04]  /*51750*/  LDL.LU R20, [R1+0x160] ;  /* 0x0001600001147983 */ /* 0x001ea80000300800 */
[----:B------:R-:W2:Y:S04]  /*51760*/  LDL.LU R21, [R1+0x164] ;  /* 0x0001640001157983 */ /* 0x000ea80000300800 */
[----:B------:R-:W2:Y:S04]  /*51770*/  LDL.LU R22, [R1+0x168] ;  /* 0x0001680001167983 */ /* 0x000ea80000300800 */
[----:B------:R-:W4:Y:S01]  /*51780*/  LDL.LU.64 R16, [R1+0x2740] ;  /* 0x0027400001107983 */ /* 0x000f220000300a00 */
[----:B---3--:R-:W-:-:S02]  /*51790*/  IMAD.MOV.U32 R23, RZ, RZ, R29 ;  /* 0x000000ffff177224 */ /* 0x008fc400078e001d */
[----:B------:R-:W-:Y:S01]  /*517a0*/  IMAD.MOV.U32 R29, RZ, RZ, R27 ;  /* 0x000000ffff1d7224 */ /* 0x000fe200078e001b */
[----:B------:R-:W-:Y:S04]  /*517b0*/  STL.64 [R1+0x170], R24 ;  /* 0x0001701801007387 */ /* 0x000fe80000100a00 */
[----:B------:R0:W-:Y:S04]  /*517c0*/  STL [R1+0x178], R26 ;  /* 0x0001781a01007387 */ /* 0x0001e80000100800 */
[----:B0-----:R-:W3:Y:S04]  /*517d0*/  LDL.LU.64 R26, [R1+0x2738] ;  /* 0x00273800011a7983 */ /* 0x001ee80000300a00 */
[----:B------:R0:W-:Y:S01]  /*517e0*/  STL [R1+0x24f8], R29 ;  /* 0x0024f81d01007387 */ /* 0x0001e20000100800 */
[C---:B--2---:R-:W-:Y:S08]  /*517f0*/  HMMA.16816.F32 R20, R4.reuse, R8, R20 ;  /* 0x000000080414723c */ /* 0x044ff00000001814 */
[----:B----4-:R-:W-:-:S15]  /*51800*/  HMMA.16816.F32 R8, R4, R16, R12 ;  /* 0x000000100408723c */ /* 0x010fde000000180c */
[----:B------:R-:W-:-:S04]  /*51810*/  NOP ;  /* 0x0000000000007918 */ /* 0x000fc80000000000 */
[----:B------:R1:W-:Y:S04]  /*51820*/  STL.64 [R1+0x150], R8 ;  /* 0x0001500801007387 */ /* 0x0003e80000100a00 */
[----:B------:R-:W-:Y:S04]  /*51830*/  STL.64 [R1+0x160], R20 ;  /* 0x0001601401007387 */ /* 0x000fe80000100a00 */
[----:B------:R-:W-:Y:S04]  /*51840*/  STL.64 [R1+0x168], R22 ;  /* 0x0001681601007387 */ /* 0x000fe80000100a00 */
[----:B------:R2:W-:Y:S01]  /*51850*/  STL [R1+0x158], R10 ;  /* 0x0001580a01007387 */ /* 0x0005e20000100800 */
[----:B0-----:R-:W-:-:S03]  /*51860*/  IMAD.MOV.U32 R29, RZ, RZ, R11 ;  /* 0x000000ffff1d7224 */ /* 0x001fc600078e000b */
[----:B-1----:R-:W4:Y:S04]  /*51870*/  LDL.LU R8, [R1+0xb0] ;  /* 0x0000b00001087983 */ /* 0x002f280000300800 */
[----:B------:R-:W4:Y:S04]  /*51880*/  LDL.LU R9, [R1+0xb4] ;  /* 0x0000b40001097983 */ /* 0x000f280000300800 */
[----:B--2---:R-:W2:Y:S04]  /*51890*/  LDL.LU R10, [R1+0xb8] ;  /* 0x0000b800010a7983 */ /* 0x004ea80000300800 */
[----:B------:R-:W2:Y:S04]  /*518a0*/  LDL.LU R11, [R1+0xbc] ;  /* 0x0000bc00010b7983 */ /* 0x000ea80000300800 */
[----:B------:R-:W2:Y:S04]  /*518b0*/  LDL.LU R24, [R1+0x20] ;  /* 0x0000200001187983 */ /* 0x000ea80000300800 */
[----:B------:R-:W2:Y:S04]  /*518c0*/  LDL.LU R25, [R1+0x24] ;  /* 0x0000240001197983 */ /* 0x000ea80000300800 */
[----:B--2---:R0:W-:Y:S02]  /*518d0*/  STL.64 [R1+0x26c8], R24 ;  /* 0x0026c81801007387 */ /* 0x0041e40000100a00 */
[----:B0-----:R-:W-:-:S02]  /*518e0*/  IMAD.MOV.U32 R24, RZ, RZ, R2 ;  /* 0x000000ffff187224 */ /* 0x001fc400078e0002 */
[----:B------:R-:W-:Y:S01]  /*518f0*/  IMAD.MOV.U32 R25, RZ, RZ, R0 ;  /* 0x000000ffff197224 */ /* 0x000fe200078e0000 */
[----:B------:R-:W2:Y:S04]  /*51900*/  LDL.LU R2, [R1+0x2734] ;  /* 0x0027340001027983 */ /* 0x000ea80000300800 */
[----:B------:R-:W2:Y:S04]  /*51910*/  LDL.LU R0, [R1+0x2730] ;  /* 0x0027300001007983 */ /* 0x000ea80000300800 */
[----:B------:R0:W-:Y:S04]  /*51920*/  STL.64 [R1+0x26e0], R24 ;  /* 0x0026e01801007387 */ /* 0x0001e80000100a00 */
[----:B------:R-:W-:Y:S04]  /*51930*/  STL.64 [R1+0x2698], R10 ;  /* 0x0026980a01007387 */ /* 0x000fe80000100a00 */
[----:B----4-:R-:W-:Y:S04]  /*51940*/  STL.64 [R1+0x2690], R8 ;  /* 0x0026900801007387 */ /* 0x010fe80000100a00 */
[----:B------:R-:W4:Y:S04]  /*51950*/  LDL.LU R12, [R1+0x2d0] ;  /* 0x0002d000010c7983 */ /* 0x000f280000300800 */
[----:B------:R-:W4:Y:S04]  /*51960*/  LDL.LU R13, [R1+0x2d4] ;  /* 0x0002d400010d7983 */ /* 0x000f280000300800 */
[----:B------:R-:W2:Y:S04]  /*51970*/  LDL.LU R14, [R1+0x2d8] ;  /* 0x0002d800010e7983 */ /* 0x000ea80000300800 */
[----:B------:R-:W2:Y:S04]  /*51980*/  LDL.LU R15, [R1+0x2dc] ;  /* 0x0002dc00010f7983 */ /* 0x000ea80000300800 */
[----:B0-----:R-:W2:Y:S04]  /*51990*/  LDL.LU R24, [R1+0x40] ;  /* 0x0000400001187983 */ /* 0x001ea80000300800 */
[----:B------:R-:W2:Y:S04]  /*519a0*/  LDL.LU R25, [R1+0x44] ;  /* 0x0000440001197983 */ /* 0x000ea80000300800 */
[----:B--2---:R-:W-:Y:S04]  /*519b0*/  STL.64 [R1+0x26f8], R24 ;  /* 0x0026f81801007387 */ /* 0x004fe80000100a00 */
[----:B------:R-:W-:Y:S04]  /*519c0*/  STL.64 [R1+0x26a8], R14 ;  /* 0x0026a80e01007387 */ /* 0x000fe80000100a00 */
[----:B----4-:R0:W-:Y:S04]  /*519d0*/  STL.64 [R1+0x26a0], R12 ;  /* 0x0026a00c01007387 */ /* 0x0101e80000100a00 */
        /* <DEDUP_REMOVED lines=8> */
[----:B------:R0:W-:Y:S04]  /*51a60*/  STL.64 [R1+0x2710], R24 ;  /* 0x0027101801007387 */ /* 0x0001e80000100a00 */
[----:B0-----:R-:W3:Y:S04]  /*51a70*/  LDL.LU R24, [R1+0x60] ;  /* 0x0000600001187983 */ /* 0x001ee80000300800 */
[----:B------:R-:W3:Y:S04]  /*51a80*/  LDL.LU R25, [R1+0x64] ;  /* 0x0000640001197983 */ /* 0x000ee80000300800 */
[----:B----4-:R-:W-:Y:S04]  /*51a90*/  STL.64 [R1+0x26c0], R14 ;  /* 0x0026c00e01007387 */ /* 0x010fe80000100a00 */
[----:B--2---:R0:W-:Y:S04]  /*51aa0*/  STL.64 [R1+0x26b8], R12 ;  /* 0x0026b80c01007387 */ /* 0x0041e80000100a00 */
[----:B0-----:R-:W2:Y:S04]  /*51ab0*/  LDL.LU R12, [R1+0x100] ;  /* 0x00010000010c7983 */ /* 0x001ea80000300800 */
[----:B------:R-:W2:Y:S04]  /*51ac0*/  LDL.LU R13, [R1+0x104] ;  /* 0x00010400010d7983 */ /* 0x000ea80000300800 */
[----:B------:R-:W4:Y:S04]  /*51ad0*/  LDL.LU R14, [R1+0x108] ;  /* 0x00010800010e7983 */ /* 0x000f280000300800 */
[----:B------:R-:W4:Y:S04]  /*51ae0*/  LDL.LU R15, [R1+0x10c] ;  /* 0x00010c00010f7983 */ /* 0x000f280000300800 */
        /* <DEDUP_REMOVED lines=28> */
[----:B------:R-:W3:Y:S04]  /*51cb0*/  LDL.LU R10, [R1+0xe8] ;  /* 0x0000e800010a7983 */ /* 0x000ee80000300800 */
[----:B------:R-:W3:Y:S04]  /*51cc0*/  LDL.LU R11, [R1+0xec] ;  /* 0x0000ec00010b7983 */ /* 0x000ee80000300800 */
[----:B------:R-:W4:Y:S04]  /*51cd0*/  LDL.LU R20, [R1+0xa0] ;  /* 0x0000a00001147983 */ /* 0x000f280000300800 */
[----:B------:R-:W4:Y:S04]  /*51ce0*/  LDL.LU R21, [R1+0xa4] ;  /* 0x0000a40001157983 */ /* 0x000f280000300800 */
[----:B------:R-:W4:Y:S04]  /*51cf0*/  LDL.LU R22, [R1+0xa8] ;  /* 0x0000a80001167983 */ /* 0x000f280000300800 */
[----:B------:R-:W4:Y:S04]  /*51d00*/  LDL.LU R23, [R1+0xac] ;  /* 0x0000ac0001177983 */ /* 0x000f280000300800 */
[----:B------:R-:W-:Y:S01]  /*51d10*/  STL [R1+0x24fc], R29 ;  /* 0x0024fc1d01007387 */ /* 0x000fe20000100800 */
        /* <DEDUP_REMOVED lines=10> */
[----:B------:R2:W-:Y:S04]  /*51dc0*/  STL [R1+0x138], R26 ;  /* 0x0001381a01007387 */ /* 0x0005e80000100800 */
[----:B0-----:R-:W2:Y:S01]  /*51dd0*/  LDL.LU.64 R24, [R1+0x26f8] ;  /* 0x0026f80001187983 */ /* 0x001ea20000300a00 */
[----:B------:R-:W-:-:S05]  /*51de0*/  IMAD.MOV.U32 R29, RZ, RZ, R27 ;  /* 0x000000ffff1d7224 */ /* 0x000fca00078e001b */
        /* <DEDUP_REMOVED lines=26> */
[----:B0-----:R-:W2:Y:S04]  /*51f90*/  LDL.LU R24, [R1+0x2a0] ;  /* 0x0002a00001187983 */ /* 0x001ea80000300800 */
[----:B------:R-:W2:Y:S04]  /*51fa0*/  LDL.LU R25, [R1+0x2a4] ;  /* 0x0002a40001197983 */ /* 0x000ea80000300800 */
[----:B-1----:R-:W2:Y:S04]  /*51fb0*/  LDL.LU R26, [R1+0x2a8] ;  /* 0x0002a800011a7983 */ /* 0x002ea80000300800 */
[----:B------:R-:W2:Y:S01]  /*51fc0*/  LDL.LU R27, [R1+0x2ac] ;  /* 0x0002ac00011b7983 */ /* 0x000ea20000300800 */
[C---:B---3--:R-:W-:Y:S03]  /*51fd0*/  HMMA.16816.F32 R16, R4.reuse, R16, R8 ;  /* 0x000000100410723c */ /* 0x048fe60000001808 */
[----:B--2---:R-:W-:Y:S04]  /*51fe0*/  STL.64 [R1+0x2638], R26 ;  /* 0x0026381a01007387 */ /* 0x004fe80000100a00 */
[----:B------:R0:W-:Y:S04]  /*51ff0*/  STL.64 [R1+0x2630], R24 ;  /* 0x0026301801007387 */ /* 0x0001e80000100a00 */
[----:B0-----:R-:W2:Y:S04]  /*52000*/  LDL.LU R24, [R1+0x2b0] ;  /* 0x0002b00001187983 */ /* 0x001ea80000300800 */
[----:B------:R-:W2:Y:S04]  /*52010*/  LDL.LU R25, [R1+0x2b4] ;  /* 0x0002b40001197983 */ /* 0x000ea80000300800 */
[----:B------:R-:W3:Y:S04]  /*52020*/  LDL.LU R26, [R1+0x2b8] ;  /* 0x0002b800011a7983 */ /* 0x000ee80000300800 */
[----:B------:R-:W3:Y:S04]  /*52030*/  LDL.LU R27, [R1+0x2bc] ;  /* 0x0002bc00011b7983 */ /* 0x000ee80000300800 */
[----:B---3--:R-:W-:Y:S04]  /*52040*/  STL.64 [R1+0x2650], R26 ;  /* 0x0026501a01007387 */ /* 0x008fe80000100a00 */
[----:B--2---:R0:W-:Y:S04]  /*52050*/  STL.64 [R1+0x2648], R24 ;  /* 0x0026481801007387 */ /* 0x0041e80000100a00 */
[----:B0-----:R-:W2:Y:S04]  /*52060*/  LDL.LU R24, [R1+0x2c0] ;  /* 0x0002c00001187983 */ /* 0x001ea80000300800 */
[----:B------:R-:W2:Y:S04]  /*52070*/  LDL.LU R25, [R1+0x2c4] ;  /* 0x0002c40001197983 */ /* 0x000ea80000300800 */
[----:B------:R-:W2:Y:S04]  /*52080*/  LDL.LU R26, [R1+0x2c8] ;  /* 0x0002c800011a7983 */ /* 0x000ea80000300800 */
[----:B------:R-:W2:Y:S04]  /*52090*/  LDL.LU R27, [R1+0x2cc] ;  /* 0x0002cc00011b7983 */ /* 0x000ea80000300800 */
[----:B------:R-:W3:Y:S04]  /*520a0*/  LDL.LU.64 R10, [R1+0x2698] ;  /* 0x00269800010a7983 */ /* 0x000ee80000300a00 */
[----:B------:R-:W3:Y:S04]  /*520b0*/  LDL.LU.64 R8, [R1+0x2690] ;  /* 0x0026900001087983 */ /* 0x000ee80000300a00 */
        /* <DEDUP_REMOVED lines=9> */
[----:B------:R-:W3:Y:S02]  /*52150*/  LDL.LU.64 R12, [R1+0x2670] ;  /* 0x00267000010c7983 */ /* 0x000ee40000300a00 */
[----:B---3--:R-:W-:-:S15]  /*52160*/  HMMA.16816.F32 R8, R4, R12, R8 ;  /* 0x0000000c0408723c */ /* 0x008fde0000001808 */
[----:B------:R-:W-:-:S04]  /*52170*/  NOP ;  /* 0x0000000000007918 */ /* 0x000fc80000000000 */
[----:B------:R-:W-:Y:S04]  /*52180*/  STL.64 [R1+0xb0], R8 ;  /* 0x0000b00801007387 */ /* 0x000fe80000100a00 */
[----:B------:R0:W-:Y:S04]  /*52190*/  STL.64 [R1+0xb8], R10 ;  /* 0x0000b80a01007387 */ /* 0x0001e80000100a00 */
[----:B0-----:R-:W3:Y:S04]  /*521a0*/  LDL.LU.64 R10, [R1+0x2668] ;  /* 0x00266800010a7983 */ /* 0x001ee80000300a00 */
[----:B------:R-:W4:Y:S02]  /*521b0*/  LDL.LU.64 R8, [R1+0x2660] ;  /* 0x0026600001087983 */ /* 0x000f240000300a00 */
[----:B----4-:R-:W-:-:S15]  /*521c0*/  HMMA.16816.F32 R20, R4, R8, R20 ;  /* 0x000000080414723c */ /* 0x010fde0000001814 */
[----:B------:R-:W-:-:S04]  /*521d0*/  NOP ;  /* 0x0000000000007918 */ /* 0x000fc80000000000 */
[----:B------:R0:W-:Y:S04]  /*521e0*/  STL.64 [R1+0xa0], R20 ;  /* 0x0000a01401007387 */ /* 0x0001e80000100a00 */
[----:B------:R1:W-:Y:S04]  /*521f0*/  STL.64 [R1+0xa8], R22 ;  /* 0x0000a81601007387 */ /* 0x0003e80000100a00 */
[----:B0-----:R-:W1:Y:S02]  /*52200*/  LDL.LU.64 R20, [R1+0x2658] ;  /* 0x0026580001147983 */ /* 0x001e640000300a00 */
[----:B-1----:R-:W-:Y:S02]  /*52210*/  HMMA.16816.F32 R20, R4, R20, R24 ;  /* 0x000000140414723c */ /* 0x002fe40000001818 */
[----:B------:R-:W4:Y:S04]  /*52220*/  LDL.LU.64 R26, [R1+0x2650] ;  /* 0x00265000011a7983 */ /* 0x000f280000300a00 */
[----:B------:R-:W4:-:S13]  /*52230*/  LDL.LU.64 R24, [R1+0x2648] ;  /* 0x0026480001187983 */ /* 0x000f1a0000300a00 */
[----:B------:R0:W-:Y:S04]  /*52240*/  STL.64 [R1+0x2c0], R20 ;  /* 0x0002c01401007387 */ /* 0x0001e80000100a00 */
[----:B------:R4:W-:Y:S04]  /*52250*/  STL.64 [R1+0x2c8], R22 ;  /* 0x0002c81601007387 */ /* 0x0009e80000100a00 */
[----:B0-----:R-:W4:Y:S02]  /*52260*/  LDL.LU.64 R20, [R1+0x2640] ;  /* 0x0026400001147983 */ /* 0x001f240000300a00 */
[----:B----4-:R-:W-:Y:S02]  /*52270*/  HMMA.16816.F32 R20, R4, R20, R24 ;  /* 0x000000140414723c */ /* 0x010fe40000001818 */
[----:B------:R-:W4:Y:S04]  /*52280*/  LDL.LU.64 R26, [R1+0x2638] ;  /* 0x00263800011a7983 */ /* 0x000f280000300a00 */
[----:B------:R-:W4:-:S13]  /*52290*/  LDL.LU.64 R24, [R1+0x2630] ;  /* 0x0026300001187983 */ /* 0x000f1a0000300a00 */
[----:B------:R-:W-:Y:S02]  /*522a0*/  IMAD.MOV.U32 R9, RZ, RZ, R22 ;  /* 0x000000ffff097224 */ /* 0x000fe400078e0016 */
[----:B------:R-:W-:Y:S02]  /*522b0*/  IMAD.MOV.U32 R8, RZ, RZ, R23 ;  /* 0x000000ffff087224 */ /* 0x000fe400078e0017 */
[----:B------:R-:W-:Y:S02]  /*522c0*/  IMAD.MOV.U32 R13, RZ, RZ, R20 ;  /* 0x000000ffff0d7224 */ /* 0x000fe400078e0014 */
[----:B------:R-:W-:Y:S01]  /*522d0*/  IMAD.MOV.U32 R12, RZ, RZ, R21 ;  /* 0x000000ffff0c7224 */ /* 0x000fe200078e0015 */
[----:B------:R-:W2:Y:S04]  /*522e0*/  LDL.LU.64 R22, [R1+0x2628] ;  /* 0x0026280001167983 */ /* 0x000ea80000300a00 */
[----:B------:R-:W4:Y:S04]  /*522f0*/  LDL.LU.64 R20, [R1+0x2620] ;  /* 0x0026200001147983 */ /* 0x000f280000300a00 */
[----:B---3--:R0:W-:Y:S04]  /*52300*/  STL.64 [R1+0x2530], R10 ;  /* 0x0025300a01007387 */ /* 0x0081e80000100a00 */
[----:B------:R-:W-:Y:S04]  /*52310*/  STL.64 [R1+0x2528], R8 ;  /* 0x0025280801007387 */ /* 0x000fe80000100a00 */
[----:B0-----:R-:W3:Y:S04]  /*52320*/  LDL.LU.64 R10, [R1+0x68] ;  /* 0x00006800010a7983 */ /* 0x001ee80000300a00 */
[----:B---3--:R0:W-:Y:S04]  /*52330*/  STL.64 [R1+0x25e0], R10 ;  /* 0x0025e00a01007387 */ /* 0x0081e80000100a00 */
[----:B0-----:R-:W3:Y:S04]  /*52340*/  LDL.LU.64 R10, [R1+0x88] ;  /* 0x00008800010a7983 */ /* 0x001ee80000300a00 */
[----:B---3--:R0:W-:Y:S04]  /*52350*/  STL.64 [R1+0x25f0], R10 ;  /* 0x0025f00a01007387 */ /* 0x0081e80000100a00 */
[----:B------:R-:W3:Y:S04]  /*52360*/  LDL.LU R8, [R1+0x290] ;  /* 0x0002900001087983 */ /* 0x000ee80000300800 */
[----:B------:R-:W3:Y:S04]  /*52370*/  LDL.LU R9, [R1+0x294] ;  /* 0x0002940001097983 */ /* 0x000ee80000300800 */
[----:B0-----:R-:W3:Y:S04]  /*52380*/  LDL.LU R10, [R1+0x298] ;  /* 0x00029800010a7983 */ /* 0x001ee80000300800 */
[----:B------:R-:W3:Y:S04]  /*52390*/  LDL.LU R11, [R1+0x29c] ;  /* 0x00029c00010b7983 */ /* 0x000ee80000300800 */
[----:B------:R0:W-:Y:S04]  /*523a0*/  STL [R1+0x23a8], R12 ;  /* 0x0023a80c01007387 */ /* 0x0001e80000100800 */
[----:B------:R1:W-:Y:S04]  /*523b0*/  STL [R1+0x2388], R13 ;  /* 0x0023880d01007387 */ /* 0x0003e80000100800 */
[----:B--2---:R2:W-:Y:S04]  /*523c0*/  STL.64 [R1+0x25e8], R14 ;  /* 0x0025e80e01007387 */ /* 0x0045e80000100a00 */
[----:B0-----:R-:W3:Y:S01]  /*523d0*/  LDL.LU R12, [R1+0x280] ;  /* 0x00028000010c7983 */ /* 0x001ee20000300800 */
[----:B-1----:R-:W-:-:S03]  /*523e0*/  IMAD.MOV.U32 R13, RZ, RZ, R18 ;  /* 0x000000ffff0d7224 */ /* 0x002fc600078e0012 */
[----:B------:R-:W3:Y:S01]  /*523f0*/  LDL.LU R18, [R1+0x261c] ;  /* 0x00261c0001127983 */ /* 0x000ee20000300800 */
[----:B--2---:R-:W-:-:S03]  /*52400*/  IMAD.MOV.U32 R14, RZ, RZ, R19 ;  /* 0x000000ffff0e7224 */ /* 0x004fc600078e0013 */
[----:B------:R-:W2:Y:S04]  /*52410*/  LDL.LU R19, [R1+0x2618] ;  /* 0x0026180001137983 */ /* 0x000ea80000300800 */
[----:B------:R-:W2:Y:S01]  /*52420*/  LDL.LU R15, [R1+0x28c] ;  /* 0x00028c00010f7983 */ /* 0x000ea20000300800 */
[----:B----4-:R-:W-:Y:S03]  /*52430*/  HMMA.16816.F32 R4, R4, R20, R24 ;  /* 0x000000140404723c */ /* 0x010fe60000001818 */
[----:B--2---:R0:W-:Y:S04]  /*52440*/  STL.64 [R1+0x2600], R14 ;  /* 0x0026000e01007387 */ /* 0x0041e80000100a00 */
[----:B---3--:R-:W-:Y:S04]  /*52450*/  STL.64 [R1+0x25f8], R12 ;  /* 0x0025f80c01007387 */ /* 0x008fe80000100a00 */
[----:B0-----:R-:W2:Y:S04]  /*52460*/  LDL.LU.64 R14, [R1+0x98] ;  /* 0x00009800010e7983 */ /* 0x001ea80000300a00 */
[----:B------:R-:W2:Y:S04]  /*52470*/  LDL.LU.64 R26, [R1+0x2610] ;  /* 0x00261000011a7983 */ /* 0x000ea80000300a00 */
[----:B------:R-:W2:Y:S01]  /*52480*/  LDL.LU.64 R24, [R1+0x2608] ;  /* 0x0026080001187983 */ /* 0x000ea20000300a00 */
[----:B------:R-:W-:-:S02]  /*52490*/  IMAD.MOV.U32 R17, RZ, RZ, R6 ;  /* 0x000000ffff117224 */ /* 0x000fc400078e0006 */
[----:B------:R-:W-:Y:S01]  /*524a0*/  IMAD.MOV.U32 R16, RZ, RZ, R7 ;  /* 0x000000ffff107224 */ /* 0x000fe200078e0007 */
[----:B------:R-:W-:Y:S04]  /*524b0*/  STL.64 [R1+0x2a0], R4 ;  /* 0x0002a00401007387 */ /* 0x000fe80000100a00 */
[----:B------:R-:W-:Y:S04]  /*524c0*/  STL.64 [R1+0x2550], R18 ;  /* 0x0025501201007387 */ /* 0x000fe80000100a00 */
[----:B------:R0:W-:Y:S04]  /*524d0*/  STL.64 [R1+0x2548], R16 ;  /* 0x0025481001007387 */ /* 0x0001e80000100a00 */
[----:B0-----:R-:W3:Y:S04]  /*524e0*/  LDL.LU R16, [R1+0x260] ;  /* 0x0002600001107983 */ /* 0x001ee80000300800 */
[----:B------:R-:W3:Y:S04]  /*524f0*/  LDL.LU R17, [R1+0x264] ;  /* 0x0002640001117983 */ /* 0x000ee80000300800 */
[----:B------:R-:W3:Y:S04]  /*52500*/  LDL.LU R18, [R1+0x268] ;  /* 0x0002680001127983 */ /* 0x000ee80000300800 */
[----:B------:R-:W3:Y:S04]  /*52510*/  LDL.LU R19, [R1+0x26c] ;  /* 0x00026c0001137983 */ /* 0x000ee80000300800 */
[----:B------:R0:W-:Y:S04]  /*52520*/  STL.64 [R1+0x24d0], R22 ;  /* 0x0024d01601007387 */ /* 0x0001e80000100a00 */
[----:B------:R-:W4:Y:S04]  /*52530*/  LDL.LU R20, [R1+0x270] ;  /* 0x0002700001147983 */ /* 0x000f280000300800 */
[----:B------:R-:W4:Y:S01]  /*52540*/  LDL.LU R21, [R1+0x274] ;  /* 0x0002740001157983 */ /* 0x000f220000300800 */
[----:B0-----:R-:W-:-:S02]  /*52550*/  IMAD.MOV.U32 R22, RZ, RZ, R2 ;  /* 0x000000ffff167224 */ /* 0x001fc400078e0002 */
[----:B------:R-:W-:Y:S01]  /*52560*/  IMAD.MOV.U32 R23, RZ, RZ, R0 ;  /* 0x000000ffff177224 */ /* 0x000fe200078e0000 */
[----:B--2---:R-:W-:Y:S01]  /*52570*/  HMMA.16816.F32 R8, R24, R14, R8 ;  /* 0x0000000e1808723c */ /* 0x004fe20000001808 */
[----:B------:R-:W-:Y:S02]  /*52580*/  IMAD.MOV.U32 R7, RZ, RZ, R14 ;  /* 0x000000ffff077224 */ /* 0x000fe400078e000e */
[----:B------:R-:W-:Y:S02]  /*52590*/  IMAD.MOV.U32 R6, RZ, RZ, R15 ;  /* 0x000000ffff067224 */ /* 0x000fe400078e000f */
[----:B------:R-:W2:Y:S04]  /*525a0*/  LDL.LU.64 R14, [R1+0x2600] ;  /* 0x00260000010e7983 */ /* 0x000ea80000300a00 */
[----:B------:R-:W2:Y:S10]  /*525b0*/  LDL.LU.64 R12, [R1+0x25f8] ;  /* 0x0025f800010c7983 */ /* 0x000eb40000300a00 */
[----:B------:R-:W-:Y:S01]  /*525c0*/  IMAD.MOV.U32 R2, RZ, RZ, R10 ;  /* 0x000000ffff027224 */ /* 0x000fe200078e000a */
[----:B------:R-:W-:Y:S01]  /*525d0*/  STL [R1+0x290], R8 ;  /* 0x0002900801007387 */ /* 0x000fe20000100800 */
[----:B------:R-:W-:-:S03]  /*525e0*/  IMAD.MOV.U32 R0, RZ, RZ, R11 ;  /* 0x000000ffff007224 */ /* 0x000fc600078e000b */
[----:B------:R-:W2:Y:S01]  /*525f0*/  LDL.LU.64 R10, [R1+0x25f0] ;  /* 0x0025f000010a7983 */ /* 0x000ea20000300a00 */
[----:B------:R-:W-:-:S03]  /*52600*/  IMAD.MOV.U32 R4, RZ, RZ, R9 ;  /* 0x000000ffff047224 */ /* 0x000fc600078e0009 */
[----:B------:R-:W-:Y:S04]  /*52610*/  STL [R1+0x2514], R0 ;  /* 0x0025140001007387 */ /* 0x000fe80000100800 */
[----:B------:R-:W-:Y:S04]  /*52620*/  STL [R1+0x2510], R2 ;  /* 0x0025100201007387 */ /* 0x000fe80000100800 */
[----:B------:R-:W-:Y:S04]  /*52630*/  STL [R1+0x250c], R6 ;  /* 0x00250c0601007387 */ /* 0x000fe80000100800 */
[----:B------:R0:W-:Y:S04]  /*52640*/  STL [R1+0x2504], R7 ;  /* 0x0025040701007387 */ /* 0x0001e80000100800 */
[----:B------:R-:W-:Y:S04]  /*52650*/  STL [R1+0x25c8], R4 ;  /* 0x0025c80401007387 */ /* 0x000fe80000100800 */
[----:B0-----:R-:W4:Y:S01]  /*52660*/  LDL.LU.64 R6, [R1+0x78] ;  /* 0x0000780001067983 */ /* 0x001f220000300a00 */
[----:B--2---:R-:W-:-:S15]  /*52670*/  HMMA.16816.F32 R12, R24, R10, R12 ;  /* 0x0000000a180c723c */ /* 0x004fde000000180c */
[----:B------:R-:W-:-:S04]  /*52680*/  NOP ;  /* 0x0000000000007918 */ /* 0x000fc80000000000 */
[----:B------:R-:W-:Y:S04]  /*52690*/  STL.64 [R1+0x280], R12 ;  /* 0x0002800c01007387 */ /* 0x000fe80000100a00 */
[----:B------:R0:W-:Y:S04]  /*526a0*/  STL.64 [R1+0x288], R14 ;  /* 0x0002880e01007387 */ /* 0x0001e80000100a00 */
[----:B0-----:R-:W2:Y:S01]  /*526b0*/  LDL.LU.64 R14, [R1+0x25e8] ;  /* 0x0025e800010e7983 */ /* 0x001ea20000300a00 */
[----:B------:R-:W-:Y:S02]  /*526c0*/  IMAD.MOV.U32 R13, RZ, RZ, R10 ;  /* 0x000000ffff0d7224 */ /* 0x000fe400078e000a */
[----:B------:R-:W-:-:S02]  /*526d0*/  IMAD.MOV.U32 R12, RZ, RZ, R11 ;  /* 0x000000ffff0c7224 */ /* 0x000fc400078e000b */
[----:B------:R-:W3:Y:S04]  /*526e0*/  LDL.LU.64 R10, [R1+0x25e0] ;  /* 0x0025e000010a7983 */ /* 0x000ee80000300a00 */
[----:B------:R-:W-:Y:S04]  /*526f0*/  STL [R1+0x251c], R12 ;  /* 0x00251c0c01007387 */ /* 0x000fe80000100800 */
[----:B------:R-:W-:Y:S04]  /*52700*/  STL [R1+0x2518], R13 ;  /* 0x0025180d01007387 */ /* 0x000fe80000100800 */
[----:B--2---:R4:W-:Y:S02]  /*52710*/  STL.64 [R1+0x2578], R14 ;  /* 0x0025780e01007387 */ /* 0x0049e40000100a00 */
[----:B----4-:R-:W-:Y:S01]  /*52720*/  HMMA.16816.F32 R12, R24, R6, R20 ;  /* 0x00000006180c723c */ /* 0x010fe20000001814 */
[----:B------:R-:W-:-:S02]  /*52730*/  IMAD.MOV.U32 R21, RZ, RZ, R6 ;  /* 0x000000ffff157224 */ /* 0x000fc400078e0006 */
[----:B------:R-:W-:-:S05]  /*52740*/  IMAD.MOV.U32 R20, RZ, RZ, R7 ;  /* 0x000000ffff147224 */ /* 0x000fca00078e0007 */
[----:B---3--:R-:W-:Y:S01]  /*52750*/  HMMA.16816.F32 R4, R24, R10, R16 ;  /* 0x0000000a1804723c */ /* 0x008fe20000001810 */
[----:B------:R-:W-:Y:S02]  /*52760*/  IMAD.MOV.U32 R23, RZ, RZ, R10 ;  /* 0x000000ffff177224 */ /* 0x000fe400078e000a */
[----:B------:R-:W-:-:S08]  /*52770*/  IMAD.MOV.U32 R22, RZ, RZ, R11 ;  /* 0x000000ffff167224 */ /* 0x000fd000078e000b */
[----:B------:R-:W-:Y:S04]  /*52780*/  STL.64 [R1+0x270], R12 ;  /* 0x0002700c01007387 */ /* 0x000fe80000100a00 */
[----:B------:R-:W-:Y:S04]  /*52790*/  STL.64 [R1+0x278], R14 ;  /* 0x0002780e01007387 */ /* 0x000fe80000100a00 */
[----:B------:R-:W-:Y:S04]  /*527a0*/  STL [R1+0x2520], R21 ;  /* 0x0025201501007387 */ /* 0x000fe80000100800 */
[----:B------:R-:W-:Y:S04]  /*527b0*/  STL.64 [R1+0x260], R4 ;  /* 0x0002600401007387 */ /* 0x000fe80000100a00 */
[----:B------:R-:W-:Y:S04]  /*527c0*/  STL.64 [R1+0x268], R6 ;  /* 0x0002680601007387 */ /* 0x000fe80000100a00 */
[----:B------:R-:W-:Y:S04]  /*527d0*/  STL.64 [R1+0x2560], R22 ;  /* 0x0025601601007387 */ /* 0x000fe80000100a00 */
[----:B------:R0:W-:Y:S04]  /*527e0*/  STL [R1+0x2558], R20 ;  /* 0x0025581401007387 */ /* 0x0001e80000100800 */
[----:B0-----:R-:W2:Y:S04]  /*527f0*/  LDL.LU R20, [R1+0x200] ;  /* 0x0002000001147983 */ /* 0x001ea80000300800 */
[----:B------:R-:W2:Y:S04]  /*52800*/  LDL.LU R21, [R1+0x204] ;  /* 0x0002040001157983 */ /* 0x000ea80000300800 */
[----:B------:R-:W3:Y:S04]  /*52810*/  LDL.LU R22, [R1+0x208] ;  /* 0x0002080001167983 */ /* 0x000ee80000300800 */
[----:B------:R-:W3:Y:S04]  /*52820*/  LDL.LU R23, [R1+0x20c] ;  /* 0x00020c0001177983 */ /* 0x000ee80000300800 */
[----:B------:R-:W4:Y:S04]  /*52830*/  LDL.LU R12, [R1+0x210] ;  /* 0x00021000010c7983 */ /* 0x000f280000300800 */
[----:B------:R-:W4:Y:S04]  /*52840*/  LDL.LU R13, [R1+0x214] ;  /* 0x00021400010d7983 */ /* 0x000f280000300800 */
[----:B------:R-:W2:Y:S04]  /*52850*/  LDL.LU R14, [R1+0x218] ;  /* 0x00021800010e7983 */ /* 0x000ea80000300800 */
[----:B------:R-:W2:Y:S04]  /*52860*/  LDL.LU R15, [R1+0x21c] ;  /* 0x00021c00010f7983 */ /* 0x000ea80000300800 */
[----:B------:R-:W3:Y:S04]  /*52870*/  LDL.LU.64 R6, [R1+0x58] ;  /* 0x0000580001067983 */ /* 0x000ee80000300a00 */
[----:B--2---:R0:W-:Y:S04]  /*52880*/  STL.64 [R1+0x2588], R14 ;  /* 0x0025880e01007387 */ /* 0x0041e80000100a00 */
[----:B----4-:R-:W-:Y:S04]  /*52890*/  STL.64 [R1+0x2580], R12 ;  /* 0x0025800c01007387 */ /* 0x010fe80000100a00 */
[----:B0-----:R-:W2:Y:S04]  /*528a0*/  LDL.LU.64 R14, [R1+0x28] ;  /* 0x00002800010e7983 */ /* 0x001ea80000300a00 */
[----:B--2---:R0:W-:Y:S04]  /*528b0*/  STL.64 [R1+0x2598], R14 ;  /* 0x0025980e01007387 */ /* 0x0041e80000100a00 */
[----:B0-----:R-:W2:Y:S04]  /*528c0*/  LDL.LU.64 R14, [R1+0x38] ;  /* 0x00003800010e7983 */ /* 0x001ea80000300a00 */
[----:B--2---:R0:W-:Y:S04]  /*528d0*/  STL.64 [R1+0x25b0], R14 ;  /* 0x0025b00e01007387 */ /* 0x0041e80000100a00 */
[----:B------:R-:W2:Y:S04]  /*528e0*/  LDL.LU R12, [R1+0x240] ;  /* 0x00024000010c7983 */ /* 0x000ea80000300800 */
[----:B------:R-:W2:Y:S04]  /*528f0*/  LDL.LU R13, [R1+0x244] ;  /* 0x00024400010d7983 */ /* 0x000ea80000300800 */
[----:B0-----:R-:W4:Y:S04]  /*52900*/  LDL.LU R14, [R1+0x248] ;  /* 0x00024800010e7983 */ /* 0x001f280000300800 */
[----:B------:R-:W4:Y:S04]  /*52910*/  LDL.LU R15, [R1+0x24c] ;  /* 0x00024c00010f7983 */ /* 0x000f280000300800 */
[----:B----4-:R-:W-:Y:S04]  /*52920*/  STL.64 [R1+0x25d8], R14 ;  /* 0x0025d80e01007387 */ /* 0x010fe80000100a00 */
[----:B--2---:R0:W-:Y:S04]  /*52930*/  STL.64 [R1+0x25d0], R12 ;  /* 0x0025d00c01007387 */ /* 0x0041e80000100a00 */
[----:B0-----:R-:W2:Y:S04]  /*52940*/  LDL.LU R12, [R1+0x250] ;  /* 0x00025000010c7983 */ /* 0x001ea80000300800 */
[----:B------:R-:W2:Y:S04]  /*52950*/  LDL.LU R13, [R1+0x254] ;  /* 0x00025400010d7983 */ /* 0x000ea80000300800 */
[----:B------:R-:W2:Y:S04]  /*52960*/  LDL.LU R14, [R1+0x258] ;  /* 0x00025800010e7983 */ /* 0x000ea80000300800 */
[----:B------:R-:W2:Y:S04]  /*52970*/  LDL.LU R15, [R1+0x25c] ;  /* 0x00025c00010f7983 */ /* 0x000ea80000300800 */
[----:B---3--:R0:W-:Y:S04]  /*52980*/  STL.64 [R1+0x2570], R22 ;  /* 0x0025701601007387 */ /* 0x0081e80000100a00 */
[----:B------:R1:W-:Y:S04]  /*52990*/  STL.64 [R1+0x2568], R20 ;  /* 0x0025681401007387 */ /* 0x0003e80000100a00 */
[----:B0-----:R-:W3:Y:S04]  /*529a0*/  LDL.LU.64 R22, [R1+0x18] ;  /* 0x0000180001167983 */ /* 0x001ee80000300a00 */
[----:B---3--:R0:W-:Y:S04]  /*529b0*/  STL.64 [R1+0x2590], R22 ;  /* 0x0025901601007387 */ /* 0x0081e80000100a00 */
[----:B-1----:R-:W3:Y:S04]  /*529c0*/  LDL.LU R20, [R1+0x220] ;  /* 0x0002200001147983 */ /* 0x002ee80000300800 */
[----:B------:R-:W3:Y:S04]  /*529d0*/  LDL.LU R21, [R1+0x224] ;  /* 0x0002240001157983 */ /* 0x000ee80000300800 */
[----:B0-----:R-:W4:Y:S04]  /*529e0*/  LDL.LU R22, [R1+0x228] ;  /* 0x0002280001167983 */ /* 0x001f280000300800 */
[----:B------:R-:W4:Y:S04]  /*529f0*/  LDL.LU R23, [R1+0x22c] ;  /* 0x00022c0001177983 */ /* 0x000f280000300800 */
[----:B----4-:R-:W-:Y:S04]  /*52a00*/  STL.64 [R1+0x25a8], R22 ;  /* 0x0025a81601007387 */ /* 0x010fe80000100a00 */
[----:B---3--:R0:W-:Y:S04]  /*52a10*/  STL.64 [R1+0x25a0], R20 ;  /* 0x0025a01401007387 */ /* 0x0081e80000100a00 */
[----:B0-----:R-:W3:Y:S04]  /*52a20*/  LDL.LU R20, [R1+0x230] ;  /* 0x0002300001147983 */ /* 0x001ee80000300800 */
[----:B------:R-:W3:Y:S04]  /*52a30*/  LDL.LU R21, [R1+0x234] ;  /* 0x0002340001157983 */ /* 0x000ee80000300800 */
[----:B------:R-:W4:Y:S04]  /*52a40*/  LDL.LU R22, [R1+0x238] ;  /* 0x0002380001167983 */ /* 0x000f280000300800 */
[----:B------:R-:W4:Y:S01]  /*52a50*/  LDL.LU R23, [R1+0x23c] ;  /* 0x00023c0001177983 */ /* 0x000f220000300800 */
[----:B--2---:R-:W-:Y:S03]  /*52a60*/  HMMA.16816.F32 R12, R24, R6, R12 ;  /* 0x00000006180c723c */ /* 0x004fe6000000180c */
[----:B----4-:R0:W-:Y:S04]  /*52a70*/  STL.64 [R1+0x25c0], R22 ;  /* 0x0025c01601007387 */ /* 0x0101e80000100a00 */
[----:B---3--:R-:W-:Y:S04]  /*52a80*/  STL.64 [R1+0x25b8], R20 ;  /* 0x0025b81401007387 */ /* 0x008fe80000100a00 */
[----:B0-----:R-:W2:Y:S04]  /*52a90*/  LDL.LU.64 R22, [R1+0x48] ;  /* 0x0000480001167983 */ /* 0x001ea80000300a00 */
[----:B------:R-:W3:Y:S04]  /*52aa0*/  LDL.LU.64 R18, [R1+0x8] ;  /* 0x0000080001127983 */ /* 0x000ee80000300a00 */
[----:B------:R-:W4:Y:S04]  /*52ab0*/  LDL.LU R8, [R1+0x1d0] ;  /* 0x0001d00001087983 */ /* 0x000f280000300800 */
[----:B------:R-:W4:Y:S04]  /*52ac0*/  LDL.LU R9, [R1+0x1d4] ;  /* 0x0001d40001097983 */ /* 0x000f280000300800 */
[----:B------:R-:W2:Y:S04]  /*52ad0*/  LDL.LU R10, [R1+0x1d8] ;  /* 0x0001d800010a7983 */ /* 0x000ea80000300800 */
[----:B------:R-:W2:Y:S04]  /*52ae0*/  LDL.LU R11, [R1+0x1dc] ;  /* 0x0001dc00010b7983 */ /* 0x000ea80000300800 */
[----:B--2---:R-:W-:Y:S04]  /*52af0*/  STL.64 [R1+0x2540], R10 ;  /* 0x0025400a01007387 */ /* 0x004fe80000100a00 */
[----:B----4-:R0:W-:Y:S04]  /*52b00*/  STL.64 [R1+0x2538], R8 ;  /* 0x0025380801007387 */ /* 0x0101e80000100a00 */
[----:B0-----:R-:W2:Y:S04]  /*52b10*/  LDL.LU R8, [R1+0x1e0] ;  /* 0x0001e00001087983 */ /* 0x001ea80000300800 */
[----:B------:R-:W2:Y:S04]  /*52b20*/  LDL.LU R9, [R1+0x1e4] ;  /* 0x0001e40001097983 */ /* 0x000ea80000300800 */
[----:B------:R-:W-:Y:S04]  /*52b30*/  STL.64 [R1+0x250], R12 ;  /* 0x0002500c01007387 */ /* 0x000fe80000100a00 */
[----:B------:R0:W-:Y:S04]  /*52b40*/  STL.64 [R1+0x258], R14 ;  /* 0x0002580e01007387 */ /* 0x0001e80000100a00 */
[----:B0-----:R-:W4:Y:S04]  /*52b50*/  LDL.LU.64 R14, [R1+0x25d8] ;  /* 0x0025d800010e7983 */ /* 0x001f280000300a00 */
[----:B------:R-:W4:Y:S01]  /*52b60*/  LDL.LU.64 R12, [R1+0x25d0] ;  /* 0x0025d000010c7983 */ /* 0x000f220000300a00 */
[----:B------:R-:W-:-:S03]  /*52b70*/  IMAD.MOV.U32 R29, RZ, RZ, R6 ;  /* 0x000000ffff1d7224 */ /* 0x000fc600078e0006 */
[----:B------:R-:W2:Y:S01]  /*52b80*/  LDL.LU R4, [R1+0x25c8] ;  /* 0x0025c80001047983 */ /* 0x000ea20000300800 */
[----:B------:R-:W-:Y:S02]  /*52b90*/  IMAD.MOV.U32 R2, RZ, RZ, R22 ;  /* 0x000000ffff027224 */ /* 0x000fe400078e0016 */
[----:B------:R-:W-:Y:S02]  /*52ba0*/  IMAD.MOV.U32 R6, RZ, RZ, R23 ;  /* 0x000000ffff067224 */ /* 0x000fe400078e0017 */
[----:B------:R-:W-:Y:S02]  /*52bb0*/  IMAD.MOV.U32 R10, RZ, RZ, R28 ;  /* 0x000000ffff0a7224 */ /* 0x000fe400078e001c */
[----:B------:R-:W-:Y:S01]  /*52bc0*/  IMAD.MOV.U32 R11, RZ, RZ, R3 ;  /* 0x000000ffff0b7224 */ /* 0x000fe200078e0003 */
[----:B----4-:R-:W-:Y:S01]  /*52bd0*/  HMMA.16816.F32 R12, R24, R22, R12 ;  /* 0x00000016180c723c */ /* 0x010fe2000000180c */
[----:B------:R-:W4:Y:S04]  /*52be0*/  LDL.LU.64 R22, [R1+0x25c0] ;  /* 0x0025c00001167983 */ /* 0x000f280000300a00 */
[----:B------:R-:W4:-:S14]  /*52bf0*/  LDL.LU.64 R20, [R1+0x25b8] ;  /* 0x0025b80001147983 */ /* 0x000f1c0000300a00 */
[----:B------:R-:W-:Y:S01]  /*52c00*/  IMAD.MOV.U32 R28, RZ, RZ, R14 ;  /* 0x000000ffff1c7224 */ /* 0x000fe200078e000e */
[----:B------:R-:W-:Y:S01]  /*52c10*/  STL.64 [R1+0x240], R12 ;  /* 0x0002400c01007387 */ /* 0x000fe20000100a00 */
[----:B------:R-:W-:-:S03]  /*52c20*/  IMAD.MOV.U32 R3, RZ, RZ, R15 ;  /* 0x000000ffff037224 */ /* 0x000fc600078e000f */
[----:B------:R-:W4:Y:S04]  /*52c30*/  LDL.LU.64 R14, [R1+0x25b0] ;  /* 0x0025b000010e7983 */ /* 0x000f280000300a00 */
[----:B------:R-:W-:Y:S04]  /*52c40*/  STL [R1+0x235c], R3 ;  /* 0x00235c0301007387 */ /* 0x000fe80000100800 */
[----:B------:R0:W-:Y:S01]  /*52c50*/  STL [R1+0x2358], R28 ;  /* 0x0023581c01007387 */ /* 0x0001e20000100800 */
[----:B----4-:R-:W-:Y:S01]  /*52c60*/  HMMA.16816.F32 R20, R24, R14, R20 ;  /* 0x0000000e1814723c */ /* 0x010fe20000001814 */
[----:B0-----:R-:W-:-:S02]  /*52c70*/  IMAD.MOV.U32 R28, RZ, RZ, R14 ;  /* 0x000000ffff1c7224 */ /* 0x001fc400078e000e */
[----:B------:R-:W-:-:S15]  /*52c80*/  IMAD.MOV.U32 R3, RZ, RZ, R15 ;  /* 0x000000ffff037224 */ /* 0x000fde00078e000f */
[----:B------:R-:W-:Y:S01]  /*52c90*/  NOP ;  /* 0x0000000000007918 */ /* 0x000fe20000000000 */
[----:B------:R-:W-:Y:S04]  /*52ca0*/  STL.64 [R1+0x2d0], R20 ;  /* 0x0002d01401007387 */ /* 0x000fe80000100a00 */
[----:B------:R0:W-:Y:S04]  /*52cb0*/  STL.64 [R1+0x2d8], R22 ;  /* 0x0002d81601007387 */ /* 0x0001e80000100a00 */
[----:B0-----:R-:W4:Y:S04]  /*52cc0*/  LDL.LU.64 R22, [R1+0x25a8] ;  /* 0x0025a80001167983 */ /* 0x001f280000300a00 */
[----:B------:R-:W4:Y:S04]  /*52cd0*/  LDL.LU.64 R20, [R1+0x25a0] ;  /* 0x0025a00001147983 */ /* 0x000f280000300a00 */
[----:B------:R-:W4:Y:S04]  /*52ce0*/  LDL.LU.64 R14, [R1+0x2598] ;  /* 0x00259800010e7983 */ /* 0x000f280000300a00 */
[----:B------:R-:W2:Y:S01]  /*52cf0*/  LDL R5, [R1+0x340] ;  /* 0x0003400001057983 */ /* 0x000ea20000100800 */
[----:B----4-:R-:W-:Y:S03]  /*52d00*/  HMMA.16816.F32 R20, R24, R14, R20 ;  /* 0x0000000e1814723c */ /* 0x010fe60000001814 */
[----:B--2---:R0:W-:Y:S02]  /*52d10*/  STL.64 [R1+0x24e8], R4 ;  /* 0x0024e80401007387 */ /* 0x0041e40000100a00 */
[----:B0-----:R-:W-:-:S02]  /*52d20*/  IMAD.MOV.U32 R5, RZ, RZ, R14 ;  /* 0x000000ffff057224 */ /* 0x001fc400078e000e */
[----:B------:R-:W-:-:S12]  /*52d30*/  IMAD.MOV.U32 R4, RZ, RZ, R15 ;  /* 0x000000ffff047224 */ /* 0x000fd800078e000f */
[----:B------:R-:W-:Y:S04]  /*52d40*/  STL.64 [R1+0x320], R20 ;  /* 0x0003201401007387 */ /* 0x000fe80000100a00 */
[----:B------:R0:W-:Y:S04]  /*52d50*/  STL.64 [R1+0x328], R22 ;  /* 0x0003281601007387 */ /* 0x0001e80000100a00 */
[----:B0-----:R-:W2:Y:S04]  /*52d60*/  LDL.LU.64 R22, [R1+0x2590] ;  /* 0x0025900001167983 */ /* 0x001ea80000300a00 */
[----:B------:R-:W2:Y:S04]  /*52d70*/  LDL.LU.64 R14, [R1+0x2588] ;  /* 0x00258800010e7983 */ /* 0x000ea80000300a00 */
[----:B------:R-:W2:Y:S02]  /*52d80*/  LDL.LU.64 R12, [R1+0x2580] ;  /* 0x00258000010c7983 */ /* 0x000ea40000300a00 */
[----:B--2---:R-:W-:Y:S01]  /*52d90*/  HMMA.16816.F32 R12, R24, R22, R12 ;  /* 0x00000016180c723c */ /* 0x004fe2000000180c */
[----:B------:R-:W-:-:S15]  /*52da0*/  IMAD.MOV.U32 R0, RZ, RZ, R23 ;  /* 0x000000ffff007224 */ /* 0x000fde00078e0017 */
[----:B------:R-:W-:-:S03]  /*52db0*/  NOP ;  /* 0x0000000000007918 */ /* 0x000fc60000000000 */
[----:B------:R0:W-:Y:S04]  /*52dc0*/  STL.64 [R1+0x310], R12 ;  /* 0x0003100c01007387 */ /* 0x0001e80000100a00 */
[----:B------:R1:W-:Y:S01]  /*52dd0*/  STL.64 [R1+0x318], R14 ;  /* 0x0003180e01007387 */ /* 0x0003e20000100a00 */
[----:B0-----:R-:W-:-:S03]  /*52de0*/  IMAD.MOV.U32 R13, RZ, RZ, R22 ;  /* 0x000000ffff0d7224 */ /* 0x001fc600078e0016 */
[----:B-1----:R-:W2:Y:S04]  /*52df0*/  LDL.LU.64 R14, [R1+0x2578] ;  /* 0x00257800010e7983 */ /* 0x002ea80000300a00 */
[----:B------:R-:W4:Y:S04]  /*52e00*/  LDL.LU.64 R22, [R1+0x2570] ;  /* 0x0025700001167983 */ /* 0x000f280000300a00 */
[----:B------:R-:W4:Y:S01]  /*52e10*/  LDL.LU.64 R20, [R1+0x2568] ;  /* 0x0025680001147983 */ /* 0x000f220000300a00 */
[----:B---3--:R-:W-:Y:S01]  /*52e20*/  IMAD.MOV.U32 R12, RZ, RZ, R19 ;  /* 0x000000ffff0c7224 */ /* 0x008fe200078e0013 */
[----:B----4-:R-:W-:-:S15]  /*52e30*/  HMMA.16816.F32 R20, R24, R18, R20 ;  /* 0x000000121814723c */ /* 0x010fde0000001814 */
[----:B------:R-:W-:-:S04]  /*52e40*/  NOP ;  /* 0x0000000000007918 */ /* 0x000fc80000000000 */
[----:B------:R0:W-:Y:S04]  /*52e50*/  STL.64 [R1+0x300], R20 ;  /* 0x0003001401007387 */ /* 0x0001e80000100a00 */
[----:B------:R1:W-:Y:S01]  /*52e60*/  STL.64 [R1+0x308], R22 ;  /* 0x0003081601007387 */ /* 0x0003e20000100a00 */
[----:B0-----:R-:W-:-:S03]  /*52e70*/  IMAD.MOV.U32 R21, RZ, RZ, R18 ;  /* 0x000000ffff157224 */ /* 0x001fc600078e0012 */
[----:B-1----:R-:W3:Y:S04]  /*52e80*/  LDL.LU.64 R22, [R1+0x2560] ;  /* 0x0025600001167983 */ /* 0x002ee80000300a00 */
[----:B------:R-:W4:Y:S04]  /*52e90*/  LDL.LU R20, [R1+0x2558] ;  /* 0x0025580001147983 */ /* 0x000f280000300800 */
[----:B------:R-:W2:Y:S04]  /*52ea0*/  LDL.LU.64 R18, [R1+0x2550] ;  /* 0x0025500001127983 */ /* 0x000ea80000300a00 */
[----:B------:R-:W3:Y:S01]  /*52eb0*/  LDL.LU.64 R16, [R1+0x2548] ;  /* 0x0025480001107983 */ /* 0x000ee20000300a00 */
[----:B--2---:R-:W-:-:S15]  /*52ec0*/  HMMA.16816.F32 R8, R24, R18, R8 ;  /* 0x000000121808723c */ /* 0x004fde0000001808 */
[----:B------:R-:W-:-:S04]  /*52ed0*/  NOP ;  /* 0x0000000000007918 */ /* 0x000fc80000000000 */
[----:B------:R-:W-:Y:S04]  /*52ee0*/  STL.64 [R1+0x2f0], R8 ;  /* 0x0002f00801007387 */ /* 0x000fe80000100a00 */
[----:B------:R0:W-:Y:S04]  /*52ef0*/  STL.64 [R1+0x2f8], R10 ;  /* 0x0002f80a01007387 */ /* 0x0001e80000100a00 */
[----:B0-----:R-:W2:Y:S04]  /*52f00*/  LDL.LU.64 R10, [R1+0x2540] ;  /* 0x00254000010a7983 */ /* 0x001ea80000300a00 */
[----:B------:R-:W2:Y:S04]  /*52f10*/  LDL.LU.64 R8, [R1+0x2538] ;  /* 0x0025380001087983 */ /* 0x000ea80000300a00 */
[----:B------:R-:W-:Y:S04]  /*52f20*/  STL.64 [R1+0x23c8], R18 ;  /* 0x0023c81201007387 */ /* 0x000fe80000100a00 */
[----:B---3--:R0:W-:Y:S04]  /*52f30*/  STL.64 [R1+0x23c0], R16 ;  /* 0x0023c01001007387 */ /* 0x0081e80000100a00 */
[----:B0-----:R-:W3:Y:S04]  /*52f40*/  LDL.LU R16, [R1+0x1b0] ;  /* 0x0001b00001107983 */ /* 0x001ee80000300800 */
[----:B------:R-:W3:Y:S04]  /*52f50*/  LDL.LU R17, [R1+0x1b4] ;  /* 0x0001b40001117983 */ /* 0x000ee80000300800 */
[----:B------:R-:W3:Y:S04]  /*52f60*/  LDL.LU R18, [R1+0x1b8] ;  /* 0x0001b80001127983 */ /* 0x000ee80000300800 */
[----:B------:R-:W3:Y:S01]  /*52f70*/  LDL.LU R19, [R1+0x1bc] ;  /* 0x0001bc0001137983 */ /* 0x000ee20000300800 */
[----:B--2---:R-:W-:-:S15]  /*52f80*/  HMMA.16816.F32 R8, R24, R14, R8 ;  /* 0x0000000e1808723c */ /* 0x004fde0000001808 */
[----:B------:R-:W-:-:S04]  /*52f90*/  NOP ;  /* 0x0000000000007918 */ /* 0x000fc80000000000 */
[----:B------:R-:W-:Y:S04]  /*52fa0*/  STL.64 [R1+0x2e0], R8 ;  /* 0x0002e00801007387 */ /* 0x000fe80000100a00 */
[----:B------:R0:W-:Y:S04]  /*52fb0*/  STL.64 [R1+0x2e8], R10 ;  /* 0x0002e80a01007387 */ /* 0x0001e80000100a00 */
[----:B0-----:R-:W3:Y:S04]  /*52fc0*/  LDL.LU.64 R10, [R1+0x2530] ;  /* 0x00253000010a7983 */ /* 0x001ee80000300a00 */
[----:B------:R-:W2:Y:S04]  /*52fd0*/  LDL.LU.64 R8, [R1+0x2528] ;  /* 0x0025280001087983 */ /* 0x000ea80000300a00 */
[----:B------:R-:W-:Y:S01]  /*52fe0*/  STL.64 [R1+0x24f0], R14 ;  /* 0x0024f00e01007387 */ /* 0x000fe20000100a00 */
[----:B---3--:R-:W-:-:S15]  /*52ff0*/  HMMA.16816.F32 R16, R24, R10, R16 ;  /* 0x0000000a1810723c */ /* 0x008fde0000001810 */
[----:B------:R-:W-:-:S04]  /*53000*/  NOP ;  /* 0x0000000000007918 */ /* 0x000fc80000000000 */
[----:B------:R-:W-:Y:S04]  /*53010*/  STL.64 [R1+0x1b0], R16 ;  /* 0x0001b01001007387 */ /* 0x000fe80000100a00 */
[----:B------:R0:W-:Y:S02]  /*53020*/  STL.64 [R1+0x1b8], R18 ;  /* 0x0001b81201007387 */ /* 0x0001e40000100a00 */
[----:B0-----:R-:W-:Y:S02]  /*53030*/  IMAD.MOV.U32 R18, RZ, RZ, R21 ;  /* 0x000000ffff127224 */ /* 0x001fe400078e0015 */
[----:B------:R-:W-:Y:S01]  /*53040*/  IMAD.MOV.U32 R19, RZ, RZ, R12 ;  /* 0x000000ffff137224 */ /* 0x000fe200078e000c */
[----:B------:R-:W3:Y:S04]  /*53050*/  LDL.LU R21, [R1+0x2520] ;  /* 0x0025200001157983 */ /* 0x000ee80000300800 */
[----:B------:R-:W3:Y:S04]  /*53060*/  LDL.LU R12, [R1+0x251c] ;  /* 0x00251c00010c7983 */ /* 0x000ee80000300800 */
[----:B------:R-:W-:Y:S04]  /*53070*/  STL.64 [R1+0x23e0], R18 ;  /* 0x0023e01201007387 */ /* 0x000fe80000100a00 */
[----:B------:R-:W-:Y:S04]  /*53080*/  STL.64 [R1+0x23b8], R10 ;  /* 0x0023b80a01007387 */ /* 0x000fe80000100a00 */
[----:B--2---:R0:W-:Y:S04]  /*53090*/  STL.64 [R1+0x23b0], R8 ;  /* 0x0023b00801007387 */ /* 0x0041e80000100a00 */
[----:B0-----:R-:W2:Y:S04]  /*530a0*/  LDL.LU R8, [R1+0xc0] ;  /* 0x0000c00001087983 */ /* 0x001ea80000300800 */
[----:B------:R-:W2:Y:S04]  /*530b0*/  LDL.LU R9, [R1+0xc4] ;  /* 0x0000c40001097983 */ /* 0x000ea80000300800 */
[----:B------:R-:W2:Y:S04]  /*530c0*/  LDL.LU R10, [R1+0xc8] ;  /* 0x0000c800010a7983 */ /* 0x000ea80000300800 */
[----:B------:R-:W2:Y:S01]  /*530d0*/  LDL.LU R11, [R1+0xcc] ;  /* 0x0000cc00010b7983 */ /* 0x000ea20000300800 */
[----:B------:R-:W-:-:S02]  /*530e0*/  IMAD.MOV.U32 R18, RZ, RZ, R13 ;  /* 0x000000ffff127224 */ /* 0x000fc400078e000d */
[----:B------:R-:W-:Y:S01]  /*530f0*/  IMAD.MOV.U32 R19, RZ, RZ, R0 ;  /* 0x000000ffff137224 */ /* 0x000fe200078e0000 */
[----:B------:R-:W3:Y:S04]  /*53100*/  LDL.LU R13, [R1+0x2518] ;  /* 0x00251800010d7983 */ /* 0x000ee80000300800 */
[----:B------:R-:W3:Y:S04]  /*53110*/  LDL.LU R0, [R1+0x2514] ;  /* 0x0025140001007983 */ /* 0x000ee80000300800 */
[----:B------:R0:W-:Y:S02]  /*53120*/  STL.64 [R1+0x23f8], R18 ;  /* 0x0023f81201007387 */ /* 0x0001e40000100a00 */
[----:B0-----:R-:W-:-:S02]  /*53130*/  IMAD.MOV.U32 R18, RZ, RZ, R5 ;  /* 0x000000ffff127224 */ /* 0x001fc400078e0005 */
[----:B------:R-:W-:-:S05]  /*53140*/  IMAD.MOV.U32 R19, RZ, RZ, R4 ;  /* 0x000000ffff137224 */ /* 0x000fca00078e0004 */
[----:B------:R-:W-:Y:S04]  /*53150*/  STL.64 [R1+0x2410], R18 ;  /* 0x0024101201007387 */ /* 0x000fe80000100a00 */
[----:B--2---:R-:W-:Y:S04]  /*53160*/  STL.64 [R1+0x23d8], R10 ;  /* 0x0023d80a01007387 */ /* 0x004fe80000100a00 */
[----:B------:R0:W-:Y:S04]  /*53170*/  STL.64 [R1+0x23d0], R8 ;  /* 0x0023d00801007387 */ /* 0x0001e80000100a00 */
[----:B0-----:R-:W2:Y:S04]  /*53180*/  LDL.LU R8, [R1+0xe0] ;  /* 0x0000e00001087983 */ /* 0x001ea80000300800 */
[----:B------:R-:W2:Y:S04]  /*53190*/  LDL.LU R9, [R1+0xe4] ;  /* 0x0000e40001097983 */ /* 0x000ea80000300800 */
[----:B------:R-:W2:Y:S04]  /*531a0*/  LDL.LU R10, [R1+0xe8] ;  /* 0x0000e800010a7983 */ /* 0x000ea80000300800 */
[----:B------:R-:W2:Y:S01]  /*531b0*/  LDL.LU R11, [R1+0xec] ;  /* 0x0000ec00010b7983 */ /* 0x000ea20000300800 */
[----:B------:R-:W-:-:S02]  /*531c0*/  IMAD.MOV.U32 R18, RZ, RZ, R28 ;  /* 0x000000ffff127224 */ /* 0x000fc400078e001c */
        /* <DEDUP_REMOVED lines=28> */
[----:B------:R-:W2:Y:S01]  /*53390*/  LDL.LU R10, [R1+0x118] ;  /* 0x00011800010a7983 */ /* 0x000ea20000300800 */
[----:B------:R-:W-:-:S02]  /*533a0*/  IMAD.MOV.U32 R18, RZ, RZ, R23 ;  /* 0x000000ffff127224 */ /* 0x000fc400078e0017 */
[----:B------:R-:W-:Y:S02]  /*533b0*/  IMAD.MOV.U32 R19, RZ, RZ, R22 ;  /* 0x000000ffff137224 */ /* 0x000fe400078e0016 */
[----:B---3--:R-:W-:Y:S02]  /*533c0*/  IMAD.MOV.U32 R11, RZ, RZ, R29 ;  /* 0x000000ffff0b7224 */ /* 0x008fe400078e001d */
        /* <DEDUP_REMOVED lines=9> */
[----:B----4-:R-:W-:-:S05]  /*53460*/  IMAD.MOV.U32 R19, RZ, RZ, R20 ;  /* 0x000000ffff137224 */ /* 0x010fca00078e0014 */
[----:B------:R0:W-:Y:S02]  /*53470*/  STL.64 [R1+0x2488], R18 ;  /* 0x0024881201007387 */ /* 0x0001e40000100a00 */
[----:B0-----:R-:W-:Y:S02]  /*53480*/  IMAD.MOV.U32 R18, RZ, RZ, R13 ;  /* 0x000000ffff127224 */ /* 0x001fe400078e000d */
[----:B------:R-:W-:-:S05]  /*53490*/  IMAD.MOV.U32 R19, RZ, RZ, R12 ;  /* 0x000000ffff137224 */ /* 0x000fca00078e000c */
[----:B------:R0:W-:Y:S02]  /*534a0*/  STL.64 [R1+0x24a0], R18 ;  /* 0x0024a01201007387 */ /* 0x0001e40000100a00 */
[----:B0-----:R-:W-:Y:S02]  /*534b0*/  IMAD.MOV.U32 R18, RZ, RZ, R7 ;  /* 0x000000ffff127224 */ /* 0x001fe400078e0007 */
[----:B------:R-:W-:Y:S01]  /*534c0*/  IMAD.MOV.U32 R19, RZ, RZ, R6 ;  /* 0x000000ffff137224 */ /* 0x000fe200078e0006 */
[----:B--2---:R-:W-:Y:S04]  /*534d0*/  STL.64 [R1+0x2450], R10 ;  /* 0x0024500a01007387 */ /* 0x004fe80000100a00 */
[----:B------:R0:W-:Y:S04]  /*534e0*/  STL.64 [R1+0x2448], R8 ;  /* 0x0024480801007387 */ /* 0x0001e80000100a00 */
[----:B0-----:R-:W2:Y:S04]  /*534f0*/  LDL.LU R8, [R1+0x130] ;  /* 0x0001300001087983 */ /* 0x001ea80000300800 */
[----:B------:R-:W2:Y:S04]  /*53500*/  LDL.LU R9, [R1+0x134] ;  /* 0x0001340001097983 */ /* 0x000ea80000300800 */
[----:B------:R-:W4:Y:S01]  /*53510*/  LDL.LU R10, [R1+0x138] ;  /* 0x00013800010a7983 */ /* 0x000f220000300800 */
[----:B---3--:R-:W-:-:S03]  /*53520*/  IMAD.MOV.U32 R11, RZ, RZ, R29 ;  /* 0x000000ffff0b7224 */ /* 0x008fc600078e001d */
[----:B------:R-:W3:Y:S04]  /*53530*/  LDL.LU R29, [R1+0x24fc] ;  /* 0x0024fc00011d7983 */ /* 0x000ee80000300800 */
[----:B------:R0:W-:Y:S04]  /*53540*/  STL.64 [R1+0x24c8], R18 ;  /* 0x0024c81201007387 */ /* 0x0001e80000100a00 */
[----:B------:R-:W2:Y:S04]  /*53550*/  LDL.LU R16, [R1+0x180] ;  /* 0x0001800001107983 */ /* 0x000ea80000300800 */
[----:B------:R-:W2:Y:S04]  /*53560*/  LDL.LU R17, [R1+0x184] ;  /* 0x0001840001117983 */ /* 0x000ea80000300800 */
[----:B0-----:R-:W2:Y:S04]  /*53570*/  LDL.LU R18, [R1+0x188] ;  /* 0x0001880001127983 */ /* 0x001ea80000300800 */
[----:B------:R-:W2:Y:S04]  /*53580*/  LDL.LU R19, [R1+0x18c] ;  /* 0x00018c0001137983 */ /* 0x000ea80000300800 */
[----:B------:R-:W3:Y:S04]  /*53590*/  LDL.LU R12, [R1+0x1a0] ;  /* 0x0001a000010c7983 */ /* 0x000ee80000300800 */
[----:B------:R-:W3:Y:S04]  /*535a0*/  LDL.LU R13, [R1+0x1a4] ;  /* 0x0001a400010d7983 */ /* 0x000ee80000300800 */
[----:B------:R-:W3:Y:S04]  /*535b0*/  LDL.LU R14, [R1+0x1a8] ;  /* 0x0001a800010e7983 */ /* 0x000ee80000300800 */
[----:B------:R-:W3:Y:S04]  /*535c0*/  LDL.LU R15, [R1+0x1ac] ;  /* 0x0001ac00010f7983 */ /* 0x000ee80000300800 */
[----:B------:R-:W3:Y:S04]  /*535d0*/  LDL.LU.64 R6, [R1+0xd8] ;  /* 0x0000d80001067983 */ /* 0x000ee80000300a00 */
[----:B------:R-:W3:Y:S04]  /*535e0*/  LDL.LU R20, [R1+0x190] ;  /* 0x0001900001147983 */ /* 0x000ee80000300800 */
[----:B------:R-:W3:Y:S04]  /*535f0*/  LDL.LU R21, [R1+0x194] ;  /* 0x0001940001157983 */ /* 0x000ee80000300800 */
[----:B------:R-:W3:Y:S04]  /*53600*/  LDL.LU R22, [R1+0x198] ;  /* 0x0001980001167983 */ /* 0x000ee80000300800 */
[----:B------:R-:W3:Y:S04]  /*53610*/  LDL.LU R23, [R1+0x19c] ;  /* 0x00019c0001177983 */ /* 0x000ee80000300800 */
[----:B--2---:R0:W-:Y:S04]  /*53620*/  STL.64 [R1+0x24e0], R18 ;  /* 0x0024e01201007387 */ /* 0x0041e80000100a00 */
[----:B------:R-:W-:Y:S04]  /*53630*/  STL.64 [R1+0x24d8], R16 ;  /* 0x0024d81001007387 */ /* 0x000fe80000100a00 */
[----:B0-----:R-:W2:Y:S04]  /*53640*/  LDL.LU.64 R18, [R1+0x1c8] ;  /* 0x0001c80001127983 */ /* 0x001ea80000300a00 */
[----:B----4-:R-:W-:Y:S04]  /*53650*/  STL.64 [R1+0x2468], R10 ;  /* 0x0024680a01007387 */ /* 0x010fe80000100a00 */
[----:B------:R0:W-:Y:S04]  /*53660*/  STL.64 [R1+0x2460], R8 ;  /* 0x0024600801007387 */ /* 0x0001e80000100a00 */
[----:B0-----:R-:W4:Y:S04]  /*53670*/  LDL.LU R8, [R1+0x140] ;  /* 0x0001400001087983 */ /* 0x001f280000300800 */
[----:B------:R-:W4:Y:S04]  /*53680*/  LDL.LU R9, [R1+0x144] ;  /* 0x0001440001097983 */ /* 0x000f280000300800 */
[----:B------:R-:W2:Y:S04]  /*53690*/  LDL.LU R10, [R1+0x148] ;  /* 0x00014800010a7983 */ /* 0x000ea80000300800 */
[----:B------:R-:W2:Y:S04]  /*536a0*/  LDL.LU R11, [R1+0x14c] ;  /* 0x00014c00010b7983 */ /* 0x000ea80000300800 */
[----:B--2---:R-:W-:Y:S04]  /*536b0*/  STL.64 [R1+0x2480], R10 ;  /* 0x0024800a01007387 */ /* 0x004fe80000100a00 */
[----:B----4-:R0:W-:Y:S04]  /*536c0*/  STL.64 [R1+0x2478], R8 ;  /* 0x0024780801007387 */ /* 0x0101e80000100a00 */
[----:B0-----:R-:W2:Y:S04]  /*536d0*/  LDL.LU R8, [R1+0x150] ;  /* 0x0001500001087983 */ /* 0x001ea80000300800 */
[----:B------:R-:W2:Y:S04]  /*536e0*/  LDL.LU R9, [R1+0x154] ;  /* 0x0001540001097983 */ /* 0x000ea80000300800 */
[----:B------:R-:W4:Y:S01]  /*536f0*/  LDL.LU R10, [R1+0x158] ;  /* 0x00015800010a7983 */ /* 0x000f220000300800 */
[----:B---3--:R-:W-:-:S03]  /*53700*/  IMAD.MOV.U32 R11, RZ, RZ, R29 ;  /* 0x000000ffff0b7224 */ /* 0x008fc600078e001d */
[----:B------:R-:W3:Y:S01]  /*53710*/  LDL.LU R29, [R1+0x24f8] ;  /* 0x0024f800011d7983 */ /* 0x000ee20000300800 */
[C---:B------:R-:W-:Y:S03]  /*53720*/  HMMA.16816.F32 R12, R24.reuse, R6, R12 ;  /* 0x00000006180c723c */ /* 0x040fe6000000180c */
[----:B----4-:R-:W-:Y:S04]  /*53730*/  STL.64 [R1+0x2498], R10 ;  /* 0x0024980a01007387 */ /* 0x010fe80000100a00 */
[----:B--2---:R0:W-:Y:S04]  /*53740*/  STL.64 [R1+0x2490], R8 ;  /* 0x0024900801007387 */ /* 0x0041e80000100a00 */
[----:B0-----:R-:W2:Y:S04]  /*53750*/  LDL.LU R8, [R1+0x160] ;  /* 0x0001600001087983 */ /* 0x001ea80000300800 */
[----:B------:R-:W2:Y:S04]  /*53760*/  LDL.LU R9, [R1+0x164] ;  /* 0x0001640001097983 */ /* 0x000ea80000300800 */
[----:B------:R-:W4:Y:S04]  /*53770*/  LDL.LU R10, [R1+0x168] ;  /* 0x00016800010a7983 */ /* 0x000f280000300800 */
[----:B------:R-:W4:Y:S01]  /*53780*/  LDL.LU R11, [R1+0x16c] ;  /* 0x00016c00010b7983 */ /* 0x000f220000300800 */
[----:B------:R-:W-:Y:S03]  /*53790*/  HMMA.16816.F32 R20, R24, R18, R20 ;  /* 0x000000121814723c */ /* 0x000fe60000001814 */
[----:B----4-:R-:W-:Y:S04]  /*537a0*/  STL.64 [R1+0x24b0], R10 ;  /* 0x0024b00a01007387 */ /* 0x010fe80000100a00 */
[----:B--2---:R0:W-:Y:S04]  /*537b0*/  STL.64 [R1+0x24a8], R8 ;  /* 0x0024a80801007387 */ /* 0x0041e80000100a00 */
[----:B0-----:R-:W2:Y:S04]  /*537c0*/  LDL.LU R8, [R1+0x170] ;  /* 0x0001700001087983 */ /* 0x001ea80000300800 */
[----:B------:R-:W2:Y:S04]  /*537d0*/  LDL.LU R9, [R1+0x174] ;  /* 0x0001740001097983 */ /* 0x000ea80000300800 */
[----:B------:R-:W2:Y:S04]  /*537e0*/  LDL.LU R10, [R1+0x178] ;  /* 0x00017800010a7983 */ /* 0x000ea80000300800 */
[----:B------:R0:W-:Y:S04]  /*537f0*/  STL.64 [R1+0x1a0], R12 ;  /* 0x0001a00c01007387 */ /* 0x0001e80000100a00 */
[----:B------:R1:W-:Y:S01]  /*53800*/  STL.64 [R1+0x1a8], R14 ;  /* 0x0001a80e01007387 */ /* 0x0003e20000100a00 */
[----:B---3--:R-:W-:-:S02]  /*53810*/  IMAD.MOV.U32 R11, RZ, RZ, R29 ;  /* 0x000000ffff0b7224 */ /* 0x008fc400078e001d */
[----:B------:R-:W-:Y:S02]  /*53820*/  IMAD.MOV.U32 R29, RZ, RZ, R23 ;  /* 0x000000ffff1d7224 */ /* 0x000fe400078e0017 */
[----:B0-----:R-:W-:Y:S01]  /*53830*/  IMAD.MOV.U32 R12, RZ, RZ, R6 ;  /* 0x000000ffff0c7224 */ /* 0x001fe200078e0006 */
[----:B-1----:R-:W3:Y:S04]  /*53840*/  LDL.LU.64 R14, [R1+0x24f0] ;  /* 0x0024f000010e7983 */ /* 0x002ee80000300a00 */
[----:B------:R-:W4:Y:S01]  /*53850*/  LDL.LU.64 R4, [R1+0x24e8] ;  /* 0x0024e80001047983 */ /* 0x000f220000300a00 */
[----:B------:R-:W-:Y:S02]  /*53860*/  IMAD.MOV.U32 R6, RZ, RZ, R18 ;  /* 0x000000ffff067224 */ /* 0x000fe400078e0012 */
[----:B------:R-:W-:-:S02]  /*53870*/  IMAD.MOV.U32 R13, RZ, RZ, R19 ;  /* 0x000000ffff0d7224 */ /* 0x000fc400078e0013 */
[----:B------:R-:W2:Y:S04]  /*53880*/  LDL.LU.64 R18, [R1+0x24e0] ;  /* 0x0024e00001127983 */ /* 0x000ea80000300a00 */
[----:B------:R-:W2:Y:S04]  /*53890*/  LDL.LU.64 R16, [R1+0x24d8] ;  /* 0x0024d80001107983 */ /* 0x000ea80000300a00 */
[----:B------:R-:W-:Y:S04]  /*538a0*/  STL.64 [R1+0x190], R20 ;  /* 0x0001901401007387 */ /* 0x000fe80000100a00 */
[----:B------:R0:W-:Y:S04]  /*538b0*/  STL [R1+0x198], R22 ;  /* 0x0001981601007387 */ /* 0x0001e80000100800 */
[----:B0-----:R-:W2:Y:S04]  /*538c0*/  LDL.LU.64 R22, [R1+0x24d0] ;  /* 0x0024d00001167983 */ /* 0x001ea80000300a00 */
[----:B------:R0:W-:Y:S04]  /*538d0*/  STL [R1+0x22f0], R29 ;  /* 0x0022f01d01007387 */ /* 0x0001e80000100800 */
[----:B0-----:R-:W3:Y:S01]  /*538e0*/  LDL R29, [R1+0x69c] ;  /* 0x00069c00011d7983 */ /* 0x001ee20000100800 */
[----:B--2---:R-:W-:Y:S03]  /*538f0*/  HMMA.16816.F32 R24, R24, R22, R16 ;  /* 0x000000161818723c */ /* 0x004fe60000001810 */
[----:B------:R-:W2:Y:S01]  /*53900*/  LDL.LU.64 R18, [R1+0x24c8] ;  /* 0x0024c80001127983 */ /* 0x000ea20000300a00 */
[----:B------:R-:W-:-:S02]  /*53910*/  IMAD.MOV.U32 R3, RZ, RZ, R22 ;  /* 0x000000ffff037224 */ /* 0x000fc400078e0016 */
[----:B------:R-:W-:-:S13]  /*53920*/  IMAD.MOV.U32 R28, RZ, RZ, R23 ;  /* 0x000000ffff1c7224 */ /* 0x000fda00078e0017 */
[----:B------:R0:W-:Y:S04]  /*53930*/  STL.64 [R1+0x180], R24 ;  /* 0x0001801801007387 */ /* 0x0001e80000100a00 */
[----:B------:R1:W-:Y:S04]  /*53940*/  STL.64 [R1+0x188], R26 ;  /* 0x0001881a01007387 */ /* 0x0003e80000100a00 */
[----:B------:R-:W2:Y:S04]  /*53950*/  LDL.LU.64 R22, [R1+0x24c0] ;  /* 0x0024c00001167983 */ /* 0x000ea80000300a00 */
[----:B------:R-:W2:Y:S04]  /*53960*/  LDL.LU.64 R20, [R1+0x24b8] ;  /* 0x0024b80001147983 */ /* 0x000ea80000300a00 */
[----:B0-----:R-:W3:Y:S04]  /*53970*/  LDL.LU R24, [R1+0xa0] ;  /* 0x0000a00001187983 */ /* 0x001ee80000300800 */
[----:B------:R-:W3:Y:S04]  /*53980*/  LDL.LU R25, [R1+0xa4] ;  /* 0x0000a40001197983 */ /* 0x000ee80000300800 */
[----:B-1----:R-:W3:Y:S04]  /*53990*/  LDL.LU R26, [R1+0xa8] ;  /* 0x0000a800011a7983 */ /* 0x002ee80000300800 */
[----:B------:R-:W3:Y:S01]  /*539a0*/  LDL.LU R27, [R1+0xac] ;  /* 0x0000ac00011b7983 */ /* 0x000ee20000300800 */
        /* <DEDUP_REMOVED lines=60> */
[----:B------:R-:W3:Y:S01]  /*53d70*/  LDL.LU.64 R16, [R1+0x23c0] ;  /* 0x0023c00001107983 */ /* 0x000ee20000300a00 */
[----:B--2---:R-:W-:-:S15]  /*53d80*/  HMMA.16816.F32 R8, R20, R18, R8 ;  /* 0x000000121408723c */ /* 0x004fde0000001808 */
[----:B------:R-:W-:-:S04]  /*53d90*/  NOP ;  /* 0x0000000000007918 */ /* 0x000fc80000000000 */
[----:B------:R-:W-:Y:S04]  /*53da0*/  STL.64 [R1+0xc0], R8 ;  /* 0x0000c00801007387 */ /* 0x000fe80000100a00 */
[----:B------:R0:W-:Y:S04]  /*53db0*/  STL.64 [R1+0xc8], R10 ;  /* 0x0000c80a01007387 */ /* 0x0001e80000100a00 */
[----:B0-----:R-:W2:Y:S04]  /*53dc0*/  LDL.LU.64 R10, [R1+0x23b8] ;  /* 0x0023b800010a7983 */ /* 0x001ea80000300a00 */
[----:B------:R-:W2:Y:S04]  /*53dd0*/  LDL.LU.64 R8, [R1+0x23b0] ;  /* 0x0023b00001087983 */ /* 0x000ea80000300a00 */
[----:B---3--:R0:W-:Y:S04]  /*53de0*/  STL.64 [R1+0x2390], R16 ;  /* 0x0023901001007387 */ /* 0x0081e80000100a00 */
[----:B0-----:R-:W3:Y:S04]  /*53df0*/  LDL.LU R16, [R1+0x2c0] ;  /* 0x0002c00001107983 */ /* 0x001ee80000300800 */
[----:B------:R-:W3:Y:S04]  /*53e00*/  LDL.LU R17, [R1+0x2c4] ;  /* 0x0002c40001117983 */ /* 0x000ee80000300800 */
[----:B------:R-:W2:Y:S04]  /*53e10*/  LDL.LU R18, [R1+0x2c8] ;  /* 0x0002c80001127983 */ /* 0x000ea80000300800 */
[----:B------:R-:W2:Y:S04]  /*53e20*/  LDL.LU R19, [R1+0x2cc] ;  /* 0x0002cc0001137983 */ /* 0x000ea80000300800 */
[----:B--2---:R-:W-:Y:S04]  /*53e30*/  STL.64 [R1+0x23a0], R18 ;  /* 0x0023a01201007387 */ /* 0x004fe80000100a00 */
[----:B---3--:R0:W-:Y:S04]  /*53e40*/  STL.64 [R1+0x2398], R16 ;  /* 0x0023981001007387 */ /* 0x0081e80000100a00 */
[----:B0-----:R-:W2:Y:S04]  /*53e50*/  LDL.LU R16, [R1+0xb0] ;  /* 0x0000b00001107983 */ /* 0x001ea80000300800 */
[----:B------:R-:W2:Y:S04]  /*53e60*/  LDL.LU R17, [R1+0xb4] ;  /* 0x0000b40001117983 */ /* 0x000ea80000300800 */
[----:B------:R-:W2:Y:S04]  /*53e70*/  LDL.LU R18, [R1+0xb8] ;  /* 0x0000b80001127983 */ /* 0x000ea80000300800 */
[----:B------:R-:W2:Y:S02]  /*53e80*/  LDL.LU R19, [R1+0xbc] ;  /* 0x0000bc0001137983 */ /* 0x000ea40000300800 */
[----:B--2---:R-:W-:-:S15]  /*53e90*/  HMMA.16816.F32 R16, R20, R14, R16 ;  /* 0x0000000e1410723c */ /* 0x004fde0000001810 */
[----:B------:R-:W-:-:S04]  /*53ea0*/  NOP ;  /* 0x0000000000007918 */ /* 0x000fc80000000000 */
[----:B------:R-:W-:Y:S04]  /*53eb0*/  STL.64 [R1+0xb0], R16 ;  /* 0x0000b01001007387 */ /* 0x000fe80000100a00 */
[----:B------:R0:W-:Y:S02]  /*53ec0*/  STL.64 [R1+0xb8], R18 ;  /* 0x0000b81201007387 */ /* 0x0001e40000100a00 */
[----:B0-----:R-:W-:Y:S02]  /*53ed0*/  HMMA.16816.F32 R16, R20, R10, R24 ;  /* 0x0000000a1410723c */ /* 0x001fe40000001818 */
[----:B------:R-:W0:Y:S04]  /*53ee0*/  LDSM.16.MT88.4 R24, [R29+UR5+0x21000] ;  /* 0x021000051d18783b */ /* 0x000e280008004200 */
[----:B0-----:R0:W-:-:S13]  /*53ef0*/  STL.64 [R1+0x2350], R26 ;  /* 0x0023501a01007387 */ /* 0x0011da0000100a00 */
[----:B------:R-:W-:Y:S04]  /*53f00*/  STL.64 [R1+0xa0], R16 ;  /* 0x0000a01001007387 */ /* 0x000fe80000100a00 */
[----:B------:R-:W-:Y:S04]  /*53f10*/  STL.64 [R1+0xa8], R18 ;  /* 0x0000a81201007387 */ /* 0x000fe80000100a00 */
[----:B----4-:R-:W1:Y:S04]  /*53f20*/  LDSM.16.M88.4 R16, [R5+UR5+0x80] ;  /* 0x000080050510783b */ /* 0x010e680008000200 */
[----:B------:R-:W-:Y:S01]  /*53f30*/  STL.64 [R1+0x2348], R24 ;  /* 0x0023481801007387 */ /* 0x000fe20000100a00 */
[----:B0-----:R-:W-:-:S03]  /*53f40*/  IMAD.MOV.U32 R26, RZ, RZ, R12 ;  /* 0x000000ffff1a7224 */ /* 0x001fc600078e000c */
[----:B------:R-:W2:Y:S04]  /*53f50*/  LDL.LU R12, [R1+0x23a8] ;  /* 0x0023a800010c7983 */ /* 0x000ea80000300800 */
[----:B-1----:R-:W-:Y:S04]  /*53f60*/  STL.64 [R1+0x90], R16 ;  /* 0x0000901001007387 */ /* 0x002fe80000100a00 */
        /* <DEDUP_REMOVED lines=19> */
[----:B0-----:R-:W3:Y:S04]  /*540a0*/  LDL.LU.64 R18, [R1+0x23a0] ;  /* 0x0023a00001127983 */ /* 0x001ee80000300a00 */
[----:B------:R-:W3:Y:S01]  /*540b0*/  LDL.LU.64 R16, [R1+0x2398] ;  /* 0x0023980001107983 */ /* 0x000ee20000300a00 */
[----:B------:R-:W-:-:S07]  /*540c0*/  IMAD.MOV.U32 R27, RZ, RZ, R7 ;  /* 0x000000ffff1b7224 */ /* 0x000fce00078e0007 */
[----:B---3--:R-:W-:Y:S01]  /*540d0*/  HMMA.16816.F32 R24, R20, R26, R16 ;  /* 0x0000001a1418723c */ /* 0x008fe20000001810 */
[----:B------:R-:W3:Y:S04]  /*540e0*/  LDL.LU.64 R16, [R1+0x2390] ;  /* 0x0023900001107983 */ /* 0x000ee80000300a00 */
[----:B------:R-:W-:Y:S04]  /*540f0*/  STL.64 [R1+0x2380], R22 ;  /* 0x0023801601007387 */ /* 0x000fe80000100a00 */
[----:B------:R-:W-:Y:S04]  /*54100*/  STL.64 [R1+0x2378], R20 ;  /* 0x0023781401007387 */ /* 0x000fe80000100a00 */
[----:B------:R-:W0:Y:S06]  /*54110*/  LDSM.16.M88.4 R20, [R5+UR5+0xe080] ;  /* 0x00e080050514783b */ /* 0x000e2c0008000200 */
[----:B------:R-:W-:Y:S04]  /*54120*/  STL.64 [R1+0x2c0], R24 ;  /* 0x0002c01801007387 */ /* 0x000fe80000100a00 */
[----:B------:R-:W-:Y:S04]  /*54130*/  STL.64 [R1+0x2c8], R26 ;  /* 0x0002c81a01007387 */ /* 0x000fe80000100a00 */
[----:B------:R-:W4:Y:S04]  /*54140*/  LDL R7, [R1+0x6ac] ;  /* 0x0006ac0001077983 */ /* 0x000f280000100800 */
[----:B------:R-:W1:Y:S04]  /*54150*/  LDSM.16.M88.4 R24, [R5+UR5+0x10080] ;  /* 0x010080050518783b */ /* 0x000e680008000200 */
[----:B----4-:R4:W-:Y:S02]  /*54160*/  STL [R1+0x2360], R7 ;  /* 0x0023600701007387 */ /* 0x0109e40000100800 */
[----:B----4-:R-:W-:-:S02]  /*54170*/  IMAD.MOV.U32 R7, RZ, RZ, R13 ;  /* 0x000000ffff077224 */ /* 0x010fc400078e000d */
[----:B------:R-:W4:Y:S04]  /*54180*/  LDL.LU R13, [R1+0x2388] ;  /* 0x00238800010d7983 */ /* 0x000f280000300800 */
[----:B0-----:R-:W-:Y:S04]  /*54190*/  STL.64 [R1+0x20], R20 ;  /* 0x0000201401007387 */ /* 0x001fe80000100a00 */
[----:B------:R-:W-:Y:S04]  /*541a0*/  STL.64 [R1+0x28], R22 ;  /* 0x0000281601007387 */ /* 0x000fe80000100a00 */
[----:B------:R-:W0:Y:S04]  /*541b0*/  LDSM.16.M88.4 R20, [R5+UR5+0x12080] ;  /* 0x012080050514783b */ /* 0x000e280008000200 */
[----:B-1----:R1:W-:Y:S04]  /*541c0*/  STL.64 [R1+0x10], R24 ;  /* 0x0000101801007387 */ /* 0x0023e80000100a00 */
[----:B------:R3:W-:Y:S04]  /*541d0*/  STL.64 [R1+0x18], R26 ;  /* 0x0000181a01007387 */ /* 0x0007e80000100a00 */
[----:B-1----:R-:W2:Y:S04]  /*541e0*/  LDL.LU R24, [R1+0x2a0] ;  /* 0x0002a00001187983 */ /* 0x002ea80000300800 */
[----:B0-----:R-:W-:Y:S04]  /*541f0*/  STL.64 [R1], R20 ;  /* 0x0000001401007387 */ /* 0x001fe80000100a00 */
[----:B------:R-:W-:Y:S04]  /*54200*/  STL.64 [R1+0x8], R22 ;  /* 0x0000081601007387 */ /* 0x000fe80000100a00 */
[----:B------:R-:W2:Y:S01]  /*54210*/  LDL.LU R25, [R1+0x2a4] ;  /* 0x0002a40001197983 */ /* 0x000ea20000300800 */
[----:B---3--:R-:W-:-:S02]  /*54220*/  IMAD.MOV.U32 R26, RZ, RZ, R17 ;  /* 0x000000ffff1a7224 */ /* 0x008fc400078e0011 */
[----:B------:R-:W-:Y:S01]  /*54230*/  IMAD.MOV.U32 R27, RZ, RZ, R16 ;  /* 0x000000ffff1b7224 */ /* 0x000fe200078e0010 */
[----:B------:R-:W-:Y:S04]  /*54240*/  LDSM.16.M88.4 R20, [R5+UR5+0x1a080] ;  /* 0x01a080050514783b */ /* 0x000fe80008000200 */
[----:B------:R-:W0:Y:S04]  /*54250*/  LDSM.16.M88.4 R16, [R5+UR5+0x14080] ;  /* 0x014080050510783b */ /* 0x000e280008000200 */
[----:B------:R1:W-:Y:S02]  /*54260*/  STL.64 [R1+0x2370], R26 ;  /* 0x0023701a01007387 */ /* 0x0003e40000100a00 */
[----:B-1----:R-:W-:-:S02]  /*54270*/  IMAD.MOV.U32 R26, RZ, RZ, R9 ;  /* 0x000000ffff1a7224 */ /* 0x002fc400078e0009 */
[----:B------:R-:W-:Y:S02]  /*54280*/  IMAD.MOV.U32 R27, RZ, RZ, R8 ;  /* 0x000000ffff1b7224 */ /* 0x000fe400078e0008 */
[----:B------:R-:W-:Y:S04]  /*54290*/  LDSM.16.M88.4 R8, [R5+UR5+0x18080] ;  /* 0x018080050508783b */ /* 0x000fe80008000200 */
[----:B--2---:R4:W-:Y:S02]  /*542a0*/  STL.64 [R1+0x2368], R24 ;  /* 0x0023681801007387 */ /* 0x0049e40000100a00 */
[----:B----4-:R-:W-:Y:S02]  /*542b0*/  IMAD.MOV.U32 R24, RZ, RZ, R13 ;  /* 0x000000ffff187224 */ /* 0x010fe400078e000d */
[----:B------:R-:W-:-:S02]  /*542c0*/  IMAD.MOV.U32 R25, RZ, RZ, R12 ;  /* 0x000000ffff197224 */ /* 0x000fc400078e000c */
[----:B------:R-:W1:Y:S04]  /*542d0*/  LDSM.16.M88.4 R12, [R5+UR5+0x16080] ;  /* 0x01608005050c783b */ /* 0x000e680008000200 */
[----:B0-----:R-:W-:Y:S04]  /*542e0*/  STL [R1+0x20c4], R18 ;  /* 0x0020c41201007387 */ /* 0x001fe80000100800 */
[----:B------:R-:W-:Y:S04]  /*542f0*/  STL [R1+0x20c0], R19 ;  /* 0x0020c01301007387 */ /* 0x000fe80000100800 */
[----:B-1----:R-:W-:Y:S04]  /*54300*/  STL [R1+0x20cc], R14 ;  /* 0x0020cc0e01007387 */ /* 0x002fe80000100800 */
[----:B------:R-:W-:Y:S04]  /*54310*/  STL [R1+0x20c8], R15 ;  /* 0x0020c80f01007387 */ /* 0x000fe80000100800 */
[----:B------:R0:W-:Y:S04]  /*54320*/  STL.64 [R1+0x2340], R12 ;  /* 0x0023400c01007387 */ /* 0x0001e80000100a00 */
[----:B0-----:R-:W2:Y:S04]  /*54330*/  LDL.LU.64 R12, [R1+0x90] ;  /* 0x00009000010c7983 */ /* 0x001ea80000300a00 */
[----:B------:R-:W-:Y:S04]  /*54340*/  STL.64 [R1+0x2298], R10 ;  /* 0x0022980a01007387 */ /* 0x000fe80000100a00 */
[----:B------:R0:W-:Y:S04]  /*54350*/  STL.64 [R1+0x2290], R8 ;  /* 0x0022900801007387 */ /* 0x0001e80000100a00 */
[----:B0-----:R-:W3:Y:S04]  /*54360*/  LDL.LU R8, [R1+0x290] ;  /* 0x0002900001087983 */ /* 0x001ee80000300800 */
[----:B------:R-:W-:Y:S04]  /*54370*/  STL.64 [R1+0xd0], R20 ;  /* 0x0000d01401007387 */ /* 0x000fe80000100a00 */
[----:B------:R-:W-:Y:S04]  /*54380*/  STL.64 [R1+0xd8], R22 ;  /* 0x0000d81601007387 */ /* 0x000fe80000100a00 */
[----:B------:R-:W0:Y:S01]  /*54390*/  LDSM.16.M88.4 R20, [R5+UR5+0x1c080] ;  /* 0x01c080050514783b */ /* 0x000e220008000200 */
[----:B------:R-:W-:-:S02]  /*543a0*/  IMAD.MOV.U32 R10, RZ, RZ, R2 ;  /* 0x000000ffff0a7224 */ /* 0x000fc400078e0002 */
[----:B------:R-:W-:Y:S02]  /*543b0*/  IMAD.MOV.U32 R11, RZ, RZ, R0 ;  /* 0x000000ffff0b7224 */ /* 0x000fe400078e0000 */
[----:B0-----:R-:W-:Y:S01]  /*543c0*/  IMAD.MOV.U32 R2, RZ, RZ, R22 ;  /* 0x000000ffff027224 */ /* 0x001fe200078e0016 */
[----:B------:R-:W-:Y:S01]  /*543d0*/  STL.64 [R1+0x200], R20 ;  /* 0x0002001401007387 */ /* 0x000fe20000100a00 */
[----:B------:R-:W-:-:S03]  /*543e0*/  IMAD.MOV.U32 R0, RZ, RZ, R23 ;  /* 0x000000ffff007224 */ /* 0x000fc600078e0017 */
[----:B------:R-:W0:Y:S04]  /*543f0*/  LDSM.16.M88.4 R20, [R5+UR5+0x1e080] ;  /* 0x01e080050514783b */ /* 0x000e280008000200 */
[----:B------:R-:W-:Y:S04]  /*54400*/  STL [R1+0x20ac], R2 ;  /* 0x0020ac0201007387 */ /* 0x000fe80000100800 */
[----:B------:R-:W-:Y:S04]  /*54410*/  STL [R1+0x20a8], R0 ;  /* 0x0020a80001007387 */ /* 0x000fe80000100800 */
[----:B0-----:R-:W-:Y:S04]  /*54420*/  STL.64 [R1+0x230], R20 ;  /* 0x0002301401007387 */ /* 0x001fe80000100a00 */
[----:B------:R0:W-:Y:S04]  /*54430*/  STL.64 [R1+0x238], R22 ;  /* 0x0002381601007387 */ /* 0x0001e80000100a00 */
[----:B0-----:R-:W4:Y:S04]  /*54440*/  LDL.LU.64 R22, [R1+0x2380] ;  /* 0x0023800001167983 */ /* 0x001f280000300a00 */
[----:B------:R-:W4:Y:S01]  /*54450*/  LDL.LU.64 R20, [R1+0x2378] ;  /* 0x0023780001147983 */ /* 0x000f220000300a00 */
[----:B------:R-:W-:-:S02]  /*54460*/  IMAD.MOV.U32 R9, RZ, RZ, R4 ;  /* 0x000000ffff097224 */ /* 0x000fc400078e0004 */
[----:B----4-:R-:W-:Y:S01]  /*54470*/  HMMA.16816.F32 R4, R20, R6, R24 ;  /* 0x000000061404723c */ /* 0x010fe20000001818 */
[----:B------:R-:W4:Y:S04]  /*54480*/  LDL.LU.64 R26, [R1+0x2370] ;  /* 0x00237000011a7983 */ /* 0x000f280000300a00 */
[----:B------:R-:W4:-:S14]  /*54490*/  LDL.LU.64 R24, [R1+0x2368] ;  /* 0x0023680001187983 */ /* 0x000f1c0000300a00 */
[----:B------:R-:W-:Y:S04]  /*544a0*/  STL.64 [R1+0x2b0], R4 ;  /* 0x0002b00401007387 */ /* 0x000fe80000100a00 */
[----:B------:R0:W-:Y:S04]  /*544b0*/  STL.64 [R1+0x2b8], R6 ;  /* 0x0002b80601007387 */ /* 0x0001e80000100a00 */
[----:B0-----:R-:W2:Y:S04]  /*544c0*/  LDL.LU R7, [R1+0x2360] ;  /* 0x0023600001077983 */ /* 0x001ea80000300800 */
[----:B--2---:R-:W0:Y:S04]  /*544d0*/  LDSM.16.MT88.4 R4, [R7+UR5+0x21000] ;  /* 0x021000050704783b */ /* 0x004e280008004200 */
[----:B0-----:R-:W-:Y:S04]  /*544e0*/  STL [R1+0x221c], R4 ;  /* 0x00221c0401007387 */ /* 0x001fe80000100800 */
[----:B------:R-:W-:Y:S04]  /*544f0*/  STL [R1+0x2218], R5 ;  /* 0x0022180501007387 */ /* 0x000fe80000100800 */
[----:B------:R0:W-:Y:S04]  /*54500*/  STL [R1+0x2214], R6 ;  /* 0x0022140601007387 */ /* 0x0001e80000100800 */
[----:B------:R1:W-:Y:S01]  /*54510*/  STL [R1+0x2210], R7 ;  /* 0x0022100701007387 */ /* 0x0003e20000100800 */
[----:B0-----:R-:W-:-:S02]  /*54520*/  IMAD.MOV.U32 R6, RZ, RZ, R3 ;  /* 0x000000ffff067224 */ /* 0x001fc400078e0003 */
[----:B-1----:R-:W-:Y:S01]  /*54530*/  IMAD.MOV.U32 R7, RZ, RZ, R28 ;  /* 0x000000ffff077224 */ /* 0x002fe200078e001c */
[----:B------:R-:W2:Y:S04]  /*54540*/  LDL.LU R3, [R1+0x235c] ;  /* 0x00235c0001037983 */ /* 0x000ea80000300800 */
[----:B------:R-:W2:Y:S02]  /*54550*/  LDL.LU R28, [R1+0x2358] ;  /* 0x00235800011c7983 */ /* 0x000ea40000300800 */
[----:B----4-:R-:W-:Y:S02]  /*54560*/  HMMA.16816.F32 R20, R20, R6, R24 ;  /* 0x000000061414723c */ /* 0x010fe40000001818 */
[----:B------:R-:W3:Y:S04]  /*54570*/  LDL.LU.64 R26, [R1+0x2350] ;  /* 0x00235000011a7983 */ /* 0x000ee80000300a00 */
[----:B------:R-:W3:Y:S01]  /*54580*/  LDL.LU.64 R24, [R1+0x2348] ;  /* 0x0023480001187983 */ /* 0x000ee20000300a00 */
[----:B------:R-:W-:-:S02]  /*54590*/  IMAD.MOV.U32 R6, RZ, RZ, R12 ;  /* 0x000000ffff067224 */ /* 0x000fc400078e000c */
[----:B------:R-:W-:-:S10]  /*545a0*/  IMAD.MOV.U32 R7, RZ, RZ, R13 ;  /* 0x000000ffff077224 */ /* 0x000fd400078e000d */
[----:B------:R0:W-:Y:S04]  /*545b0*/  STL.64 [R1+0x2a0], R20 ;  /* 0x0002a01401007387 */ /* 0x0001e80000100a00 */
[----:B------:R1:W-:Y:S01]  /*545c0*/  STL.64 [R1+0x2a8], R22 ;  /* 0x0002a81601007387 */ /* 0x0003e20000100a00 */
[----:B---3--:R-:W-:-:S15]  /*545d0*/  HMMA.16816.F32 R8, R24, R12, R8 ;  /* 0x0000000c1808723c */ /* 0x008fde0000001808 */
[----:B------:R-:W-:-:S04]  /*545e0*/  NOP ;  /* 0x0000000000007918 */ /* 0x000fc80000000000 */
[----:B------:R-:W-:Y:S04]  /*545f0*/  STL.64 [R1+0x298], R10 ;  /* 0x0002980a01007387 */ /* 0x000fe80000100a00 */
[----:B------:R-:W3:Y:S04]  /*54600*/  LDL.LU.64 R12, [R1+0x80] ;  /* 0x00008000010c7983 */ /* 0x000ee80000300a00 */
[----:B0-----:R-:W4:Y:S04]  /*54610*/  LDL.LU R20, [R1+0x2d0] ;  /* 0x0002d00001147983 */ /* 0x001f280000300800 */
[----:B------:R-:W4:Y:S04]  /*54620*/  LDL.LU R21, [R1+0x2d4] ;  /* 0x0002d40001157983 */ /* 0x000f280000300800 */
[----:B-1----:R-:W2:Y:S04]  /*54630*/  LDL.LU R22, [R1+0x2d8] ;  /* 0x0002d80001167983 */ /* 0x002ea80000300800 */
[----:B------:R-:W2:Y:S04]  /*54640*/  LDL.LU R23, [R1+0x2dc] ;  /* 0x0002dc0001177983 */ /* 0x000ea80000300800 */
[----:B--2---:R-:W-:Y:S04]  /*54650*/  STL.64 [R1+0x2300], R22 ;  /* 0x0023001601007387 */ /* 0x004fe80000100a00 */
[----:B----4-:R0:W-:Y:S04]  /*54660*/  STL.64 [R1+0x22f8], R20 ;  /* 0x0022f81401007387 */ /* 0x0101e80000100a00 */
[----:B0-----:R-:W2:Y:S04]  /*54670*/  LDL.LU.64 R20, [R1+0x50] ;  /* 0x0000500001147983 */ /* 0x001ea80000300a00 */
        /* <DEDUP_REMOVED lines=13> */
[----:B----4-:R-:W-:Y:S04]  /*54750*/  STL.64 [R1+0x2338], R22 ;  /* 0x0023381601007387 */ /* 0x010fe80000100a00 */
[----:B--2---:R0:W-:Y:S04]  /*54760*/  STL.64 [R1+0x2330], R20 ;  /* 0x0023301401007387 */ /* 0x0041e80000100a00 */
[----:B0-----:R-:W3:Y:S04]  /*54770*/  LDL.LU R20, [R1+0x280] ;  /* 0x0002800001147983 */ /* 0x001ee80000300800 */
[----:B------:R-:W3:Y:S04]  /*54780*/  LDL.LU R21, [R1+0x284] ;  /* 0x0002840001157983 */ /* 0x000ee80000300800 */
[----:B------:R-:W3:Y:S04]  /*54790*/  LDL.LU R22, [R1+0x288] ;  /* 0x0002880001167983 */ /* 0x000ee80000300800 */
[----:B------:R-:W3:Y:S04]  /*547a0*/  LDL.LU R23, [R1+0x28c] ;  /* 0x00028c0001177983 */ /* 0x000ee80000300800 */
[----:B------:R-:W2:Y:S04]  /*547b0*/  LDL.LU.64 R8, [R1+0x30] ;  /* 0x0000300001087983 */ /* 0x000ea80000300a00 */
[----:B--2---:R0:W-:Y:S04]  /*547c0*/  STL.64 [R1+0x2310], R8 ;  /* 0x0023100801007387 */ /* 0x0041e80000100a00 */
[----:B0-----:R-:W2:Y:S01]  /*547d0*/  LDL.LU.64 R8, [R1+0x60] ;  /* 0x0000600001087983 */ /* 0x001ea20000300a00 */
[----:B---3--:R-:W-:Y:S01]  /*547e0*/  HMMA.16816.F32 R20, R24, R12, R20 ;  /* 0x0000000c1814723c */ /* 0x008fe20000001814 */
[----:B------:R-:W-:-:S02]  /*547f0*/  IMAD.MOV.U32 R4, RZ, RZ, R12 ;  /* 0x000000ffff047224 */ /* 0x000fc400078e000c */
[----:B------:R-:W-:-:S15]  /*54800*/  IMAD.MOV.U32 R5, RZ, RZ, R13 ;  /* 0x000000ffff057224 */ /* 0x000fde00078e000d */
[----:B------:R-:W-:Y:S01]  /*54810*/  NOP ;  /* 0x0000000000007918 */ /* 0x000fe20000000000 */
[----:B------:R-:W-:Y:S02]  /*54820*/  IMAD.MOV.U32 R15, RZ, RZ, R22 ;  /* 0x000000ffff0f7224 */ /* 0x000fe400078e0016 */
[----:B------:R-:W-:Y:S01]  /*54830*/  IMAD.MOV.U32 R14, RZ, RZ, R21 ;  /* 0x000000ffff0e7224 */ /* 0x000fe200078e0015 */
[----:B--2---:R0:W-:Y:S04]  /*54840*/  STL.64 [R1+0x2328], R8 ;  /* 0x0023280801007387 */ /* 0x0041e80000100a00 */
[----:B0-----:R-:W2:Y:S04]  /*54850*/  LDL.LU.64 R8, [R1+0x70] ;  /* 0x0000700001087983 */ /* 0x001ea80000300a00 */
[----:B------:R-:W-:Y:S04]  /*54860*/  STL.64 [R1+0x22b8], R18 ;  /* 0x0022b81201007387 */ /* 0x000fe80000100a00 */
[----:B------:R0:W-:Y:S04]  /*54870*/  STL.64 [R1+0x22b0], R16 ;  /* 0x0022b01001007387 */ /* 0x0001e80000100a00 */
[----:B0-----:R-:W3:Y:S04]  /*54880*/  LDL.LU.64 R16, [R1+0x40] ;  /* 0x0000400001107983 */ /* 0x001ee80000300a00 */
[----:B------:R-:W-:Y:S04]  /*54890*/  STL [R1+0x2224], R7 ;  /* 0x0022240701007387 */ /* 0x000fe80000100800 */
[----:B------:R-:W-:Y:S04]  /*548a0*/  STL [R1+0x2220], R6 ;  /* 0x0022200601007387 */ /* 0x000fe80000100800 */
[----:B------:R-:W4:Y:S04]  /*548b0*/  LDL.LU.64 R12, [R1+0x2340] ;  /* 0x00234000010c7983 */ /* 0x000f280000300a00 */
[----:B------:R-:W-:Y:S04]  /*548c0*/  STL [R1+0x280], R20 ;  /* 0x0002801401007387 */ /* 0x000fe80000100800 */
[----:B------:R0:W-:Y:S04]  /*548d0*/  STL [R1+0x28c], R23 ;  /* 0x00028c1701007387 */ /* 0x0001e80000100800 */
[----:B0-----:R-:W3:Y:S04]  /*548e0*/  LDL.LU.64 R22, [R1+0x2338] ;  /* 0x0023380001167983 */ /* 0x001ee80000300a00 */
[----:B------:R-:W3:Y:S04]  /*548f0*/  LDL.LU.64 R20, [R1+0x2330] ;  /* 0x0023300001147983 */ /* 0x000ee80000300a00 */
[----:B------:R0:W-:Y:S02]  /*54900*/  STL.64 [R1+0x22a8], R14 ;  /* 0x0022a80e01007387 */ /* 0x0001e40000100a00 */
[----:B0-----:R-:W-:-:S02]  /*54910*/  IMAD.MOV.U32 R14, RZ, RZ, R28 ;  /* 0x000000ffff0e7224 */ /* 0x001fc400078e001c */
[----:B------:R-:W-:Y:S02]  /*54920*/  IMAD.MOV.U32 R15, RZ, RZ, R3 ;  /* 0x000000ffff0f7224 */ /* 0x000fe400078e0003 */
[----:B--2---:R-:W-:Y:S02]  /*54930*/  IMAD.MOV.U32 R7, RZ, RZ, R8 ;  /* 0x000000ffff077224 */ /* 0x004fe400078e0008 */
[----:B------:R-:W-:Y:S01]  /*54940*/  IMAD.MOV.U32 R6, RZ, RZ, R9 ;  /* 0x000000ffff067224 */ /* 0x000fe200078e0009 */
[----:B----4-:R0:W-:Y:S04]  /*54950*/  STL.64 [R1+0x22a0], R12 ;  /* 0x0022a00c01007387 */ /* 0x0101e80000100a00 */
[----:B0-----:R-:W2:Y:S01]  /*54960*/  LDL.LU R12, [R1+0x240] ;  /* 0x00024000010c7983 */ /* 0x001ea20000300800 */
[----:B---3--:R-:W-:Y:S03]  /*54970*/  HMMA.16816.F32 R20, R24, R8, R20 ;  /* 0x000000081814723c */ /* 0x008fe60000001814 */
[----:B------:R-:W2:Y:S04]  /*54980*/  LDL.LU R13, [R1+0x244] ;  /* 0x00024400010d7983 */ /* 0x000ea80000300800 */
[----:B------:R-:W-:Y:S04]  /*54990*/  STL [R1+0x222c], R5 ;  /* 0x00222c0501007387 */ /* 0x000fe80000100800 */
[----:B------:R-:W-:Y:S04]  /*549a0*/  STL [R1+0x2228], R4 ;  /* 0x0022280401007387 */ /* 0x000fe80000100800 */
[----:B------:R-:W3:Y:S04]  /*549b0*/  LDL.LU.64 R8, [R1+0x2328] ;  /* 0x0023280001087983 */ /* 0x000ee80000300a00 */
[----:B------:R-:W-:Y:S01]  /*549c0*/  IMAD.MOV.U32 R28, RZ, RZ, R22 ;  /* 0x000000ffff1c7224 */ /* 0x000fe200078e0016 */
[----:B------:R0:W-:Y:S01]  /*549d0*/  STL.64 [R1+0x270], R20 ;  /* 0x0002701401007387 */ /* 0x0001e20000100a00 */
[----:B------:R-:W-:-:S03]  /*549e0*/  IMAD.MOV.U32 R3, RZ, RZ, R23 ;  /* 0x000000ffff037224 */ /* 0x000fc600078e0017 */
[----:B------:R-:W4:Y:S04]  /*549f0*/  LDL.LU.64 R22, [R1+0x2320] ;  /* 0x0023200001167983 */ /* 0x000f280000300a00 */
[----:B0-----:R-:W4:Y:S04]  /*54a00*/  LDL.LU.64 R20, [R1+0x2318] ;  /* 0x0023180001147983 */ /* 0x001f280000300a00 */
[----:B------:R-:W-:Y:S04]  /*54a10*/  STL [R1+0x223c], R3 ;  /* 0x00223c0301007387 */ /* 0x000fe80000100800 */
[----:B------:R-:W-:Y:S04]  /*54a20*/  STL [R1+0x2238], R28 ;  /* 0x0022381c01007387 */ /* 0x000fe80000100800 */
[----:B------:R-:W-:Y:S04]  /*54a30*/  STL [R1+0x2234], R6 ;  /* 0x0022340601007387 */ /* 0x000fe80000100800 */
[----:B------:R-:W-:Y:S01]  /*54a40*/  STL [R1+0x2230], R7 ;  /* 0x0022300701007387 */ /* 0x000fe20000100800 */
[----:B---3--:R-:W-:-:S02]  /*54a50*/  IMAD.MOV.U32 R5, RZ, RZ, R8 ;  /* 0x000000ffff057224 */ /* 0x008fc400078e0008 */
[----:B------:R-:W-:Y:S01]  /*54a60*/  IMAD.MOV.U32 R4, RZ, RZ, R9 ;  /* 0x000000ffff047224 */ /* 0x000fe200078e0009 */
[----:B----4-:R-:W-:Y:S01]  /*54a70*/  HMMA.16816.F32 R20, R24, R8, R20 ;  /* 0x000000081814723c */ /* 0x010fe20000001814 */
[----:B------:R-:W3:-:S15]  /*54a80*/  LDL.LU.64 R8, [R1+0x2310] ;  /* 0x0023100001087983 */ /* 0x000ede0000300a00 */
[----:B------:R-:W-:-:S03]  /*54a90*/  NOP ;  /* 0x0000000000007918 */ /* 0x000fc60000000000 */
[----:B------:R-:W-:Y:S02]  /*54aa0*/  IMAD.MOV.U32 R0, RZ, RZ, R22 ;  /* 0x000000ffff007224 */ /* 0x000fe400078e0016 */
[----:B------:R-:W-:Y:S01]  /*54ab0*/  IMAD.MOV.U32 R2, RZ, RZ, R21 ;  /* 0x000000ffff027224 */ /* 0x000fe200078e0015 */
[----:B------:R0:W-:Y:S04]  /*54ac0*/  STL [R1+0x260], R20 ;  /* 0x0002601401007387 */ /* 0x0001e80000100800 */
[----:B------:R-:W-:Y:S04]  /*54ad0*/  STL [R1+0x26c], R23 ;  /* 0x00026c1701007387 */ /* 0x000fe80000100800 */
[----:B0-----:R-:W4:Y:S04]  /*54ae0*/  LDL.LU.64 R20, [R1+0x2308] ;  /* 0x0023080001147983 */ /* 0x001f280000300a00 */
[----:B------:R-:W-:Y:S04]  /*54af0*/  STL [R1+0x224c], R0 ;  /* 0x00224c0001007387 */ /* 0x000fe80000100800 */
[----:B------:R-:W-:Y:S04]  /*54b00*/  STL [R1+0x2248], R2 ;  /* 0x0022480201007387 */ /* 0x000fe80000100800 */
[----:B------:R0:W-:Y:S04]  /*54b10*/  STL [R1+0x2244], R4 ;  /* 0x0022440401007387 */ /* 0x0001e80000100800 */
[----:B------:R1:W-:Y:S04]  /*54b20*/  STL [R1+0x2240], R5 ;  /* 0x0022400501007387 */ /* 0x0003e80000100800 */
[----:B0-----:R-:W4:Y:S04]  /*54b30*/  LDL.LU R4, [R1+0x250] ;  /* 0x0002500001047983 */ /* 0x001f280000300800 */
[----:B-1----:R-:W4:Y:S04]  /*54b40*/  LDL.LU R5, [R1+0x254] ;  /* 0x0002540001057983 */ /* 0x002f280000300800 */
[----:B------:R-:W4:Y:S04]  /*54b50*/  LDL.LU R6, [R1+0x258] ;  /* 0x0002580001067983 */ /* 0x000f280000300800 */
[----:B------:R-:W4:Y:S02]  /*54b60*/  LDL.LU R7, [R1+0x25c] ;  /* 0x00025c0001077983 */ /* 0x000f240000300800 */
[----:B----4-:R-:W-:-:S15]  /*54b70*/  HMMA.16816.F32 R4, R24, R20, R4 ;  /* 0x000000141804723c */ /* 0x010fde0000001804 */
[----:B------:R-:W-:-:S04]  /*54b80*/  NOP ;  /* 0x0000000000007918 */ /* 0x000fc80000000000 */
[----:B------:R-:W-:Y:S04]  /*54b90*/  STL.64 [R1+0x250], R4 ;  /* 0x0002500401007387 */ /* 0x000fe80000100a00 */
[----:B------:R0:W-:Y:S04]  /*54ba0*/  STL.64 [R1+0x258], R6 ;  /* 0x0002580601007387 */ /* 0x0001e80000100a00 */
[----:B------:R-:W4:Y:S01]  /*54bb0*/  LDL.LU.64 R22, [R1+0x2300] ;  /* 0x0023000001167983 */ /* 0x000f220000300a00 */
[----:B0-----:R-:W-:Y:S02]  /*54bc0*/  IMAD.MOV.U32 R6, RZ, RZ, R20 ;  /* 0x000000ffff067224 */ /* 0x001fe400078e0014 */
[----:B------:R-:W-:-:S02]  /*54bd0*/  IMAD.MOV.U32 R7, RZ, RZ, R21 ;  /* 0x000000ffff077224 */ /* 0x000fc400078e0015 */
[----:B------:R-:W4:Y:S01]  /*54be0*/  LDL.LU.64 R20, [R1+0x22f8] ;  /* 0x0022f80001147983 */ /* 0x000f220000300a00 */
[----:B--2---:R-:W-:-:S15]  /*54bf0*/  HMMA.16816.F32 R12, R24, R16, R12 ;  /* 0x00000010180c723c */ /* 0x004fde000000180c */
[----:B------:R-:W-:-:S04]  /*54c00*/  NOP ;  /* 0x0000000000007918 */ /* 0x000fc80000000000 */
[----:B------:R-:W-:Y:S04]  /*54c10*/  STL.64 [R1+0x240], R12 ;  /* 0x0002400c01007387 */ /* 0x000fe80000100a00 */
[----:B------:R4:W-:Y:S01]  /*54c20*/  STL.64 [R1+0x248], R14 ;  /* 0x0002480e01007387 */ /* 0x0009e20000100a00 */
[----:B---3--:R-:W-:Y:S02]  /*54c30*/  IMAD.MOV.U32 R4, RZ, RZ, R8 ;  /* 0x000000ffff047224 */ /* 0x008fe400078e0008 */
[----:B------:R-:W-:Y:S02]  /*54c40*/  IMAD.MOV.U32 R5, RZ, RZ, R9 ;  /* 0x000000ffff057224 */ /* 0x000fe400078e0009 */
[----:B------:R-:W-:Y:S02]  /*54c50*/  IMAD.MOV.U32 R3, RZ, RZ, R16 ;  /* 0x000000ffff037224 */ /* 0x000fe400078e0010 */
[----:B------:R-:W-:Y:S01]  /*54c60*/  IMAD.MOV.U32 R28, RZ, RZ, R17 ;  /* 0x000000ffff1c7224 */ /* 0x000fe200078e0011 */
[----:B----4-:R-:W-:Y:S01]  /*54c70*/  HMMA.16816.F32 R12, R24, R8, R20 ;  /* 0x00000008180c723c */ /* 0x010fe20000001814 */
[----:B------:R0:W1:-:S15]  /*54c80*/  LDSM.16.MT88.4 R20, [R29+UR5+0x21400] ;  /* 0x021400051d14783b */ /* 0x00005e0008004200 */
[----:B------:R-:W-:-:S03]  /*54c90*/  NOP ;  /* 0x0000000000007918 */ /* 0x000fc60000000000 */
[----:B------:R-:W-:Y:S04]  /*54ca0*/  STL.64 [R1+0x220], R12 ;  /* 0x0002200c01007387 */ /* 0x000fe80000100a00 */
[----:B------:R-:W-:Y:S04]  /*54cb0*/  STL.64 [R1+0x228], R14 ;  /* 0x0002280e01007387 */ /* 0x000fe80000100a00 */
[----:B------:R-:W-:Y:S04]  /*54cc0*/  STL.64 [R1+0x2258], R6 ;  /* 0x0022580601007387 */ /* 0x000fe80000100a00 */
[----:B------:R2:W-:Y:S04]  /*54cd0*/  STL.64 [R1+0x2250], R4 ;  /* 0x0022500401007387 */ /* 0x0005e80000100a00 */
[----:B0-----:R-:W3:Y:S04]  /*54ce0*/  LDL.LU R29, [R1+0x22f0] ;  /* 0x0022f000011d7983 */ /* 0x001ee80000300800 */
[----:B--2---:R-:W2:Y:S04]  /*54cf0*/  LDL.LU R4, [R1+0x180] ;  /* 0x0001800001047983 */ /* 0x004ea80000300800 */
[----:B------:R-:W2:Y:S04]  /*54d00*/  LDL.LU R5, [R1+0x184] ;  /* 0x0001840001057983 */ /* 0x000ea80000300800 */
[----:B------:R-:W4:Y:S04]  /*54d10*/  LDL.LU R6, [R1+0x188] ;  /* 0x0001880001067983 */ /* 0x000f280000300800 */
[----:B------:R-:W4:Y:S04]  /*54d20*/  LDL.LU R7, [R1+0x18c] ;  /* 0x00018c0001077983 */ /* 0x000f280000300800 */
[----:B------:R-:W2:Y:S04]  /*54d30*/  LDL.LU.64 R16, [R1] ;  /* 0x0000000001107983 */ /* 0x000ea80000300a00 */
[----:B--2---:R0:W-:Y:S04]  /*54d40*/  STL.64 [R1+0x22d0], R16 ;  /* 0x0022d01001007387 */ /* 0x0041e80000100a00 */
[----:B0-----:R-:W2:Y:S04]  /*54d50*/  LDL.LU.64 R16, [R1+0x10] ;  /* 0x0000100001107983 */ /* 0x001ea80000300a00 */
[----:B--2---:R0:W-:Y:S04]  /*54d60*/  STL.64 [R1+0x22e8], R16 ;  /* 0x0022e81001007387 */ /* 0x0041e80000100a00 */
[----:B0-----:R-:W2:Y:S04]  /*54d70*/  LDL.LU.64 R16, [R1+0x20] ;  /* 0x0000200001107983 */ /* 0x001ea80000300a00 */
[----:B------:R-:W2:Y:S04]  /*54d80*/  LDL.LU R12, [R1+0x2f0] ;  /* 0x0002f000010c7983 */ /* 0x000ea80000300800 */
        /* <DEDUP_REMOVED lines=19> */
[----:B----4-:R-:W-:Y:S04]  /*54ec0*/  STL.64 [R1+0x2268], R6 ;  /* 0x0022680601007387 */ /* 0x010fe80000100a00 */
[----:B------:R0:W-:Y:S04]  /*54ed0*/  STL.64 [R1+0x2260], R4 ;  /* 0x0022600401007387 */ /* 0x0001e80000100a00 */
[----:B0-----:R-:W4:Y:S04]  /*54ee0*/  LDL.LU.64 R4, [R1+0x200] ;  /* 0x0002000001047983 */ /* 0x001f280000300a00 */
[----:B----4-:R0:W-:Y:S04]  /*54ef0*/  STL.64 [R1+0x2280], R4 ;  /* 0x0022800401007387 */ /* 0x0101e80000100a00 */
[----:B0-----:R-:W4:Y:S04]  /*54f00*/  LDL.LU.64 R4, [R1+0xd0] ;  /* 0x0000d00001047983 */ /* 0x001f280000300a00 */
[----:B----4-:R0:W-:Y:S04]  /*54f10*/  STL.64 [R1+0x2288], R4 ;  /* 0x0022880401007387 */ /* 0x0101e80000100a00 */
[----:B0-----:R-:W4:Y:S04]  /*54f20*/  LDL.LU R4, [R1+0x1b0] ;  /* 0x0001b00001047983 */ /* 0x001f280000300800 */
[----:B------:R-:W4:Y:S04]  /*54f30*/  LDL.LU R5, [R1+0x1b4] ;  /* 0x0001b40001057983 */ /* 0x000f280000300800 */
[----:B------:R-:W4:Y:S04]  /*54f40*/  LDL.LU R6, [R1+0x1b8] ;  /* 0x0001b80001067983 */ /* 0x000f280000300800 */
[----:B------:R-:W4:Y:S04]  /*54f50*/  LDL.LU R7, [R1+0x1bc] ;  /* 0x0001bc0001077983 */ /* 0x000f280000300800 */
[----:B-1----:R-:W-:Y:S04]  /*54f60*/  STL.64 [R1+0x20b8], R22 ;  /* 0x0020b81601007387 */ /* 0x002fe80000100a00 */
[----:B------:R0:W-:Y:S04]  /*54f70*/  STL.64 [R1+0x20b0], R20 ;  /* 0x0020b01401007387 */ /* 0x0001e80000100a00 */
[----:B0-----:R-:W2:Y:S04]  /*54f80*/  LDL.LU R20, [R1+0x320] ;  /* 0x0003200001147983 */ /* 0x001ea80000300800 */
[----:B------:R-:W2:Y:S04]  /*54f90*/  LDL.LU R21, [R1+0x324] ;  /* 0x0003240001157983 */ /* 0x000ea80000300800 */
[----:B------:R-:W2:Y:S04]  /*54fa0*/  LDL.LU R22, [R1+0x328] ;  /* 0x0003280001167983 */ /* 0x000ea80000300800 */
[----:B------:R-:W2:Y:S02]  /*54fb0*/  LDL.LU R23, [R1+0x32c] ;  /* 0x00032c0001177983 */ /* 0x000ea40000300800 */
[----:B--2---:R-:W-:-:S15]  /*54fc0*/  HMMA.16816.F32 R20, R24, R16, R20 ;  /* 0x000000101814723c */ /* 0x004fde0000001814 */
[----:B------:R-:W-:-:S04]  /*54fd0*/  NOP ;  /* 0x0000000000007918 */ /* 0x000fc80000000000 */
[----:B------:R0:W-:Y:S04]  /*54fe0*/  STL.64 [R1+0x210], R20 ;  /* 0x0002101401007387 */ /* 0x0001e80000100a00 */
[----:B------:R1:W-:Y:S01]  /*54ff0*/  STL.64 [R1+0x218], R22 ;  /* 0x0002181601007387 */ /* 0x0003e20000100a00 */
[----:B0-----:R-:W-:Y:S02]  /*55000*/  IMAD.MOV.U32 R21, RZ, RZ, R16 ;  /* 0x000000ffff157224 */ /* 0x001fe400078e0010 */
[----:B------:R-:W-:Y:S02]  /*55010*/  IMAD.MOV.U32 R20, RZ, RZ, R17 ;  /* 0x000000ffff147224 */ /* 0x000fe400078e0011 */
[----:B------:R-:W2:Y:S02]  /*55020*/  LDL.LU.64 R16, [R1+0x22e8] ;  /* 0x0022e80001107983 */ /* 0x000ea40000300a00 */
[----:B--2---:R-:W-:Y:S01]  /*55030*/  HMMA.16816.F32 R12, R24, R16, R12 ;  /* 0x00000010180c723c */ /* 0x004fe2000000180c */
[----:B-1----:R-:W-:-:S02]  /*55040*/  IMAD.MOV.U32 R23, RZ, RZ, R16 ;  /* 0x000000ffff177224 */ /* 0x002fc400078e0010 */
        /* <DEDUP_REMOVED lines=8> */
[----:B------:R0:W-:Y:S04]  /*550d0*/  STL.64 [R1+0x2270], R20 ;  /* 0x0022701401007387 */ /* 0x0001e80000100a00 */
[----:B0-----:R-:W3:Y:S04]  /*550e0*/  LDL.LU R20, [R1+0x190] ;  /* 0x0001900001147983 */ /* 0x001ee80000300800 */
[----:B------:R-:W3:Y:S04]  /*550f0*/  LDL.LU R21, [R1+0x194] ;  /* 0x0001940001157983 */ /* 0x000ee80000300800 */
[----:B------:R-:W3:Y:S01]  /*55100*/  LDL.LU R22, [R1+0x198] ;  /* 0x0001980001167983 */ /* 0x000ee20000300800 */
        /* <DEDUP_REMOVED lines=9> */
[----:B------:R-:W2:Y:S02]  /*551a0*/  LDL.LU.64 R16, [R1+0x22b0] ;  /* 0x0022b00001107983 */ /* 0x000ea40000300a00 */
[----:B--2---:R-:W-:-:S15]  /*551b0*/  HMMA.16816.F32 R12, R24, R16, R12 ;  /* 0x00000010180c723c */ /* 0x004fde000000180c */
[----:B------:R-:W-:-:S04]  /*551c0*/  NOP ;  /* 0x0000000000007918 */ /* 0x000fc80000000000 */
[----:B------:R-:W-:Y:S04]  /*551d0*/  STL.64 [R1+0x1d0], R12 ;  /* 0x0001d00c01007387 */ /* 0x000fe80000100a00 */
[----:B------:R0:W-:Y:S04]  /*551e0*/  STL.64 [R1+0x1d8], R14 ;  /* 0x0001d80e01007387 */ /* 0x0001e80000100a00 */
[----:B0-----:R-:W2:Y:S04]  /*551f0*/  LDL.LU.64 R14, [R1+0x22a8] ;  /* 0x0022a800010e7983 */ /* 0x001ea80000300a00 */
[----:B------:R-:W2:Y:S04]  /*55200*/  LDL.LU.64 R12, [R1+0x22a0] ;  /* 0x0022a000010c7983 */ /* 0x000ea80000300a00 */
[----:B------:R0:W-:Y:S01]  /*55210*/  STL.64 [R1+0x2120], R18 ;  /* 0x0021201201007387 */ /* 0x0001e20000100a00 */
[----:B---3--:R-:W-:-:S03]  /*55220*/  IMAD.MOV.U32 R23, RZ, RZ, R29 ;  /* 0x000000ffff177224 */ /* 0x008fc600078e001d */
[----:B0-----:R-:W3:Y:S04]  /*55230*/  LDL R19, [R1+0x6ac] ;  /* 0x0006ac0001137983 */ /* 0x001ee80000100800 */
[----:B------:R-:W-:Y:S01]  /*55240*/  STL.64 [R1+0x2118], R16 ;  /* 0x0021181001007387 */ /* 0x000fe20000100a00 */
[----:B--2---:R-:W-:-:S15]  /*55250*/  HMMA.16816.F32 R8, R24, R12, R8 ;  /* 0x0000000c1808723c */ /* 0x004fde0000001808 */
[----:B------:R-:W-:-:S04]  /*55260*/  NOP ;  /* 0x0000000000007918 */ /* 0x000fc80000000000 */
[----:B------:R-:W-:Y:S04]  /*55270*/  STL.64 [R1+0x1c0], R8 ;  /* 0x0001c00801007387 */ /* 0x000fe80000100a00 */
[----:B------:R0:W-:Y:S01]  /*55280*/  STL [R1+0x1c8], R10 ;  /* 0x0001c80a01007387 */ /* 0x0001e20000100800 */
[----:B------:R-:W-:-:S03]  /*55290*/  IMAD.MOV.U32 R29, RZ, RZ, R11 ;  /* 0x000000ffff1d7224 */ /* 0x000fc600078e000b */
[----:B0-----:R-:W2:Y:S04]  /*552a0*/  LDL.LU.64 R10, [R1+0x2298] ;  /* 0x00229800010a7983 */ /* 0x001ea80000300a00 */
[----:B------:R-:W4:Y:S04]  /*552b0*/  LDL.LU.64 R8, [R1+0x2290] ;  /* 0x0022900001087983 */ /* 0x000f280000300a00 */
[----:B------:R-:W-:Y:S04]  /*552c0*/  STL.64 [R1+0x2130], R14 ;  /* 0x0021300e01007387 */ /* 0x000fe80000100a00 */
[----:B------:R0:W-:Y:S04]  /*552d0*/  STL.64 [R1+0x2128], R12 ;  /* 0x0021280c01007387 */ /* 0x0001e80000100a00 */
[----:B0-----:R-:W2:Y:S04]  /*552e0*/  LDL R12, [R1+0x230] ;  /* 0x00023000010c7983 */ /* 0x001ea80000100800 */
[----:B------:R-:W2:Y:S01]  /*552f0*/  LDL R13, [R1+0x234] ;  /* 0x00023400010d7983 */ /* 0x000ea20000100800 */
[----:B----4-:R-:W-:-:S15]  /*55300*/  HMMA.16816.F32 R4, R24, R8, R4 ;  /* 0x000000081804723c */ /* 0x010fde0000001804 */
[----:B------:R-:W-:-:S04]  /*55310*/  NOP ;  /* 0x0000000000007918 */ /* 0x000fc80000000000 */
[----:B------:R0:W-:Y:S04]  /*55320*/  STL.64 [R1+0x1b0], R4 ;  /* 0x0001b00401007387 */ /* 0x0001e80000100a00 */
[----:B------:R-:W-:Y:S04]  /*55330*/  STL.64 [R1+0x1b8], R6 ;  /* 0x0001b80601007387 */ /* 0x000fe80000100a00 */
[----:B0-----:R-:W4:Y:S04]  /*55340*/  LDL.LU.64 R4, [R1+0x2288] ;  /* 0x0022880001047983 */ /* 0x001f280000300a00 */
[----:B--2---:R-:W-:Y:S04]  /*55350*/  STL.64 [R1+0x2110], R10 ;  /* 0x0021100a01007387 */ /* 0x004fe80000100a00 */
[----:B------:R0:W-:Y:S04]  /*55360*/  STL.64 [R1+0x2108], R8 ;  /* 0x0021080801007387 */ /* 0x0001e80000100a00 */
[----:B0-----:R-:W4:Y:S04]  /*55370*/  LDL.LU R8, [R1+0x1a0] ;  /* 0x0001a00001087983 */ /* 0x001f280000300800 */
[----:B------:R-:W4:Y:S04]  /*55380*/  LDL.LU R9, [R1+0x1a4] ;  /* 0x0001a40001097983 */ /* 0x000f280000300800 */
[----:B------:R-:W4:Y:S04]  /*55390*/  LDL.LU R10, [R1+0x1a8] ;  /* 0x0001a800010a7983 */ /* 0x000f280000300800 */
[----:B------:R-:W4:Y:S02]  /*553a0*/  LDL.LU R11, [R1+0x1ac] ;  /* 0x0001ac00010b7983 */ /* 0x000f240000300800 */
[----:B----4-:R-:W-:-:S15]  /*553b0*/  HMMA.16816.F32 R8, R24, R4, R8 ;  /* 0x000000041808723c */ /* 0x010fde0000001808 */
        /* <DEDUP_REMOVED lines=13> */
[----:B------:R-:W4:Y:S04]  /*55490*/  LDL.LU.64 R20, [R1+0x2270] ;  /* 0x0022700001147983 */ /* 0x000f280000300a00 */
[----:B------:R-:W2:Y:S04]  /*554a0*/  LDL.LU.64 R6, [R1+0x2268] ;  /* 0x0022680001067983 */ /* 0x000ea80000300a00 */
[----:B------:R-:W2:Y:S01]  /*554b0*/  LDL.LU.64 R4, [R1+0x2260] ;  /* 0x0022600001047983 */ /* 0x000ea20000300a00 */
[----:B------:R-:W-:-:S02]  /*554c0*/  IMAD.MOV.U32 R16, RZ, RZ, R0 ;  /* 0x000000ffff107224 */ /* 0x000fc400078e0000 */
[----:B------:R-:W-:Y:S01]  /*554d0*/  IMAD.MOV.U32 R17, RZ, RZ, R2 ;  /* 0x000000ffff117224 */ /* 0x000fe200078e0002 */
[----:B--2---:R-:W-:Y:S01]  /*554e0*/  HMMA.16816.F32 R12, R24, R12, R4 ;  /* 0x0000000c180c723c */ /* 0x004fe20000001804 */
[----:B------:R-:W2:Y:S04]  /*554f0*/  LDL.LU.64 R6, [R1+0x2258] ;  /* 0x0022580001067983 */ /* 0x000ea80000300a00 */
[----:B------:R-:W2:Y:S04]  /*55500*/  LDL.LU.64 R4, [R1+0x2250] ;  /* 0x0022500001047983 */ /* 0x000ea80000300a00 */
[----:B---3--:R-:W0:Y:S10]  /*55510*/  LDSM.16.MT88.4 R24, [R19+UR5+0x21400] ;  /* 0x021400051318783b */ /* 0x008e340008004200 */
[----:B------:R1:W-:Y:S04]  /*55520*/  STL.64 [R1+0x180], R12 ;  /* 0x0001800c01007387 */ /* 0x0003e80000100a00 */
[----:B------:R3:W-:Y:S04]  /*55530*/  STL.64 [R1+0x188], R14 ;  /* 0x0001880e01007387 */ /* 0x0007e80000100a00 */
[----:B------:R-:W2:Y:S04]  /*55540*/  LDL.LU R0, [R1+0x224c] ;  /* 0x00224c0001007983 */ /* 0x000ea80000300800 */
[----:B------:R-:W2:Y:S04]  /*55550*/  LDL.LU R2, [R1+0x2248] ;  /* 0x0022480001027983 */ /* 0x000ea80000300800 */
[----:B------:R0:W-:Y:S04]  /*55560*/  STL.64 [R1+0x2138], R16 ;  /* 0x0021381001007387 */ /* 0x0001e80000100a00 */
[----:B-1----:R-:W2:Y:S04]  /*55570*/  LDL.LU R12, [R1+0xe0] ;  /* 0x0000e000010c7983 */ /* 0x002ea80000300800 */
[----:B------:R-:W2:Y:S04]  /*55580*/  LDL.LU R13, [R1+0xe4] ;  /* 0x0000e400010d7983 */ /* 0x000ea80000300800 */
[----:B---3--:R-:W3:Y:S04]  /*55590*/  LDL.LU R14, [R1+0xe8] ;  /* 0x0000e800010e7983 */ /* 0x008ee80000300800 */
[----:B------:R-:W3:Y:S01]  /*555a0*/  LDL.LU R15, [R1+0xec] ;  /* 0x0000ec00010f7983 */ /* 0x000ee20000300800 */
[----:B0-----:R-:W-:-:S02]  /*555b0*/  IMAD.MOV.U32 R16, RZ, RZ, R23 ;  /* 0x000000ffff107224 */ /* 0x001fc400078e0017 */
[----:B------:R-:W-:Y:S01]  /*555c0*/  IMAD.MOV.U32 R17, RZ, RZ, R22 ;  /* 0x000000ffff117224 */ /* 0x000fe200078e0016 */
[----:B---3--:R-:W-:Y:S04]  /*555d0*/  STL.64 [R1+0x2148], R14 ;  /* 0x0021480e01007387 */ /* 0x008fe80000100a00 */
[----:B--2---:R0:W-:Y:S04]  /*555e0*/  STL.64 [R1+0x2140], R12 ;  /* 0x0021400c01007387 */ /* 0x0041e80000100a00 */
[----:B------:R4:W-:Y:S04]  /*555f0*/  STL.64 [R1+0x2150], R16 ;  /* 0x0021501001007387 */ /* 0x0009e80000100a00 */
[----:B0-----:R-:W2:Y:S04]  /*55600*/  LDL.LU R12, [R1+0xf0] ;  /* 0x0000f000010c7983 */ /* 0x001ea80000300800 */
[----:B------:R-:W2:Y:S04]  /*55610*/  LDL.LU R13, [R1+0xf4] ;  /* 0x0000f400010d7983 */ /* 0x000ea80000300800 */
[----:B------:R-:W3:Y:S04]  /*55620*/  LDL.LU R14, [R1+0xf8] ;  /* 0x0000f800010e7983 */ /* 0x000ee80000300800 */
[----:B------:R-:W3:Y:S01]  /*55630*/  LDL.LU R15, [R1+0xfc] ;  /* 0x0000fc00010f7983 */ /* 0x000ee20000300800 */
[----:B----4-:R-:W-:-:S02]  /*55640*/  IMAD.MOV.U32 R16, RZ, RZ, R21 ;  /* 0x000000ffff107224 */ /* 0x010fc400078e0015 */
        /* <DEDUP_REMOVED lines=8> */
[----:B-1----:R-:W-:-:S02]  /*556d0*/  IMAD.MOV.U32 R16, RZ, RZ, R4 ;  /* 0x000000ffff107224 */ /* 0x002fc400078e0004 */
[----:B------:R-:W-:Y:S01]  /*556e0*/  IMAD.MOV.U32 R17, RZ, RZ, R5 ;  /* 0x000000ffff117224 */ /* 0x000fe200078e0005 */
[----:B---3--:R-:W-:Y:S04]  /*556f0*/  STL.64 [R1+0x2178], R14 ;  /* 0x0021780e01007387 */ /* 0x008fe80000100a00 */
[----:B--2---:R-:W-:Y:S04]  /*55700*/  STL.64 [R1+0x2170], R12 ;  /* 0x0021700c01007387 */ /* 0x004fe80000100a00 */
[----:B------:R-:W2:Y:S04]  /*55710*/  LDL.LU R4, [R1+0x2244] ;  /* 0x0022440001047983 */ /* 0x000ea80000300800 */
[----:B------:R-:W3:Y:S04]  /*55720*/  LDL.LU R5, [R1+0x2240] ;  /* 0x0022400001057983 */ /* 0x000ee80000300800 */
[----:B------:R0:W-:Y:S02]  /*55730*/  STL.64 [R1+0x2180], R16 ;  /* 0x0021801001007387 */ /* 0x0001e40000100a00 */
[----:B0-----:R-:W-:-:S02]  /*55740*/  IMAD.MOV.U32 R16, RZ, RZ, R3 ;  /* 0x000000ffff107224 */ /* 0x001fc400078e0003 */
[----:B------:R-:W-:Y:S01]  /*55750*/  IMAD.MOV.U32 R17, RZ, RZ, R28 ;  /* 0x000000ffff117224 */ /* 0x000fe200078e001c */
[----:B------:R-:W4:Y:S04]  /*55760*/  LDL.LU R3, [R1+0x223c] ;  /* 0x00223c0001037983 */ /* 0x000f280000300800 */
[----:B------:R-:W2:Y:S04]  /*55770*/  LDL.LU R28, [R1+0x2238] ;  /* 0x00223800011c7983 */ /* 0x000ea80000300800 */
[----:B------:R0:W-:Y:S04]  /*55780*/  STL.64 [R1+0x2198], R16 ;  /* 0x0021981001007387 */ /* 0x0001e80000100a00 */
[----:B------:R-:W2:Y:S04]  /*55790*/  LDL.LU R12, [R1+0x110] ;  /* 0x00011000010c7983 */ /* 0x000ea80000300800 */
[----:B------:R-:W2:Y:S04]  /*557a0*/  LDL.LU R13, [R1+0x114] ;  /* 0x00011400010d7983 */ /* 0x000ea80000300800 */
[----:B------:R-:W2:Y:S04]  /*557b0*/  LDL.LU R14, [R1+0x118] ;  /* 0x00011800010e7983 */ /* 0x000ea80000300800 */
[----:B------:R-:W2:Y:S01]  /*557c0*/  LDL.LU R15, [R1+0x11c] ;  /* 0x00011c00010f7983 */ /* 0x000ea20000300800 */
[----:B0-----:R-:W-:-:S02]  /*557d0*/  IMAD.MOV.U32 R16, RZ, RZ, R6 ;  /* 0x000000ffff107224 */ /* 0x001fc400078e0006 */
        /* <DEDUP_REMOVED lines=55> */
[----:B0-----:R-:W3:Y:S04]  /*55b50*/  LDL.LU R12, [R1+0x170] ;  /* 0x00017000010c7983 */ /* 0x001ee80000300800 */
[----:B------:R-:W3:Y:S04]  /*55b60*/  LDL.LU R13, [R1+0x174] ;  /* 0x00017400010d7983 */ /* 0x000ee80000300800 */
[----:B------:R-:W3:Y:S04]  /*55b70*/  LDL.LU R14, [R1+0x178] ;  /* 0x00017800010e7983 */ /* 0x000ee80000300800 */
[----:B------:R-:W3:Y:S04]  /*55b80*/  LDL.LU R15, [R1+0x17c] ;  /* 0x00017c00010f7983 */ /* 0x000ee80000300800 */
[----:B------:R-:W2:Y:S04]  /*55b90*/  LDL.LU R20, [R1+0xc0] ;  /* 0x0000c00001147983 */ /* 0x000ea80000300800 */
[----:B------:R-:W2:Y:S04]  /*55ba0*/  LDL.LU R21, [R1+0xc4] ;  /* 0x0000c40001157983 */ /* 0x000ea80000300800 */
[----:B------:R-:W2:Y:S04]  /*55bb0*/  LDL.LU R22, [R1+0xc8] ;  /* 0x0000c80001167983 */ /* 0x000ea80000300800 */
[----:B------:R-:W2:Y:S04]  /*55bc0*/  LDL.LU R23, [R1+0xcc] ;  /* 0x0000cc0001177983 */ /* 0x000ea80000300800 */
[----:B------:R-:W-:Y:S04]  /*55bd0*/  STL.64 [R1+0x1f88], R26 ;  /* 0x001f881a01007387 */ /* 0x000fe80000100a00 */
[----:B------:R0:W-:Y:S04]  /*55be0*/  STL.64 [R1+0x1f80], R24 ;  /* 0x001f801801007387 */ /* 0x0001e80000100a00 */
[----:B0-----:R-:W2:Y:S04]  /*55bf0*/  LDL.LU.64 R24, [R1+0x230] ;  /* 0x0002300001187983 */ /* 0x001ea80000300a00 */
[----:B------:R-:W2:Y:S01]  /*55c00*/  LDL.LU.64 R26, [R1+0x238] ;  /* 0x00023800011a7983 */ /* 0x000ea20000300a00 */
[----:B---3--:R-:W-:Y:S03]  /*55c10*/  HMMA.16816.F32 R16, R4, R16, R12 ;  /* 0x000000100410723c */ /* 0x008fe6000000180c */
[----:B--2---:R-:W-:Y:S04]  /*55c20*/  STL.64 [R1+0x20d8], R26 ;  /* 0x0020d81a01007387 */ /* 0x004fe80000100a00 */
[----:B------:R0:W-:Y:S02]  /*55c30*/  STL.64 [R1+0x20d0], R24 ;  /* 0x0020d01801007387 */ /* 0x0001e40000100a00 */
[----:B0-----:R-:W-:-:S02]  /*55c40*/  IMAD.MOV.U32 R24, RZ, RZ, R11 ;  /* 0x000000ffff187224 */ /* 0x001fc400078e000b */
[----:B------:R-:W-:-:S05]  /*55c50*/  IMAD.MOV.U32 R25, RZ, RZ, R10 ;  /* 0x000000ffff197224 */ /* 0x000fca00078e000a */
[----:B------:R0:W-:Y:S02]  /*55c60*/  STL.64 [R1+0x20e8], R24 ;  /* 0x0020e81801007387 */ /* 0x0001e40000100a00 */
[----:B0-----:R-:W-:Y:S02]  /*55c70*/  IMAD.MOV.U32 R24, RZ, RZ, R9 ;  /* 0x000000ffff187224 */ /* 0x001fe400078e0009 */
[----:B------:R-:W-:Y:S02]  /*55c80*/  IMAD.MOV.U32 R25, RZ, RZ, R8 ;  /* 0x000000ffff197224 */ /* 0x000fe400078e0008 */
[----:B------:R-:W2:Y:S04]  /*55c90*/  LDL.LU R8, [R1+0xb0] ;  /* 0x0000b00001087983 */ /* 0x000ea80000300800 */
[----:B------:R-:W2:Y:S04]  /*55ca0*/  LDL.LU R9, [R1+0xb4] ;  /* 0x0000b40001097983 */ /* 0x000ea80000300800 */
[----:B------:R-:W2:Y:S04]  /*55cb0*/  LDL.LU R10, [R1+0xb8] ;  /* 0x0000b800010a7983 */ /* 0x000ea80000300800 */
[----:B------:R-:W2:Y:S04]  /*55cc0*/  LDL.LU R11, [R1+0xbc] ;  /* 0x0000bc00010b7983 */ /* 0x000ea80000300800 */
[----:B------:R0:W-:Y:S04]  /*55cd0*/  STL.64 [R1+0x2100], R24 ;  /* 0x0021001801007387 */ /* 0x0001e80000100a00 */
[----:B0-----:R-:W3:Y:S04]  /*55ce0*/  LDL.LU R24, [R1+0xa0] ;  /* 0x0000a00001187983 */ /* 0x001ee80000300800 */
[----:B------:R-:W3:Y:S04]  /*55cf0*/  LDL.LU R25, [R1+0xa4] ;  /* 0x0000a40001197983 */ /* 0x000ee80000300800 */
[----:B------:R-:W3:Y:S04]  /*55d00*/  LDL.LU R26, [R1+0xa8] ;  /* 0x0000a800011a7983 */ /* 0x000ee80000300800 */
[----:B------:R-:W3:Y:S04]  /*55d10*/  LDL.LU R27, [R1+0xac] ;  /* 0x0000ac00011b7983 */ /* 0x000ee80000300800 */
[----:B------:R-:W2:Y:S04]  /*55d20*/  LDL.LU.64 R14, [R1+0x2208] ;  /* 0x00220800010e7983 */ /* 0x000ea80000300a00 */
[----:B------:R-:W2:Y:S04]  /*55d30*/  LDL.LU.64 R12, [R1+0x2200] ;  /* 0x00220000010c7983 */ /* 0x000ea80000300a00 */
        /* <DEDUP_REMOVED lines=58> */
[----:B--2---:R-:W-:Y:S02]  /*560e0*/  HMMA.16816.F32 R20, R4, R16, R20 ;  /* 0x000000100414723c */ /* 0x004fe40000001814 */
[----:B------:R0:W-:Y:S04]  /*560f0*/  STL.64 [R1+0x20e0], R18 ;  /* 0x0020e01201007387 */ /* 0x0001e80000100a00 */
[----:B------:R-:W2:-:S13]  /*56100*/  LDL.LU R16, [R1+0x2b0] ;  /* 0x0002b00001107983 */ /* 0x000e9a0000300800 */
[----:B------:R-:W-:Y:S04]  /*56110*/  STL.64 [R1+0xc0], R20 ;  /* 0x0000c01401007387 */ /* 0x000fe80000100a00 */
[----:B------:R-:W-:Y:S04]  /*56120*/  STL.64 [R1+0xc8], R22 ;  /* 0x0000c81601007387 */ /* 0x000fe80000100a00 */
[----:B------:R-:W2:Y:S04]  /*56130*/  LDL.LU R17, [R1+0x2b4] ;  /* 0x0002b40001117983 */ /* 0x000ea80000300800 */
[----:B0-----:R-:W2:Y:S04]  /*56140*/  LDL.LU R18, [R1+0x2b8] ;  /* 0x0002b80001127983 */ /* 0x001ea80000300800 */
[----:B------:R-:W2:Y:S01]  /*56150*/  LDL.LU R19, [R1+0x2bc] ;  /* 0x0002bc0001137983 */ /* 0x000ea20000300800 */
[C---:B------:R-:W-:Y:S03]  /*56160*/  HMMA.16816.F32 R8, R4.reuse, R12, R8 ;  /* 0x0000000c0408723c */ /* 0x040fe60000001808 */
        /* <DEDUP_REMOVED lines=10> */
[----:B------:R-:W-:Y:S04]  /*56210*/  STL.64 [R1+0xb0], R8 ;  /* 0x0000b00801007387 */ /* 0x000fe80000100a00 */
[----:B------:R0:W-:Y:S04]  /*56220*/  STL.64 [R1+0xb8], R10 ;  /* 0x0000b80a01007387 */ /* 0x0001e80000100a00 */
[----:B0-----:R-:W2:Y:S04]  /*56230*/  LDL.LU.64 R10, [R1+0x2110] ;  /* 0x00211000010a7983 */ /* 0x001ea80000300a00 */
[----:B------:R-:W3:Y:S02]  /*56240*/  LDL.LU.64 R8, [R1+0x2108] ;  /* 0x0021080001087983 */ /* 0x000ee40000300a00 */
[----:B---3--:R-:W-:-:S15]  /*56250*/  HMMA.16816.F32 R24, R4, R8, R24 ;  /* 0x000000080418723c */ /* 0x008fde0000001818 */
[----:B------:R-:W-:-:S04]  /*56260*/  NOP ;  /* 0x0000000000007918 */ /* 0x000fc80000000000 */
        /* <DEDUP_REMOVED lines=10> */
[----:B------:R-:W2:-:S15]  /*56310*/  LDL.LU.64 R18, [R1+0x20e0] ;  /* 0x0020e00001127983 */ /* 0x000e9e0000300a00 */
[----:B------:R-:W-:Y:S02]  /*56320*/  NOP ;  /* 0x0000000000007918 */ /* 0x000fe40000000000 */
[----:B------:R-:W-:Y:S02]  /*56330*/  IMAD.MOV.U32 R8, RZ, RZ, R27 ;  /* 0x000000ffff087224 */ /* 0x000fe400078e001b */
[----:B------:R-:W-:Y:S01]  /*56340*/  IMAD.MOV.U32 R12, RZ, RZ, R26 ;  /* 0x000000ffff0c7224 */ /* 0x000fe200078e001a */
[----:B------:R0:W-:Y:S01]  /*56350*/  STL [R1+0x2b0], R24 ;  /* 0x0002b01801007387 */ /* 0x0001e20000100800 */
[----:B------:R-:W-:-:S03]  /*56360*/  IMAD.MOV.U32 R13, RZ, RZ, R25 ;  /* 0x000000ffff0d7224 */ /* 0x000fc600078e0019 */
[----:B------:R-:W3:Y:S04]  /*56370*/  LDL.LU.64 R26, [R1+0x20d8] ;  /* 0x0020d800011a7983 */ /* 0x000ee80000300a00 */
[----:B0-----:R-:W2:Y:S04]  /*56380*/  LDL.LU.64 R24, [R1+0x20d0] ;  /* 0x0020d00001187983 */ /* 0x001ea80000300a00 */
[----:B------:R0:W-:Y:S04]  /*56390*/  STL.64 [R1+0x2068], R10 ;  /* 0x0020680a01007387 */ /* 0x0001e80000100a00 */
[----:B------:R-:W-:Y:S04]  /*563a0*/  STL [R1+0x2060], R8 ;  /* 0x0020600801007387 */ /* 0x000fe80000100800 */
[----:B0-----:R-:W2:Y:S04]  /*563b0*/  LDL.LU.64 R10, [R1+0x68] ;  /* 0x00006800010a7983 */ /* 0x001ea80000300a00 */
[----:B--2---:R0:W-:Y:S04]  /*563c0*/  STL.64 [R1+0x2078], R10 ;  /* 0x0020780a01007387 */ /* 0x0041e80000100a00 */
[----:B0-----:R-:W2:Y:S01]  /*563d0*/  LDL.LU.64 R10, [R1+0x78] ;  /* 0x00007800010a7983 */ /* 0x001ea20000300a00 */
[----:B------:R-:W-:-:S03]  /*563e0*/  IMAD.MOV.U32 R9, RZ, RZ, R14 ;  /* 0x000000ffff097224 */ /* 0x000fc600078e000e */
[----:B--2---:R0:W-:Y:S04]  /*563f0*/  STL.64 [R1+0x2080], R10 ;  /* 0x0020800a01007387 */ /* 0x0041e80000100a00 */
[----:B------:R-:W2:Y:S04]  /*56400*/  LDL.LU R8, [R1+0x280] ;  /* 0x0002800001087983 */ /* 0x000ea80000300800 */
[----:B------:R-:W2:Y:S01]  /*56410*/  LDL.LU R14, [R1+0x20cc] ;  /* 0x0020cc00010e7983 */ /* 0x000ea20000300800 */
[----:B0-----:R-:W-:-:S03]  /*56420*/  IMAD.MOV.U32 R10, RZ, RZ, R15 ;  /* 0x000000ffff0a7224 */ /* 0x001fc600078e000f */
[----:B------:R-:W2:Y:S04]  /*56430*/  LDL.LU R15, [R1+0x20c8] ;  /* 0x0020c800010f7983 */ /* 0x000ea80000300800 */
[----:B------:R-:W2:Y:S04]  /*56440*/  LDL.LU R11, [R1+0x28c] ;  /* 0x00028c00010b7983 */ /* 0x000ea80000300800 */
[----:B--2---:R0:W-:Y:S04]  /*56450*/  STL.64 [R1+0x2098], R10 ;  /* 0x0020980a01007387 */ /* 0x0041e80000100a00 */
[----:B------:R-:W-:Y:S04]  /*56460*/  STL.64 [R1+0x2090], R8 ;  /* 0x0020900801007387 */ /* 0x000fe80000100a00 */
[----:B0-----:R-:W2:Y:S04]  /*56470*/  LDL R10, [R1+0x98] ;  /* 0x00009800010a7983 */ /* 0x001ea80000100800 */
[----:B------:R-:W2:Y:S04]  /*56480*/  LDL R11, [R1+0x9c] ;  /* 0x00009c00010b7983 */ /* 0x000ea80000100800 */
[----:B------:R-:W-:Y:S04]  /*56490*/  STL [R1+0x1e64], R12 ;  /* 0x001e640c01007387 */ /* 0x000fe80000100800 */
[----:B------:R-:W-:Y:S04]  /*564a0*/  STL [R1+0x1e60], R13 ;  /* 0x001e600d01007387 */ /* 0x000fe80000100800 */
[----:B------:R0:W-:Y:S04]  /*564b0*/  STL.64 [R1+0x2088], R14 ;  /* 0x0020880e01007387 */ /* 0x0001e80000100a00 */
[----:B0-----:R-:W2:Y:S01]  /*564c0*/  LDL.LU.64 R14, [R1+0x88] ;  /* 0x00008800010e7983 */ /* 0x001ea20000300a00 */
[----:B------:R-:W-:-:S02]  /*564d0*/  IMAD.MOV.U32 R12, RZ, RZ, R18 ;  /* 0x000000ffff0c7224 */ /* 0x000fc400078e0012 */
[----:B------:R-:W-:Y:S01]  /*564e0*/  IMAD.MOV.U32 R13, RZ, RZ, R19 ;  /* 0x000000ffff0d7224 */ /* 0x000fe200078e0013 */
[----:B------:R-:W-:Y:S01]  /*564f0*/  HMMA.16816.F32 R4, R4, R24, R20 ;  /* 0x000000180404723c */ /* 0x000fe20000001814 */
[----:B--2---:R0:W-:Y:S04]  /*56500*/  STL.64 [R1+0x20a0], R14 ;  /* 0x0020a00e01007387 */ /* 0x0041e80000100a00 */
[----:B------:R-:W2:Y:S04]  /*56510*/  LDL.LU R18, [R1+0x20c4] ;  /* 0x0020c40001127983 */ /* 0x000ea80000300800 */
[----:B------:R-:W2:Y:S04]  /*56520*/  LDL.LU R19, [R1+0x20c0] ;  /* 0x0020c00001137983 */ /* 0x000ea80000300800 */
[----:B0-----:R-:W3:Y:S04]  /*56530*/  LDL.LU R14, [R1+0x298] ;  /* 0x00029800010e7983 */ /* 0x001ee80000300800 */
[----:B------:R-:W3:Y:S04]  /*56540*/  LDL.LU R15, [R1+0x29c] ;  /* 0x00029c00010f7983 */ /* 0x000ee80000300800 */
[----:B------:R-:W3:Y:S04]  /*56550*/  LDL.LU.64 R22, [R1+0x20b8] ;  /* 0x0020b80001167983 */ /* 0x000ee80000300a00 */
[----:B------:R-:W3:Y:S01]  /*56560*/  LDL.LU.64 R20, [R1+0x20b0] ;  /* 0x0020b00001147983 */ /* 0x000ee20000300a00 */
[----:B------:R-:W-:-:S02]  /*56570*/  IMAD.MOV.U32 R17, RZ, RZ, R6 ;  /* 0x000000ffff117224 */ /* 0x000fc400078e0006 */
[----:B------:R-:W-:Y:S01]  /*56580*/  IMAD.MOV.U32 R16, RZ, RZ, R7 ;  /* 0x000000ffff107224 */ /* 0x000fe200078e0007 */
[----:B------:R-:W-:Y:S04]  /*56590*/  STL.64 [R1+0x2a0], R4 ;  /* 0x0002a00401007387 */ /* 0x000fe80000100a00 */
[----:B--2---:R-:W-:Y:S04]  /*565a0*/  STL.64 [R1+0x1ff8], R18 ;  /* 0x001ff81201007387 */ /* 0x004fe80000100a00 */
[----:B------:R0:W-:Y:S01]  /*565b0*/  STL.64 [R1+0x1ff0], R16 ;  /* 0x001ff01001007387 */ /* 0x0001e20000100a00 */
[----:B---3--:R-:W-:Y:S03]  /*565c0*/  HMMA.16816.F32 R8, R20, R10, R12 ;  /* 0x0000000a1408723c */ /* 0x008fe6000000180c */
[----:B0-----:R-:W2:Y:S01]  /*565d0*/  LDL.LU R16, [R1+0x260] ;  /* 0x0002600001107983 */ /* 0x001ea20000300800 */
[----:B------:R-:W-:-:S03]  /*565e0*/  IMAD.MOV.U32 R17, RZ, RZ, R2 ;  /* 0x000000ffff117224 */ /* 0x000fc600078e0002 */
[----:B------:R-:W3:Y:S01]  /*565f0*/  LDL.LU R2, [R1+0x20ac] ;  /* 0x0020ac0001027983 */ /* 0x000ee20000300800 */
[----:B------:R-:W-:-:S03]  /*56600*/  IMAD.MOV.U32 R18, RZ, RZ, R0 ;  /* 0x000000ffff127224 */ /* 0x000fc600078e0000 */
[----:B------:R-:W2:Y:S04]  /*56610*/  LDL.LU R0, [R1+0x20a8] ;  /* 0x0020a80001007983 */ /* 0x000ea80000300800 */
[----:B------:R-:W4:Y:S04]  /*56620*/  LDL.LU R19, [R1+0x26c] ;  /* 0x00026c0001137983 */ /* 0x000f280000300800 */
[----:B------:R-:W-:Y:S04]  /*56630*/  STL.64 [R1+0x1f98], R26 ;  /* 0x001f981a01007387 */ /* 0x000fe80000100a00 */
[----:B------:R-:W4:Y:S04]  /*56640*/  LDL.LU R24, [R1+0x270] ;  /* 0x0002700001187983 */ /* 0x000f280000300800 */
[----:B------:R-:W4:Y:S04]  /*56650*/  LDL.LU R25, [R1+0x274] ;  /* 0x0002740001197983 */ /* 0x000f280000300800 */
[----:B------:R-:W4:Y:S01]  /*56660*/  LDL.LU.64 R14, [R1+0x20a0] ;  /* 0x0020a000010e7983 */ /* 0x000f220000300a00 */
[----:B------:R-:W-:-:S03]  /*56670*/  IMAD.MOV.U32 R5, RZ, RZ, R10 ;  /* 0x000000ffff057224 */ /* 0x000fc600078e000a */
[----:B------:R0:W-:Y:S01]  /*56680*/  STL.64 [R1+0x290], R8 ;  /* 0x0002900801007387 */ /* 0x0001e20000100a00 */
[----:B------:R-:W-:-:S03]  /*56690*/  IMAD.MOV.U32 R4, RZ, RZ, R11 ;  /* 0x000000ffff047224 */ /* 0x000fc600078e000b */
[----:B------:R-:W4:Y:S04]  /*566a0*/  LDL.LU.64 R10, [R1+0x2098] ;  /* 0x00209800010a7983 */ /* 0x000f280000300a00 */
[----:B0-----:R-:W4:Y:S01]  /*566b0*/  LDL.LU.64 R8, [R1+0x2090] ;  /* 0x0020900001087983 */ /* 0x001f220000300a00 */
[----:B------:R-:W-:Y:S02]  /*566c0*/  IMAD.MOV.U32 R26, RZ, RZ, R28 ;  /* 0x000000ffff1a7224 */ /* 0x000fe400078e001c */
[----:B---3--:R-:W-:Y:S02]  /*566d0*/  IMAD.MOV.U32 R6, RZ, RZ, R2 ;  /* 0x000000ffff067224 */ /* 0x008fe400078e0002 */
[----:B--2---:R-:W-:-:S05]  /*566e0*/  IMAD.MOV.U32 R7, RZ, RZ, R0 ;  /* 0x000000ffff077224 */ /* 0x004fca00078e0000 */
[----:B------:R-:W-:Y:S04]  /*566f0*/  STL.64 [R1+0x1fa8], R6 ;  /* 0x001fa80601007387 */ /* 0x000fe80000100a00 */
[----:B------:R0:W-:Y:S01]  /*56700*/  STL.64 [R1+0x1fa0], R4 ;  /* 0x001fa00401007387 */ /* 0x0001e20000100a00 */
[----:B----4-:R-:W-:Y:S01]  /*56710*/  HMMA.16816.F32 R8, R20, R14, R8 ;  /* 0x0000000e1408723c */ /* 0x010fe20000001808 */
[----:B0-----:R-:W-:Y:S02]  /*56720*/  IMAD.MOV.U32 R5, RZ, RZ, R14 ;  /* 0x000000ffff057224 */ /* 0x001fe400078e000e */
[----:B------:R-:W-:Y:S02]  /*56730*/  IMAD.MOV.U32 R4, RZ, RZ, R15 ;  /* 0x000000ffff047224 */ /* 0x000fe400078e000f */
[----:B------:R-:W2:-:S14]  /*56740*/  LDL.LU.64 R14, [R1+0x2088] ;  /* 0x00208800010e7983 */ /* 0x000e9c0000300a00 */
[----:B------:R-:W-:Y:S01]  /*56750*/  IMAD.MOV.U32 R28, RZ, RZ, R10 ;  /* 0x000000ffff1c7224 */ /* 0x000fe200078e000a */
[----:B------:R-:W-:Y:S01]  /*56760*/  STL.64 [R1+0x280], R8 ;  /* 0x0002800801007387 */ /* 0x000fe20000100a00 */
[----:B------:R-:W-:-:S03]  /*56770*/  IMAD.MOV.U32 R0, RZ, RZ, R11 ;  /* 0x000000ffff007224 */ /* 0x000fc600078e000b */
[----:B------:R-:W3:Y:S01]  /*56780*/  LDL.LU.64 R10, [R1+0x2080] ;  /* 0x00208000010a7983 */ /* 0x000ee20000300a00 */
[----:B------:R-:W-:-:S03]  /*56790*/  IMAD.MOV.U32 R27, RZ, RZ, R3 ;  /* 0x000000ffff1b7224 */ /* 0x000fc600078e0003 */
[----:B------:R-:W-:Y:S04]  /*567a0*/  STL [R1+0x1fc4], R0 ;  /* 0x001fc40001007387 */ /* 0x000fe80000100800 */
[----:B------:R-:W-:Y:S04]  /*567b0*/  STL [R1+0x1fc0], R28 ;  /* 0x001fc01c01007387 */ /* 0x000fe80000100800 */
[----:B------:R-:W-:Y:S04]  /*567c0*/  STL [R1+0x1fbc], R4 ;  /* 0x001fbc0401007387 */ /* 0x000fe80000100800 */
[----:B------:R-:W-:Y:S01]  /*567d0*/  STL [R1+0x1fb8], R5 ;  /* 0x001fb80501007387 */ /* 0x000fe20000100800 */
[----:B---3--:R-:W-:Y:S01]  /*567e0*/  HMMA.16816.F32 R24, R20, R10, R24 ;  /* 0x0000000a1418723c */ /* 0x008fe20000001818 */
[----:B------:R-:W-:-:S02]  /*567f0*/  IMAD.MOV.U32 R7, RZ, RZ, R10 ;  /* 0x000000ffff077224 */ /* 0x000fc400078e000a */
[----:B------:R-:W-:Y:S02]  /*56800*/  IMAD.MOV.U32 R6, RZ, RZ, R11 ;  /* 0x000000ffff067224 */ /* 0x000fe400078e000b */
[----:B------:R-:W3:-:S14]  /*56810*/  LDL.LU.64 R10, [R1+0x2078] ;  /* 0x00207800010a7983 */ /* 0x000edc0000300a00 */
[----:B------:R-:W-:Y:S04]  /*56820*/  STL.64 [R1+0x270], R24 ;  /* 0x0002701801007387 */ /* 0x000fe80000100a00 */
[----:B------:R-:W-:Y:S04]  /*56830*/  STL [R1+0x1fcc], R6 ;  /* 0x001fcc0601007387 */ /* 0x000fe80000100800 */
[----:B------:R3:W-:Y:S01]  /*56840*/  STL [R1+0x1fc8], R7 ;  /* 0x001fc80701007387 */ /* 0x0007e20000100800 */
[----:B------:R-:W-:Y:S02]  /*56850*/  IMAD.MOV.U32 R2, RZ, RZ, R27 ;  /* 0x000000ffff027224 */ /* 0x000fe400078e001b */
[----:B------:R-:W-:-:S03]  /*56860*/  IMAD.MOV.U32 R3, RZ, RZ, R26 ;  /* 0x000000ffff037224 */ /* 0x000fc600078e001a */
[----:B------:R-:W-:Y:S04]  /*56870*/  STL [R1+0x1e24], R2 ;  /* 0x001e240201007387 */ /* 0x000fe80000100800 */
[----:B------:R-:W-:Y:S01]  /*56880*/  STL [R1+0x1e20], R3 ;  /* 0x001e200301007387 */ /* 0x000fe20000100800 */
[----:B---3--:R-:W-:-:S15]  /*56890*/  HMMA.16816.F32 R4, R20, R10, R16 ;  /* 0x0000000a1404723c */ /* 0x008fde0000001810 */
[----:B------:R-:W-:-:S04]  /*568a0*/  NOP ;  /* 0x0000000000007918 */ /* 0x000fc80000000000 */
[----:B------:R-:W-:Y:S04]  /*568b0*/  STL.64 [R1+0x260], R4 ;  /* 0x0002600401007387 */ /* 0x000fe80000100a00 */
[----:B------:R-:W-:Y:S04]  /*568c0*/  STL.64 [R1+0x268], R6 ;  /* 0x0002680601007387 */ /* 0x000fe80000100a00 */
[----:B------:R-:W3:Y:S01]  /*568d0*/  LDL.LU.64 R18, [R1+0x8] ;  /* 0x0000080001127983 */ /* 0x000ee20000300a00 */
[----:B------:R-:W-:Y:S02]  /*568e0*/  IMAD.MOV.U32 R13, RZ, RZ, R10 ;  /* 0x000000ffff0d7224 */ /* 0x000fe400078e000a */
[----:B------:R-:W-:Y:S01]  /*568f0*/  IMAD.MOV.U32 R12, RZ, RZ, R11 ;  /* 0x000000ffff0c7224 */ /* 0x000fe200078e000b */
[----:B---3--:R-:W-:Y:S04]  /*56900*/  STL.64 [R1+0x2010], R18 ;  /* 0x0020101201007387 */ /* 0x008fe80000100a00 */
[----:B--2---:R-:W-:Y:S04]  /*56910*/  STL.64 [R1+0x1fe8], R14 ;  /* 0x001fe80e01007387 */ /* 0x004fe80000100a00 */
[----:B------:R0:W-:Y:S04]  /*56920*/  STL.64 [R1+0x1fe0], R12 ;  /* 0x001fe00c01007387 */ /* 0x0001e80000100a00 */
        /* <DEDUP_REMOVED lines=8> */
[----:B------:R-:W3:Y:S04]  /*569b0*/  LDL.LU R8, [R1+0x250] ;  /* 0x0002500001087983 */ /* 0x000ee80000300800 */
[----:B------:R-:W3:Y:S04]  /*569c0*/  LDL.LU R9, [R1+0x254] ;  /* 0x0002540001097983 */ /* 0x000ee80000300800 */
[----:B------:R-:W3:Y:S04]  /*569d0*/  LDL.LU R10, [R1+0x258] ;  /* 0x00025800010a7983 */ /* 0x000ee80000300800 */
[----:B------:R-:W3:Y:S04]  /*569e0*/  LDL.LU R11, [R1+0x25c] ;  /* 0x00025c00010b7983 */ /* 0x000ee80000300800 */
[----:B--2---:R-:W-:Y:S04]  /*569f0*/  STL.64 [R1+0x2038], R6 ;  /* 0x0020380601007387 */ /* 0x004fe80000100a00 */
[----:B----4-:R0:W-:Y:S04]  /*56a00*/  STL.64 [R1+0x2030], R4 ;  /* 0x0020300401007387 */ /* 0x0101e80000100a00 */
[----:B0-----:R-:W2:Y:S04]  /*56a10*/  LDL.LU R4, [R1+0x220] ;  /* 0x0002200001047983 */ /* 0x001ea80000300800 */
[----:B------:R-:W2:Y:S04]  /*56a20*/  LDL.LU R5, [R1+0x224] ;  /* 0x0002240001057983 */ /* 0x000ea80000300800 */
[----:B------:R-:W4:Y:S04]  /*56a30*/  LDL.LU R6, [R1+0x228] ;  /* 0x0002280001067983 */ /* 0x000f280000300800 */
[----:B------:R-:W4:Y:S04]  /*56a40*/  LDL.LU R7, [R1+0x22c] ;  /* 0x00022c0001077983 */ /* 0x000f280000300800 */
[----:B----4-:R0:W-:Y:S04]  /*56a50*/  STL.64 [R1+0x2050], R6 ;  /* 0x0020500601007387 */ /* 0x0101e80000100a00 */
[----:B--2---:R-:W-:Y:S04]  /*56a60*/  STL.64 [R1+0x2048], R4 ;  /* 0x0020480401007387 */ /* 0x004fe80000100a00 */
[----:B0-----:R-:W2:Y:S04]  /*56a70*/  LDL.LU.64 R6, [R1+0x48] ;  /* 0x0000480001067983 */ /* 0x001ea80000300a00 */
[----:B--2---:R0:W-:Y:S04]  /*56a80*/  STL.64 [R1+0x2070], R6 ;  /* 0x0020700601007387 */ /* 0x0041e80000100a00 */
[----:B0-----:R-:W2:Y:S04]  /*56a90*/  LDL.LU.64 R6, [R1+0x58] ;  /* 0x0000580001067983 */ /* 0x001ea80000300a00 */
[----:B------:R-:W4:Y:S04]  /*56aa0*/  LDL.LU.64 R18, [R1+0x18] ;  /* 0x0000180001127983 */ /* 0x000f280000300a00 */
[----:B----4-:R0:W-:Y:S04]  /*56ab0*/  STL.64 [R1+0x2028], R18 ;  /* 0x0020281201007387 */ /* 0x0101e80000100a00 */
[----:B0-----:R-:W4:Y:S04]  /*56ac0*/  LDL.LU.64 R18, [R1+0x28] ;  /* 0x0000280001127983 */ /* 0x001f280000300a00 */
[----:B----4-:R0:W-:Y:S04]  /*56ad0*/  STL.64 [R1+0x2040], R18 ;  /* 0x0020401201007387 */ /* 0x0101e80000100a00 */
[----:B0-----:R-:W4:Y:S04]  /*56ae0*/  LDL.LU.64 R18, [R1+0x38] ;  /* 0x0000380001127983 */ /* 0x001f280000300a00 */
[----:B----4-:R0:W-:Y:S04]  /*56af0*/  STL.64 [R1+0x2058], R18 ;  /* 0x0020581201007387 */ /* 0x0101e80000100a00 */
[----:B------:R-:W4:Y:S04]  /*56b00*/  LDL.LU R16, [R1+0x240] ;  /* 0x0002400001107983 */ /* 0x000f280000300800 */
[----:B------:R-:W4:Y:S04]  /*56b10*/  LDL.LU R17, [R1+0x244] ;  /* 0x0002440001117983 */ /* 0x000f280000300800 */
[----:B0-----:R-:W4:Y:S04]  /*56b20*/  LDL.LU R18, [R1+0x248] ;  /* 0x0002480001127983 */ /* 0x001f280000300800 */
[----:B------:R-:W4:Y:S04]  /*56b30*/  LDL.LU R19, [R1+0x24c] ;  /* 0x00024c0001137983 */ /* 0x000f280000300800 */
[----:B---3--:R-:W-:Y:S04]  /*56b40*/  STL.64 [R1+0x2008], R14 ;  /* 0x0020080e01007387 */ /* 0x008fe80000100a00 */
[----:B------:R0:W-:Y:S04]  /*56b50*/  STL.64 [R1+0x2000], R12 ;  /* 0x0020000c01007387 */ /* 0x0001e80000100a00 */
[----:B0-----:R-:W3:Y:S04]  /*56b60*/  LDL.LU R12, [R1+0x1e0] ;  /* 0x0001e000010c7983 */ /* 0x001ee80000300800 */
[----:B------:R-:W3:Y:S04]  /*56b70*/  LDL.LU R13, [R1+0x1e4] ;  /* 0x0001e400010d7983 */ /* 0x000ee80000300800 */
[----:B------:R-:W3:Y:S04]  /*56b80*/  LDL.LU R14, [R1+0x1e8] ;  /* 0x0001e800010e7983 */ /* 0x000ee80000300800 */
[----:B------:R-:W3:Y:S01]  /*56b90*/  LDL.LU R15, [R1+0x1ec] ;  /* 0x0001ec00010f7983 */ /* 0x000ee20000300800 */
[----:B--2---:R-:W-:Y:S01]  /*56ba0*/  HMMA.16816.F32 R8, R20, R6, R8 ;  /* 0x000000061408723c */ /* 0x004fe20000001808 */
[----:B------:R-:W-:-:S02]  /*56bb0*/  IMAD.MOV.U32 R25, RZ, RZ, R6 ;  /* 0x000000ffff197224 */ /* 0x000fc400078e0006 */
[----:B------:R-:W-:-:S15]  /*56bc0*/  IMAD.MOV.U32 R24, RZ, RZ, R7 ;  /* 0x000000ffff187224 */ /* 0x000fde00078e0007 */
[----:B------:R-:W-:Y:S01]  /*56bd0*/  NOP ;  /* 0x0000000000007918 */ /* 0x000fe20000000000 */
[----:B------:R-:W-:Y:S02]  /*56be0*/  IMAD.MOV.U32 R2, RZ, RZ, R8 ;  /* 0x000000ffff027224 */ /* 0x000fe400078e0008 */
[----:B------:R-:W-:Y:S01]  /*56bf0*/  IMAD.MOV.U32 R3, RZ, RZ, R9 ;  /* 0x000000ffff037224 */ /* 0x000fe200078e0009 */
[----:B---3--:R-:W-:Y:S04]  /*56c00*/  STL.64 [R1+0x2020], R14 ;  /* 0x0020200e01007387 */ /* 0x008fe80000100a00 */
[----:B------:R0:W-:Y:S04]  /*56c10*/  STL.64 [R1+0x2018], R12 ;  /* 0x0020180c01007387 */ /* 0x0001e80000100a00 */
[----:B0-----:R-:W2:Y:S04]  /*56c20*/  LDL.LU R12, [R1+0x1f0] ;  /* 0x0001f000010c7983 */ /* 0x001ea80000300800 */
[----:B------:R-:W2:Y:S04]  /*56c30*/  LDL.LU R13, [R1+0x1f4] ;  /* 0x0001f400010d7983 */ /* 0x000ea80000300800 */
[----:B------:R-:W2:Y:S04]  /*56c40*/  LDL.LU R14, [R1+0x1f8] ;  /* 0x0001f800010e7983 */ /* 0x000ea80000300800 */
[----:B------:R-:W2:Y:S04]  /*56c50*/  LDL.LU R15, [R1+0x1fc] ;  /* 0x0001fc00010f7983 */ /* 0x000ea80000300800 */
[----:B------:R-:W4:Y:S04]  /*56c60*/  LDL.LU.64 R6, [R1+0x2070] ;  /* 0x0020700001067983 */ /* 0x000f280000300a00 */
[----:B------:R0:W-:Y:S04]  /*56c70*/  STL.64 [R1+0x258], R10 ;  /* 0x0002580a01007387 */ /* 0x0001e80000100a00 */
[----:B0-----:R-:W3:Y:S04]  /*56c80*/  LDL.LU.64 R10, [R1+0x2068] ;  /* 0x00206800010a7983 */ /* 0x001ee80000300a00 */
[----:B------:R-:W2:Y:S04]  /*56c90*/  LDL.LU R8, [R1+0x2060] ;  /* 0x0020600001087983 */ /* 0x000ea80000300800 */
[----:B------:R-:W2:Y:S01]  /*56ca0*/  LDL R9, [R1+0x182c] ;  /* 0x00182c0001097983 */ /* 0x000ea20000100800 */
[----:B----4-:R-:W-:Y:S03]  /*56cb0*/  HMMA.16816.F32 R16, R20, R6, R16 ;  /* 0x000000061410723c */ /* 0x010fe60000001810 */
[----:B---3--:R-:W-:Y:S04]  /*56cc0*/  STL.64 [R1+0x1fd8], R10 ;  /* 0x001fd80a01007387 */ /* 0x008fe80000100a00 */
[----:B--2---:R0:W-:Y:S04]  /*56cd0*/  STL.64 [R1+0x1fd0], R8 ;  /* 0x001fd00801007387 */ /* 0x0041e80000100a00 */
[----:B0-----:R-:W2:Y:S04]  /*56ce0*/  LDL.LU R8, [R1+0x1c0] ;  /* 0x0001c00001087983 */ /* 0x001ea80000300800 */
[----:B------:R-:W2:Y:S04]  /*56cf0*/  LDL.LU R9, [R1+0x1c4] ;  /* 0x0001c40001097983 */ /* 0x000ea80000300800 */
[----:B------:R-:W2:Y:S04]  /*56d00*/  LDL.LU R10, [R1+0x1c8] ;  /* 0x0001c800010a7983 */ /* 0x000ea80000300800 */
[----:B------:R0:W-:Y:S04]  /*56d10*/  STL [R1+0x1e3c], R3 ;  /* 0x001e3c0301007387 */ /* 0x0001e80000100800 */
[----:B------:R1:W-:Y:S04]  /*56d20*/  STL [R1+0x1e38], R2 ;  /* 0x001e380201007387 */ /* 0x0003e80000100800 */
[----:B------:R-:W-:Y:S04]  /*56d30*/  STL.64 [R1+0x240], R16 ;  /* 0x0002401001007387 */ /* 0x000fe80000100a00 */
[----:B------:R3:W-:Y:S01]  /*56d40*/  STL.64 [R1+0x248], R18 ;  /* 0x0002481201007387 */ /* 0x0007e20000100a00 */
[----:B0-----:R-:W-:-:S02]  /*56d50*/  IMAD.MOV.U32 R3, RZ, RZ, R6 ;  /* 0x000000ffff037224 */ /* 0x001fc400078e0006 */
[----:B-1----:R-:W-:Y:S01]  /*56d60*/  IMAD.MOV.U32 R2, RZ, RZ, R7 ;  /* 0x000000ffff027224 */ /* 0x002fe200078e0007 */
[----:B---3--:R-:W3:Y:S04]  /*56d70*/  LDL.LU.64 R18, [R1+0x2058] ;  /* 0x0020580001127983 */ /* 0x008ee80000300a00 */
[----:B------:R-:W3:Y:S04]  /*56d80*/  LDL.LU.64 R6, [R1+0x2050] ;  /* 0x0020500001067983 */ /* 0x000ee80000300a00 */
[----:B------:R-:W3:Y:S01]  /*56d90*/  LDL.LU.64 R4, [R1+0x2048] ;  /* 0x0020480001047983 */ /* 0x000ee20000300a00 */
[----:B------:R-:W-:Y:S01]  /*56da0*/  IMAD.MOV.U32 R11, RZ, RZ, R29 ;  /* 0x000000ffff0b7224 */ /* 0x000fe200078e001d */
[----:B---3--:R-:W-:Y:S01]  /*56db0*/  HMMA.16816.F32 R4, R20, R18, R4 ;  /* 0x000000121404723c */ /* 0x008fe20000001804 */
[----:B------:R-:W-:-:S02]  /*56dc0*/  IMAD.MOV.U32 R27, RZ, RZ, R18 ;  /* 0x000000ffff1b7224 */ /* 0x000fc400078e0012 */
[----:B------:R-:W-:Y:S02]  /*56dd0*/  IMAD.MOV.U32 R26, RZ, RZ, R19 ;  /* 0x000000ffff1a7224 */ /* 0x000fe400078e0013 */
[----:B------:R-:W3:-:S14]  /*56de0*/  LDL.LU.64 R18, [R1+0x2040] ;  /* 0x0020400001127983 */ /* 0x000edc0000300a00 */
[----:B------:R-:W-:Y:S04]  /*56df0*/  STL.64 [R1+0x220], R4 ;  /* 0x0002200401007387 */ /* 0x000fe80000100a00 */
[----:B------:R0:W-:Y:S01]  /*56e00*/  STL [R1+0x228], R6 ;  /* 0x0002280601007387 */ /* 0x0001e20000100800 */
[----:B------:R-:W-:-:S03]  /*56e10*/  IMAD.MOV.U32 R29, RZ, RZ, R7 ;  /* 0x000000ffff1d7224 */ /* 0x000fc600078e0007 */
[----:B0-----:R-:W3:Y:S04]  /*56e20*/  LDL.LU.64 R6, [R1+0x2038] ;  /* 0x0020380001067983 */ /* 0x001ee80000300a00 */
[----:B------:R-:W3:Y:S02]  /*56e30*/  LDL.LU.64 R4, [R1+0x2030] ;  /* 0x0020300001047983 */ /* 0x000ee40000300a00 */
[----:B---3--:R-:W-:-:S15]  /*56e40*/  HMMA.16816.F32 R4, R20, R18, R4 ;  /* 0x000000121404723c */ /* 0x008fde0000001804 */
[----:B------:R-:W-:-:S04]  /*56e50*/  NOP ;  /* 0x0000000000007918 */ /* 0x000fc80000000000 */
[----:B------:R0:W-:Y:S04]  /*56e60*/  STL.64 [R1+0x310], R4 ;  /* 0x0003100401007387 */ /* 0x0001e80000100a00 */
[----:B------:R-:W-:Y:S01]  /*56e70*/  STL.64 [R1+0x318], R6 ;  /* 0x0003180601007387 */ /* 0x000fe20000100a00 */
[----:B0-----:R-:W-:Y:S02]  /*56e80*/  IMAD.MOV.U32 R4, RZ, RZ, R18 ;  /* 0x000000ffff047224 */ /* 0x001fe400078e0012 */
[----:B------:R-:W-:Y:S02]  /*56e90*/  IMAD.MOV.U32 R5, RZ, RZ, R19 ;  /* 0x000000ffff057224 */ /* 0x000fe400078e0013 */
[----:B------:R-:W3:Y:S02]  /*56ea0*/  LDL.LU.64 R18, [R1+0x2028] ;  /* 0x0020280001127983 */ /* 0x000ee40000300a00 */
[----:B---3--:R-:W-:Y:S01]  /*56eb0*/  HMMA.16816.F32 R12, R20, R18, R12 ;  /* 0x00000012140c723c */ /* 0x008fe2000000180c */
[----:B------:R-:W-:-:S02]  /*56ec0*/  IMAD.MOV.U32 R0, RZ, RZ, R18 ;  /* 0x000000ffff007224 */ /* 0x000fc400078e0012 */
[----:B------:R-:W-:-:S15]  /*56ed0*/  IMAD.MOV.U32 R28, RZ, RZ, R19 ;  /* 0x000000ffff1c7224 */ /* 0x000fde00078e0013 */
[----:B------:R-:W-:Y:S01]  /*56ee0*/  NOP ;  /* 0x0000000000007918 */ /* 0x000fe20000000000 */
[----:B------:R-:W-:Y:S04]  /*56ef0*/  STL.64 [R1+0x300], R12 ;  /* 0x0003000c01007387 */ /* 0x000fe80000100a00 */
[----:B------:R0:W-:Y:S04]  /*56f00*/  STL.64 [R1+0x308], R14 ;  /* 0x0003080e01007387 */ /* 0x0001e80000100a00 */
[----:B0-----:R-:W3:Y:S04]  /*56f10*/  LDL.LU.64 R14, [R1+0x2020] ;  /* 0x00202000010e7983 */ /* 0x001ee80000300a00 */
[----:B------:R-:W3:Y:S04]  /*56f20*/  LDL.LU.64 R12, [R1+0x2018] ;  /* 0x00201800010c7983 */ /* 0x000ee80000300a00 */
        /* <DEDUP_REMOVED lines=9> */
[----:B------:R-:W3:Y:S04]  /*56fc0*/  LDL.LU.64 R18, [R1+0x1ff8] ;  /* 0x001ff80001127983 */ /* 0x000ee80000300a00 */
[----:B------:R-:W4:Y:S01]  /*56fd0*/  LDL.LU.64 R16, [R1+0x1ff0] ;  /* 0x001ff00001107983 */ /* 0x000f220000300a00 */
[----:B---3--:R-:W-:-:S15]  /*56fe0*/  HMMA.16816.F32 R12, R20, R18, R12 ;  /* 0x00000012140c723c */ /* 0x008fde000000180c */
[----:B------:R-:W-:-:S04]  /*56ff0*/  NOP ;  /* 0x0000000000007918 */ /* 0x000fc80000000000 */
[----:B------:R-:W-:Y:S04]  /*57000*/  STL.64 [R1+0x2e0], R12 ;  /* 0x0002e00c01007387 */ /* 0x000fe80000100a00 */
[----:B------:R0:W-:Y:S04]  /*57010*/  STL.64 [R1+0x2e8], R14 ;  /* 0x0002e80e01007387 */ /* 0x0001e80000100a00 */
[----:B0-----:R-:W2:Y:S04]  /*57020*/  LDL.LU.64 R14, [R1+0x1fe8] ;  /* 0x001fe800010e7983 */ /* 0x001ea80000300a00 */
[----:B------:R-:W3:Y:S04]  /*57030*/  LDL.LU.64 R12, [R1+0x1fe0] ;  /* 0x001fe000010c7983 */ /* 0x000ee80000300a00 */
[----:B------:R-:W-:Y:S04]  /*57040*/  STL.64 [R1+0x1e90], R18 ;  /* 0x001e901201007387 */ /* 0x000fe80000100a00 */
[----:B----4-:R0:W-:Y:S04]  /*57050*/  STL.64 [R1+0x1e88], R16 ;  /* 0x001e881001007387 */ /* 0x0101e80000100a00 */
[----:B0-----:R-:W4:Y:S04]  /*57060*/  LDL.LU R16, [R1+0x1b0] ;  /* 0x0001b00001107983 */ /* 0x001f280000300800 */
[----:B------:R-:W4:Y:S04]  /*57070*/  LDL.LU R17, [R1+0x1b4] ;  /* 0x0001b40001117983 */ /* 0x000f280000300800 */
[----:B------:R-:W4:Y:S04]  /*57080*/  LDL.LU R18, [R1+0x1b8] ;  /* 0x0001b80001127983 */ /* 0x000f280000300800 */
[----:B------:R-:W4:Y:S01]  /*57090*/  LDL.LU R19, [R1+0x1bc] ;  /* 0x0001bc0001137983 */ /* 0x000f220000300800 */
[----:B--2---:R-:W-:-:S15]  /*570a0*/  HMMA.16816.F32 R8, R20, R14, R8 ;  /* 0x0000000e1408723c */ /* 0x004fde0000001808 */
[----:B------:R-:W-:-:S04]  /*570b0*/  NOP ;  /* 0x0000000000007918 */ /* 0x000fc80000000000 */
[----:B------:R-:W-:Y:S04]  /*570c0*/  STL.64 [R1+0x210], R8 ;  /* 0x0002100801007387 */ /* 0x000fe80000100a00 */
[----:B------:R0:W-:Y:S04]  /*570d0*/  STL.64 [R1+0x218], R10 ;  /* 0x0002180a01007387 */ /* 0x0001e80000100a00 */
[----:B0-----:R-:W4:Y:S04]  /*570e0*/  LDL.LU.64 R10, [R1+0x1fd8] ;  /* 0x001fd800010a7983 */ /* 0x001f280000300a00 */
[----:B------:R-:W2:Y:S04]  /*570f0*/  LDL.LU.64 R8, [R1+0x1fd0] ;  /* 0x001fd00001087983 */ /* 0x000ea80000300a00 */
[----:B------:R-:W-:Y:S01]  /*57100*/  STL.64 [R1+0x1fb0], R14 ;  /* 0x001fb00e01007387 */ /* 0x000fe20000100a00 */
[----:B----4-:R-:W-:Y:S03]  /*57110*/  HMMA.16816.F32 R16, R20, R10, R16 ;  /* 0x0000000a1410723c */ /* 0x010fe60000001810 */
[----:B------:R-:W-:Y:S04]  /*57120*/  STL.64 [R1+0x1e70], R10 ;  /* 0x001e700a01007387 */ /* 0x000fe80000100a00 */
[----:B--2---:R0:W-:-:S12]  /*57130*/  STL.64 [R1+0x1e68], R8 ;  /* 0x001e680801007387 */ /* 0x0041d80000100a00 */
[----:B------:R-:W-:Y:S04]  /*57140*/  STL.64 [R1+0x2d0], R16 ;  /* 0x0002d01001007387 */ /* 0x000fe80000100a00 */
[----:B------:R1:W-:Y:S04]  /*57150*/  STL.64 [R1+0x2d8], R18 ;  /* 0x0002d81201007387 */ /* 0x0003e80000100a00 */
[----:B0-----:R-:W2:Y:S04]  /*57160*/  LDL.LU R8, [R1+0xb0] ;  /* 0x0000b00001087983 */ /* 0x001ea80000300800 */
[----:B------:R-:W2:Y:S04]  /*57170*/  LDL.LU R9, [R1+0xb4] ;  /* 0x0000b40001097983 */ /* 0x000ea80000300800 */
[----:B------:R-:W4:Y:S04]  /*57180*/  LDL.LU R10, [R1+0xb8] ;  /* 0x0000b800010a7983 */ /* 0x000f280000300800 */
[----:B------:R-:W4:Y:S01]  /*57190*/  LDL.LU R11, [R1+0xbc] ;  /* 0x0000bc00010b7983 */ /* 0x000f220000300800 */
[----:B-1----:R-:W-:-:S02]  /*571a0*/  IMAD.MOV.U32 R18, RZ, RZ, R6 ;  /* 0x000000ffff127224 */ /* 0x002fc400078e0006 */
[----:B------:R-:W-:Y:S01]  /*571b0*/  IMAD.MOV.U32 R19, RZ, RZ, R7 ;  /* 0x000000ffff137224 */ /* 0x000fe200078e0007 */
[----:B------:R-:W2:Y:S04]  /*571c0*/  LDL.LU R6, [R1+0x1fcc] ;  /* 0x001fcc0001067983 */ /* 0x000ea80000300800 */
        /* <DEDUP_REMOVED lines=31> */
[----:B------:R-:W-:-:S05]  /*573c0*/  IMAD.MOV.U32 R19, RZ, RZ, R26 ;  /* 0x000000ffff137224 */ /* 0x000fca00078e001a */
        /* <DEDUP_REMOVED lines=18> */
[----:B------:R3:W-:Y:S02]  /*574f0*/  STL.64 [R1+0x1f20], R18 ;  /* 0x001f201201007387 */ /* 0x0007e40000100a00 */
[----:B---3--:R-:W-:Y:S02]  /*57500*/  IMAD.MOV.U32 R18, RZ, RZ, R13 ;  /* 0x000000ffff127224 */ /* 0x008fe400078e000d */
[----:B------:R-:W-:-:S05]  /*57510*/  IMAD.MOV.U32 R19, RZ, RZ, R12 ;  /* 0x000000ffff137224 */ /* 0x000fca00078e000c */
[----:B------:R-:W-:Y:S04]  /*57520*/  STL.64 [R1+0x1f38], R18 ;  /* 0x001f381201007387 */ /* 0x000fe80000100a00 */
[----:B----4-:R-:W-:Y:S04]  /*57530*/  STL.64 [R1+0x1f00], R10 ;  /* 0x001f000a01007387 */ /* 0x010fe80000100a00 */
[----:B--2---:R0:W-:Y:S04]  /*57540*/  STL.64 [R1+0x1ef8], R8 ;  /* 0x001ef80801007387 */ /* 0x0041e80000100a00 */
[----:B0-----:R-:W2:Y:S04]  /*57550*/  LDL.LU R8, [R1+0x120] ;  /* 0x0001200001087983 */ /* 0x001ea80000300800 */
[----:B------:R-:W2:Y:S04]  /*57560*/  LDL.LU R9, [R1+0x124] ;  /* 0x0001240001097983 */ /* 0x000ea80000300800 */
[----:B------:R-:W3:Y:S04]  /*57570*/  LDL.LU R10, [R1+0x128] ;  /* 0x00012800010a7983 */ /* 0x000ee80000300800 */
[----:B------:R-:W3:Y:S01]  /*57580*/  LDL.LU R11, [R1+0x12c] ;  /* 0x00012c00010b7983 */ /* 0x000ee20000300800 */
[----:B------:R-:W-:-:S02]  /*57590*/  IMAD.MOV.U32 R18, RZ, RZ, R7 ;  /* 0x000000ffff127224 */ /* 0x000fc400078e0007 */
[----:B------:R-:W-:-:S05]  /*575a0*/  IMAD.MOV.U32 R19, RZ, RZ, R6 ;  /* 0x000000ffff137224 */ /* 0x000fca00078e0006 */
[----:B------:R-:W-:Y:S04]  /*575b0*/  STL.64 [R1+0x1f50], R18 ;  /* 0x001f501201007387 */ /* 0x000fe80000100a00 */
[----:B---3--:R-:W-:Y:S04]  /*575c0*/  STL.64 [R1+0x1f18], R10 ;  /* 0x001f180a01007387 */ /* 0x008fe80000100a00 */
[----:B--2---:R0:W-:Y:S04]  /*575d0*/  STL.64 [R1+0x1f10], R8 ;  /* 0x001f100801007387 */ /* 0x0041e80000100a00 */
[----:B0-----:R-:W2:Y:S04]  /*575e0*/  LDL.LU R8, [R1+0x130] ;  /* 0x0001300001087983 */ /* 0x001ea80000300800 */
[----:B------:R-:W2:Y:S04]  /*575f0*/  LDL.LU R9, [R1+0x134] ;  /* 0x0001340001097983 */ /* 0x000ea80000300800 */
[----:B------:R-:W3:Y:S04]  /*57600*/  LDL.LU R10, [R1+0x138] ;  /* 0x00013800010a7983 */ /* 0x000ee80000300800 */
[----:B------:R-:W3:Y:S04]  /*57610*/  LDL.LU R11, [R1+0x13c] ;  /* 0x00013c00010b7983 */ /* 0x000ee80000300800 */
[----:B------:R-:W4:Y:S04]  /*57620*/  LDL.LU R24, [R1+0x190] ;  /* 0x0001900001187983 */ /* 0x000f280000300800 */
[----:B------:R-:W4:Y:S04]  /*57630*/  LDL.LU R25, [R1+0x194] ;  /* 0x0001940001197983 */ /* 0x000f280000300800 */
[----:B------:R-:W4:Y:S04]  /*57640*/  LDL.LU R26, [R1+0x198] ;  /* 0x00019800011a7983 */ /* 0x000f280000300800 */
[----:B------:R-:W4:Y:S01]  /*57650*/  LDL.LU R27, [R1+0x19c] ;  /* 0x00019c00011b7983 */ /* 0x000f220000300800 */
[----:B------:R-:W-:-:S02]  /*57660*/  IMAD.MOV.U32 R18, RZ, RZ, R5 ;  /* 0x000000ffff127224 */ /* 0x000fc400078e0005 */
[----:B------:R-:W-:Y:S01]  /*57670*/  IMAD.MOV.U32 R19, RZ, RZ, R4 ;  /* 0x000000ffff137224 */ /* 0x000fe200078e0004 */
[----:B------:R-:W4:Y:S04]  /*57680*/  LDL.LU R12, [R1+0x1a0] ;  /* 0x0001a000010c7983 */ /* 0x000f280000300800 */
[----:B------:R-:W4:Y:S04]  /*57690*/  LDL.LU R13, [R1+0x1a4] ;  /* 0x0001a400010d7983 */ /* 0x000f280000300800 */
[----:B------:R-:W4:Y:S04]  /*576a0*/  LDL.LU R14, [R1+0x1a8] ;  /* 0x0001a800010e7983 */ /* 0x000f280000300800 */
[----:B------:R-:W4:Y:S04]  /*576b0*/  LDL.LU R15, [R1+0x1ac] ;  /* 0x0001ac00010f7983 */ /* 0x000f280000300800 */
[----:B------:R-:W4:Y:S04]  /*576c0*/  LDL.LU.64 R6, [R1+0xd8] ;  /* 0x0000d80001067983 */ /* 0x000f280000300a00 */
[----:B------:R-:W-:Y:S04]  /*576d0*/  STL.64 [R1+0x1f68], R18 ;  /* 0x001f681201007387 */ /* 0x000fe80000100a00 */
[----:B---3--:R-:W-:Y:S04]  /*576e0*/  STL.64 [R1+0x1f30], R10 ;  /* 0x001f300a01007387 */ /* 0x008fe80000100a00 */
[----:B--2---:R0:W-:Y:S04]  /*576f0*/  STL.64 [R1+0x1f28], R8 ;  /* 0x001f280801007387 */ /* 0x0041e80000100a00 */
[----:B0-----:R-:W2:Y:S04]  /*57700*/  LDL.LU R8, [R1+0x140] ;  /* 0x0001400001087983 */ /* 0x001ea80000300800 */
[----:B------:R-:W2:Y:S04]  /*57710*/  LDL.LU R9, [R1+0x144] ;  /* 0x0001440001097983 */ /* 0x000ea80000300800 */
[----:B------:R-:W3:Y:S04]  /*57720*/  LDL.LU R10, [R1+0x148] ;  /* 0x00014800010a7983 */ /* 0x000ee80000300800 */
[----:B------:R-:W3:Y:S04]  /*57730*/  LDL.LU R11, [R1+0x14c] ;  /* 0x00014c00010b7983 */ /* 0x000ee80000300800 */
[----:B------:R-:W2:Y:S04]  /*57740*/  LDL.LU R18, [R1+0x98] ;  /* 0x0000980001127983 */ /* 0x000ea80000300800 */
[----:B------:R-:W2:Y:S04]  /*57750*/  LDL.LU R19, [R1+0x9c] ;  /* 0x00009c0001137983 */ /* 0x000ea80000300800 */
[----:B--2---:R0:W-:Y:S04]  /*57760*/  STL.64 [R1+0x1f90], R18 ;  /* 0x001f901201007387 */ /* 0x0041e80000100a00 */
[----:B------:R-:W2:Y:S04]  /*57770*/  LDL.LU R16, [R1+0x180] ;  /* 0x0001800001107983 */ /* 0x000ea80000300800 */
[----:B------:R-:W2:Y:S04]  /*57780*/  LDL.LU R17, [R1+0x184] ;  /* 0x0001840001117983 */ /* 0x000ea80000300800 */
[----:B0-----:R-:W2:Y:S04]  /*57790*/  LDL.LU R18, [R1+0x188] ;  /* 0x0001880001127983 */ /* 0x001ea80000300800 */
[----:B------:R-:W2:Y:S04]  /*577a0*/  LDL.LU R19, [R1+0x18c] ;  /* 0x00018c0001137983 */ /* 0x000ea80000300800 */
[----:B---3--:R-:W-:Y:S04]  /*577b0*/  STL.64 [R1+0x1f48], R10 ;  /* 0x001f480a01007387 */ /* 0x008fe80000100a00 */
[----:B------:R0:W-:Y:S04]  /*577c0*/  STL.64 [R1+0x1f40], R8 ;  /* 0x001f400801007387 */ /* 0x0001e80000100a00 */
[----:B0-----:R-:W3:Y:S04]  /*577d0*/  LDL.LU R8, [R1+0x150] ;  /* 0x0001500001087983 */ /* 0x001ee80000300800 */
[----:B------:R-:W3:Y:S04]  /*577e0*/  LDL.LU R9, [R1+0x154] ;  /* 0x0001540001097983 */ /* 0x000ee80000300800 */
[----:B------:R-:W2:Y:S04]  /*577f0*/  LDL.LU R10, [R1+0x158] ;  /* 0x00015800010a7983 */ /* 0x000ea80000300800 */
[----:B------:R-:W2:Y:S01]  /*57800*/  LDL.LU R11, [R1+0x15c] ;  /* 0x00015c00010b7983 */ /* 0x000ea20000300800 */
[----:B----4-:R-:W-:Y:S03]  /*57810*/  HMMA.16816.F32 R12, R20, R6, R12 ;  /* 0x00000006140c723c */ /* 0x010fe6000000180c */
[----:B--2---:R-:W-:Y:S04]  /*57820*/  STL.64 [R1+0x1f60], R10 ;  /* 0x001f600a01007387 */ /* 0x004fe80000100a00 */
[----:B---3--:R0:W-:Y:S04]  /*57830*/  STL.64 [R1+0x1f58], R8 ;  /* 0x001f580801007387 */ /* 0x0081e80000100a00 */
        /* <DEDUP_REMOVED lines=10> */
[----:B------:R0:W-:Y:S04]  /*578e0*/  STL.64 [R1+0x1f0], R12 ;  /* 0x0001f00c01007387 */ /* 0x0001e80000100a00 */
[----:B------:R1:W-:Y:S01]  /*578f0*/  STL.64 [R1+0x1f8], R14 ;  /* 0x0001f80e01007387 */ /* 0x0003e20000100a00 */
[----:B0-----:R-:W-:-:S03]  /*57900*/  IMAD.MOV.U32 R12, RZ, RZ, R6 ;  /* 0x000000ffff0c7224 */ /* 0x001fc600078e0006 */
[----:B-1----:R-:W3:Y:S01]  /*57910*/  LDL.LU.64 R14, [R1+0x1fb0] ;  /* 0x001fb000010e7983 */ /* 0x002ee20000300a00 */
[----:B------:R-:W-:-:S03]  /*57920*/  IMAD.MOV.U32 R13, RZ, RZ, R7 ;  /* 0x000000ffff0d7224 */ /* 0x000fc600078e0007 */
[----:B------:R-:W4:Y:S04]  /*57930*/  LDL.LU.64 R6, [R1+0x1fa8] ;  /* 0x001fa80001067983 */ /* 0x000f280000300a00 */
[----:B------:R-:W2:Y:S01]  /*57940*/  LDL.LU.64 R4, [R1+0x1fa0] ;  /* 0x001fa00001047983 */ /* 0x000ea20000300a00 */
[----:B----4-:R-:W-:-:S15]  /*57950*/  HMMA.16816.F32 R24, R20, R6, R24 ;  /* 0x000000061418723c */ /* 0x010fde0000001818 */
[----:B------:R-:W-:-:S04]  /*57960*/  NOP ;  /* 0x0000000000007918 */ /* 0x000fc80000000000 */
[----:B------:R-:W-:Y:S04]  /*57970*/  STL.64 [R1+0x1e0], R24 ;  /* 0x0001e01801007387 */ /* 0x000fe80000100a00 */
[----:B------:R0:W-:Y:S04]  /*57980*/  STL.64 [R1+0x1e8], R26 ;  /* 0x0001e81a01007387 */ /* 0x0001e80000100a00 */
[----:B0-----:R-:W4:Y:S04]  /*57990*/  LDL.LU.64 R26, [R1+0x1f98] ;  /* 0x001f9800011a7983 */ /* 0x001f280000300a00 */
[----:B------:R-:W-:Y:S04]  /*579a0*/  STL.64 [R1+0x1e48], R6 ;  /* 0x001e480601007387 */ /* 0x000fe80000100a00 */
[----:B--2---:R0:W-:Y:S04]  /*579b0*/  STL.64 [R1+0x1e40], R4 ;  /* 0x001e400401007387 */ /* 0x0041e80000100a00 */
[----:B0-----:R-:W2:Y:S04]  /*579c0*/  LDL.LU R4, [R1+0x2c0] ;  /* 0x0002c00001047983 */ /* 0x001ea80000300800 */
[----:B------:R-:W2:Y:S04]  /*579d0*/  LDL.LU R5, [R1+0x2c4] ;  /* 0x0002c40001057983 */ /* 0x000ea80000300800 */
[----:B------:R-:W2:Y:S04]  /*579e0*/  LDL.LU R6, [R1+0x2c8] ;  /* 0x0002c80001067983 */ /* 0x000ea80000300800 */
[----:B------:R-:W2:Y:S01]  /*579f0*/  LDL.LU R7, [R1+0x2cc] ;  /* 0x0002cc0001077983 */ /* 0x000ea20000300800 */
[----:B----4-:R-:W-:Y:S01]  /*57a00*/  HMMA.16816.F32 R20, R20, R26, R16 ;  /* 0x0000001a1414723c */ /* 0x010fe20000001810 */
[----:B------:R-:W-:-:S02]  /*57a10*/  IMAD.MOV.U32 R3, RZ, RZ, R26 ;  /* 0x000000ffff037224 */ /* 0x000fc400078e001a */
[----:B------:R-:W-:Y:S01]  /*57a20*/  IMAD.MOV.U32 R2, RZ, RZ, R27 ;  /* 0x000000ffff027224 */ /* 0x000fe200078e001b */
[----:B--2---:R0:W-:Y:S04]  /*57a30*/  STL.64 [R1+0x1e58], R6 ;  /* 0x001e580601007387 */ /* 0x0041e80000100a00 */
[----:B0-----:R-:W2:Y:S04]  /*57a40*/  LDL R7, [R1+0x69c] ;  /* 0x00069c0001077983 */ /* 0x001ea80000100800 */
[----:B------:R-:W-:Y:S04]  /*57a50*/  STL.64 [R1+0x1e50], R4 ;  /* 0x001e500401007387 */ /* 0x000fe80000100a00 */
[----:B------:R-:W4:Y:S04]  /*57a60*/  LDL.LU.64 R18, [R1+0x1f90] ;  /* 0x001f900001127983 */ /* 0x000f280000300a00 */
[----:B------:R0:W-:Y:S04]  /*57a70*/  STL.64 [R1+0x1c0], R20 ;  /* 0x0001c01401007387 */ /* 0x0001e80000100a00 */
[----:B------:R1:W-:Y:S04]  /*57a80*/  STL.64 [R1+0x1c8], R22 ;  /* 0x0001c81601007387 */ /* 0x0003e80000100a00 */
[----:B------:R-:W4:Y:S04]  /*57a90*/  LDL.LU.64 R26, [R1+0x1f88] ;  /* 0x001f8800011a7983 */ /* 0x000f280000300a00 */
[----:B------:R-:W4:Y:S04]  /*57aa0*/  LDL.LU.64 R24, [R1+0x1f80] ;  /* 0x001f800001187983 */ /* 0x000f280000300a00 */
[----:B0-----:R-:W2:Y:S04]  /*57ab0*/  LDL.LU R20, [R1+0xa0] ;  /* 0x0000a00001147983 */ /* 0x001ea80000300800 */
[----:B------:R-:W2:Y:S04]  /*57ac0*/  LDL.LU R21, [R1+0xa4] ;  /* 0x0000a40001157983 */ /* 0x000ea80000300800 */
[----:B-1----:R-:W2:Y:S04]  /*57ad0*/  LDL.LU R22, [R1+0xa8] ;  /* 0x0000a80001167983 */ /* 0x002ea80000300800 */
[----:B------:R-:W2:Y:S01]  /*57ae0*/  LDL.LU R23, [R1+0xac] ;  /* 0x0000ac0001177983 */ /* 0x000ea20000300800 */
[----:B----4-:R-:W-:Y:S03]  /*57af0*/  HMMA.16816.F32 R16, R24, R18, R8 ;  /* 0x000000121810723c */ /* 0x010fe60000001808 */
[----:B------:R-:W4:Y:S04]  /*57b00*/  LDL.LU.64 R10, [R1+0x1f78] ;  /* 0x001f7800010a7983 */ /* 0x000f280000300a00 */
[----:B------:R-:W4:-:S12]  /*57b10*/  LDL.LU.64 R8, [R1+0x1f70] ;  /* 0x001f700001087983 */ /* 0x000f180000300a00 */
[----:B------:R-:W-:Y:S04]  /*57b20*/  STL.64 [R1+0x1b0], R16 ;  /* 0x0001b01001007387 */ /* 0x000fe80000100a00 */
[----:B------:R0:W-:Y:S04]  /*57b30*/  STL.64 [R1+0x1b8], R18 ;  /* 0x0001b81201007387 */ /* 0x0001e80000100a00 */
[----:B0-----:R-:W4:Y:S02]  /*57b40*/  LDL.LU.64 R18, [R1+0x1f68] ;  /* 0x001f680001127983 */ /* 0x001f240000300a00 */
[----:B----4-:R-:W-:Y:S02]  /*57b50*/  HMMA.16816.F32 R16, R24, R18, R8 ;  /* 0x000000121810723c */ /* 0x010fe40000001808 */
[----:B------:R-:W4:Y:S04]  /*57b60*/  LDL.LU.64 R10, [R1+0x1f60] ;  /* 0x001f6000010a7983 */ /* 0x000f280000300a00 */
[----:B------:R-:W4:-:S13]  /*57b70*/  LDL.LU.64 R8, [R1+0x1f58] ;  /* 0x001f580001087983 */ /* 0x000f1a0000300a00 */
        /* <DEDUP_REMOVED lines=50> */
[----:B0-----:R-:W4:Y:S04]  /*57ea0*/  LDL.LU.64 R18, [R1+0x1e90] ;  /* 0x001e900001127983 */ /* 0x001f280000300a00 */
[----:B------:R-:W2:Y:S01]  /*57eb0*/  LDL.LU.64 R16, [R1+0x1e88] ;  /* 0x001e880001107983 */ /* 0x000ea20000300a00 */
[----:B----4-:R-:W-:-:S15]  /*57ec0*/  HMMA.16816.F32 R8, R24, R18, R8 ;  /* 0x000000121808723c */ /* 0x010fde0000001808 */
[----:B------:R-:W-:-:S04]  /*57ed0*/  NOP ;  /* 0x0000000000007918 */ /* 0x000fc80000000000 */
[----:B------:R-:W-:Y:S04]  /*57ee0*/  STL.64 [R1+0x110], R8 ;  /* 0x0001100801007387 */ /* 0x000fe80000100a00 */
[----:B------:R0:W-:Y:S04]  /*57ef0*/  STL.64 [R1+0x118], R10 ;  /* 0x0001180a01007387 */ /* 0x0001e80000100a00 */
[----:B0-----:R-:W3:Y:S04]  /*57f00*/  LDL.LU.64 R10, [R1+0x1e80] ;  /* 0x001e8000010a7983 */ /* 0x001ee80000300a00 */
[----:B------:R-:W3:Y:S02]  /*57f10*/  LDL.LU.64 R8, [R1+0x1e78] ;  /* 0x001e780001087983 */ /* 0x000ee40000300a00 */
[----:B---3--:R-:W-:-:S15]  /*57f20*/  HMMA.16816.F32 R8, R24, R14, R8 ;  /* 0x0000000e1808723c */ /* 0x008fde0000001808 */
[----:B------:R-:W-:-:S04]  /*57f30*/  NOP ;  /* 0x0000000000007918 */ /* 0x000fc80000000000 */
[----:B------:R-:W-:Y:S04]  /*57f40*/  STL.64 [R1+0x100], R8 ;  /* 0x0001000801007387 */ /* 0x000fe80000100a00 */
[----:B------:R0:W-:Y:S04]  /*57f50*/  STL.64 [R1+0x108], R10 ;  /* 0x0001080a01007387 */ /* 0x0001e80000100a00 */
[----:B0-----:R-:W2:Y:S04]  /*57f60*/  LDL.LU.64 R10, [R1+0x1e70] ;  /* 0x001e7000010a7983 */ /* 0x001ea80000300a00 */
[----:B------:R-:W3:Y:S01]  /*57f70*/  LDL.LU.64 R8, [R1+0x1e68] ;  /* 0x001e680001087983 */ /* 0x000ee20000300a00 */
[----:B--2---:R-:W-:-:S15]  /*57f80*/  HMMA.16816.F32 R20, R24, R10, R20 ;  /* 0x0000000a1814723c */ /* 0x004fde0000001814 */
[----:B------:R-:W-:-:S04]  /*57f90*/  NOP ;  /* 0x0000000000007918 */ /* 0x000fc80000000000 */
[----:B------:R-:W-:Y:S04]  /*57fa0*/  STL.64 [R1+0xf0], R20 ;  /* 0x0000f01401007387 */ /* 0x000fe80000100a00 */
[----:B------:R-:W-:Y:S04]  /*57fb0*/  STL.64 [R1+0xf8], R22 ;  /* 0x0000f81601007387 */ /* 0x000fe80000100a00 */
[----:B------:R-:W0:Y:S04]  /*57fc0*/  LDSM.16.MT88.4 R20, [R7+UR5+0x21800] ;  /* 0x021800050714783b */ /* 0x000e280008004200 */
[----:B---3--:R-:W1:Y:S04]  /*57fd0*/  LDSM.16.M88.4 R4, [R9+UR5+0x80] ;  /* 0x000080050904783b */ /* 0x008e680008000200 */
[----:B0-----:R0:W-:Y:S04]  /*57fe0*/  STL.64 [R1+0x1e30], R22 ;  /* 0x001e301601007387 */ /* 0x0011e80000100a00 */
[----:B------:R-:W-:Y:S01]  /*57ff0*/  STL.64 [R1+0x1e28], R20 ;  /* 0x001e281401007387 */ /* 0x000fe20000100a00 */
[----:B0-----:R-:W-:-:S02]  /*58000*/  IMAD.MOV.U32 R22, RZ, RZ, R12 ;  /* 0x000000ffff167224 */ /* 0x001fc400078e000c */
[----:B------:R-:W-:Y:S01]  /*58010*/  IMAD.MOV.U32 R23, RZ, RZ, R13 ;  /* 0x000000ffff177224 */ /* 0x000fe200078e000d */
[----:B------:R-:W2:Y:S04]  /*58020*/  LDL.LU R12, [R1+0x1e64] ;  /* 0x001e6400010c7983 */ /* 0x000ea80000300800 */
[----:B------:R-:W3:Y:S04]  /*58030*/  LDL.LU R13, [R1+0x1e60] ;  /* 0x001e6000010d7983 */ /* 0x000ee80000300800 */
        /* <DEDUP_REMOVED lines=20> */
[----:B0-----:R-:W4:Y:S04]  /*58180*/  LDL.LU.64 R6, [R1+0x1e58] ;  /* 0x001e580001067983 */ /* 0x001f280000300a00 */
[----:B------:R-:W4:Y:S02]  /*58190*/  LDL.LU.64 R4, [R1+0x1e50] ;  /* 0x001e500001047983 */ /* 0x000f240000300a00 */
[----:B----4-:R-:W-:Y:S02]  /*581a0*/  HMMA.16816.F32 R20, R24, R22, R4 ;  /* 0x000000161814723c */ /* 0x010fe40000001804 */
[----:B------:R-:W4:Y:S04]  /*581b0*/  LDL.LU.64 R6, [R1+0x1e48] ;  /* 0x001e480001067983 */ /* 0x000f280000300a00 */
[----:B------:R-:W2:-:S13]  /*581c0*/  LDL.LU.64 R4, [R1+0x1e40] ;  /* 0x001e400001047983 */ /* 0x000e9a0000300a00 */
[----:B------:R-:W-:Y:S04]  /*581d0*/  STL.64 [R1+0xe0], R20 ;  /* 0x0000e01401007387 */ /* 0x000fe80000100a00 */
        /* <DEDUP_REMOVED lines=14> */
[----:B0-----:R0:W-:Y:S04]  /*582c0*/  STL.64 [R1+0x10], R20 ;  /* 0x0000101401007387 */ /* 0x0011e80000100a00 */
[----:B------:R1:W-:Y:S04]  /*582d0*/  STL.64 [R1+0x18], R22 ;  /* 0x0000181601007387 */ /* 0x0003e80000100a00 */
[----:B0-----:R-:W4:Y:S01]  /*582e0*/  LDL.LU R20, [R1+0x2a0] ;  /* 0x0002a00001147983 */ /* 0x001f220000300800 */
[----:B-1----:R-:W-:-:S02]  /*582f0*/  IMAD.MOV.U32 R22, RZ, RZ, R17 ;  /* 0x000000ffff167224 */ /* 0x002fc400078e0011 */
[----:B------:R-:W-:Y:S01]  /*58300*/  IMAD.MOV.U32 R23, RZ, RZ, R16 ;  /* 0x000000ffff177224 */ /* 0x000fe200078e0010 */
[----:B------:R-:W4:Y:S04]  /*58310*/  LDL.LU R21, [R1+0x2a4] ;  /* 0x0002a40001157983 */ /* 0x000f280000300800 */
[----:B------:R-:W0:Y:S04]  /*58320*/  LDSM.16.M88.4 R16, [R9+UR5+0x18080] ;  /* 0x018080050910783b */ /* 0x000e280008000200 */
[----:B0-----:R-:W-:Y:S04]  /*58330*/  STL.64 [R1], R16 ;  /* 0x0000001001007387 */ /* 0x001fe80000100a00 */
[----:B------:R-:W-:Y:S04]  /*58340*/  STL.64 [R1+0x8], R18 ;  /* 0x0000081201007387 */ /* 0x000fe80000100a00 */
[----:B------:R-:W0:Y:S04]  /*58350*/  LDSM.16.M88.4 R16, [R9+UR5+0x1a080] ;  /* 0x01a080050910783b */ /* 0x000e280008000200 */
[----:B0-----:R2:W-:Y:S04]  /*58360*/  STL [R1+0x1bb4], R18 ;  /* 0x001bb41201007387 */ /* 0x0015e80000100800 */
[----:B------:R-:W-:Y:S04]  /*58370*/  STL [R1+0x1bb0], R19 ;  /* 0x001bb01301007387 */ /* 0x000fe80000100800 */
[----:B------:R3:W-:Y:S01]  /*58380*/  STL.64 [R1+0x1e18], R16 ;  /* 0x001e181001007387 */ /* 0x0007e20000100a00 */
[----:B--2---:R-:W-:-:S02]  /*58390*/  IMAD.MOV.U32 R18, RZ, RZ, R12 ;  /* 0x000000ffff127224 */ /* 0x004fc400078e000c */
[----:B---3--:R-:W-:Y:S01]  /*583a0*/  IMAD.MOV.U32 R17, RZ, RZ, R13 ;  /* 0x000000ffff117224 */ /* 0x008fe200078e000d */
[----:B------:R-:W4:Y:S04]  /*583b0*/  LDL.LU R16, [R1+0x2b0] ;  /* 0x0002b00001107983 */ /* 0x000f280000300800 */
[----:B------:R-:W0:Y:S04]  /*583c0*/  LDSM.16.M88.4 R12, [R9+UR5+0x1c080] ;  /* 0x01c08005090c783b */ /* 0x000e280008000200 */
[----:B0-----:R-:W-:Y:S04]  /*583d0*/  STL [R1+0x1d44], R12 ;  /* 0x001d440c01007387 */ /* 0x001fe80000100800 */
[----:B------:R-:W-:Y:S04]  /*583e0*/  STL [R1+0x1d40], R13 ;  /* 0x001d400d01007387 */ /* 0x000fe80000100800 */
[----:B------:R0:W-:Y:S04]  /*583f0*/  STL [R1+0x1a74], R14 ;  /* 0x001a740e01007387 */ /* 0x0001e80000100800 */
[----:B0-----:R-:W2:Y:S01]  /*58400*/  LDL R14, [R1+0x6ac] ;  /* 0x0006ac00010e7983 */ /* 0x001ea20000100800 */
[----:B------:R-:W-:-:S03]  /*58410*/  IMAD.MOV.U32 R19, RZ, RZ, R8 ;  /* 0x000000ffff137224 */ /* 0x000fc600078e0008 */
[----:B------:R-:W0:Y:S04]  /*58420*/  LDSM.16.M88.4 R8, [R9+UR5+0x1e080] ;  /* 0x01e080050908783b */ /* 0x000e280008000200 */
[----:B------:R-:W-:Y:S04]  /*58430*/  STL [R1+0x1a70], R15 ;  /* 0x001a700f01007387 */ /* 0x000fe80000100800 */
[----:B0-----:R0:W-:Y:S02]  /*58440*/  STL.64 [R1+0x1d38], R10 ;  /* 0x001d380a01007387 */ /* 0x0011e40000100a00 */
[----:B0-----:R-:W-:-:S02]  /*58450*/  IMAD.MOV.U32 R10, RZ, RZ, R5 ;  /* 0x000000ffff0a7224 */ /* 0x001fc400078e0005 */
[----:B------:R-:W-:Y:S01]  /*58460*/  IMAD.MOV.U32 R11, RZ, RZ, R4 ;  /* 0x000000ffff0b7224 */ /* 0x000fe200078e0004 */
[----:B------:R0:W-:Y:S04]  /*58470*/  STL.64 [R1+0x1d30], R8 ;  /* 0x001d300801007387 */ /* 0x0001e80000100a00 */
[----:B0-----:R-:W3:Y:S04]  /*58480*/  LDL.LU R8, [R1+0x290] ;  /* 0x0002900001087983 */ /* 0x001ee80000300800 */
[----:B------:R-:W3:Y:S01]  /*58490*/  LDL.LU R9, [R1+0x294] ;  /* 0x0002940001097983 */ /* 0x000ee20000300800 */
[----:B------:R-:W-:Y:S01]  /*584a0*/  IMAD.MOV.U32 R15, RZ, RZ, R2 ;  /* 0x000000ffff0f7224 */ /* 0x000fe200078e0002 */
[----:B----4-:R-:W-:Y:S02]  /*584b0*/  HMMA.16816.F32 R4, R24, R6, R16 ;  /* 0x000000061804723c */ /* 0x010fe40000001810 */
[----:B------:R-:W4:-:S15]  /*584c0*/  LDL.LU.64 R16, [R1+0xb0] ;  /* 0x0000b00001107983 */ /* 0x000f1e0000300a00 */
[----:B------:R-:W-:Y:S02]  /*584d0*/  NOP ;  /* 0x0000000000007918 */ /* 0x000fe40000000000 */
[----:B------:R-:W-:Y:S04]  /*584e0*/  STL.64 [R1+0xd0], R4 ;  /* 0x0000d00401007387 */ /* 0x000fe80000100a00 */
[----:B------:R-:W-:Y:S04]  /*584f0*/  STL.64 [R1+0xd8], R6 ;  /* 0x0000d80601007387 */ /* 0x000fe80000100a00 */
[----:B--2---:R-:W0:Y:S04]  /*58500*/  LDSM.16.MT88.4 R4, [R14+UR5+0x21800] ;  /* 0x021800050e04783b */ /* 0x004e280008004200 */
[----:B------:R1:W-:Y:S02]  /*58510*/  STL [R1+0x1d48], R14 ;  /* 0x001d480e01007387 */ /* 0x0003e40000100800 */
[----:B-1----:R-:W-:-:S02]  /*58520*/  IMAD.MOV.U32 R14, RZ, RZ, R3 ;  /* 0x000000ffff0e7224 */ /* 0x002fc400078e0003 */
[----:B------:R-:W2:Y:S04]  /*58530*/  LDL.LU R3, [R1+0x1e3c] ;  /* 0x001e3c0001037983 */ /* 0x000ea80000300800 */
[----:B------:R-:W2:Y:S01]  /*58540*/  LDL.LU R2, [R1+0x1e38] ;  /* 0x001e380001027983 */ /* 0x000ea20000300800 */
[----:B------:R-:W-:Y:S03]  /*58550*/  HMMA.16816.F32 R12, R24, R14, R20 ;  /* 0x0000000e180c723c */ /* 0x000fe60000001814 */
[----:B0-----:R-:W-:Y:S04]  /*58560*/  STL.64 [R1+0x1d28], R6 ;  /* 0x001d280601007387 */ /* 0x001fe80000100a00 */
[----:B------:R0:W-:Y:S04]  /*58570*/  STL.64 [R1+0x1d20], R4 ;  /* 0x001d200401007387 */ /* 0x0001e80000100a00 */
[----:B0-----:R-:W4:Y:S04]  /*58580*/  LDL.LU R4, [R1+0x280] ;  /* 0x0002800001047983 */ /* 0x001f280000300800 */
[----:B------:R-:W4:Y:S04]  /*58590*/  LDL.LU R5, [R1+0x284] ;  /* 0x0002840001057983 */ /* 0x000f280000300800 */
[----:B------:R-:W3:Y:S04]  /*585a0*/  LDL.LU.64 R22, [R1+0x1e30] ;  /* 0x001e300001167983 */ /* 0x000ee80000300a00 */
[----:B------:R-:W3:Y:S04]  /*585b0*/  LDL.LU.64 R20, [R1+0x1e28] ;  /* 0x001e280001147983 */ /* 0x000ee80000300a00 */
[----:B------:R-:W2:Y:S04]  /*585c0*/  LDL.LU.64 R24, [R1+0xa0] ;  /* 0x0000a00001187983 */ /* 0x000ea80000300a00 */
[----:B--2---:R0:W-:Y:S04]  /*585d0*/  STL.64 [R1+0x1e10], R24 ;  /* 0x001e101801007387 */ /* 0x0041e80000100a00 */
[----:B------:R1:W-:Y:S04]  /*585e0*/  STL.64 [R1+0x1d0], R12 ;  /* 0x0001d00c01007387 */ /* 0x0003e80000100a00 */
[----:B------:R2:W-:Y:S04]  /*585f0*/  STL.64 [R1+0x1d8], R14 ;  /* 0x0001d80e01007387 */ /* 0x0005e80000100a00 */
[----:B0-----:R-:W3:Y:S01]  /*58600*/  LDL.LU.64 R24, [R1+0xc0] ;  /* 0x0000c00001187983 */ /* 0x001ee20000300a00 */
[----:B------:R-:W-:-:S02]  /*58610*/  IMAD.MOV.U32 R6, RZ, RZ, R28 ;  /* 0x000000ffff067224 */ /* 0x000fc400078e001c */
[----:B------:R-:W-:Y:S02]  /*58620*/  IMAD.MOV.U32 R7, RZ, RZ, R0 ;  /* 0x000000ffff077224 */ /* 0x000fe400078e0000 */
[----:B-1----:R-:W-:Y:S01]  /*58630*/  IMAD.MOV.U32 R12, RZ, RZ, R2 ;  /* 0x000000ffff0c7224 */ /* 0x002fe200078e0002 */
[----:B---3--:R-:W-:Y:S01]  /*58640*/  HMMA.16816.F32 R8, R20, R24, R8 ;  /* 0x000000181408723c */ /* 0x008fe20000001808 */
[----:B--2---:R-:W-:Y:S02]  /*58650*/  IMAD.MOV.U32 R15, RZ, RZ, R25 ;  /* 0x000000ffff0f7224 */ /* 0x004fe400078e0019 */
[----:B------:R-:W-:-:S15]  /*58660*/  IMAD.MOV.U32 R13, RZ, RZ, R24 ;  /* 0x000000ffff0d7224 */ /* 0x000fde00078e0018 */
[----:B------:R-:W-:Y:S01]  /*58670*/  NOP ;  /* 0x0000000000007918 */ /* 0x000fe20000000000 */
[----:B------:R0:W-:Y:S01]  /*58680*/  STL.64 [R1+0x2c0], R8 ;  /* 0x0002c00801007387 */ /* 0x0001e20000100a00 */
[----:B------:R-:W-:Y:S02]  /*58690*/  IMAD.MOV.U32 R28, RZ, RZ, R10 ;  /* 0x000000ffff1c7224 */ /* 0x000fe400078e000a */
[----:B------:R-:W-:Y:S01]  /*586a0*/  IMAD.MOV.U32 R0, RZ, RZ, R11 ;  /* 0x000000ffff007224 */ /* 0x000fe200078e000b */
[----:B0-----:R-:W2:Y:S04]  /*586b0*/  LDL.LU R8, [R1+0x260] ;  /* 0x0002600001087983 */ /* 0x001ea80000300800 */
[----:B------:R-:W2:Y:S04]  /*586c0*/  LDL.LU R9, [R1+0x264] ;  /* 0x0002640001097983 */ /* 0x000ea80000300800 */
[----:B------:R-:W2:Y:S04]  /*586d0*/  LDL.LU R10, [R1+0x268] ;  /* 0x00026800010a7983 */ /* 0x000ea80000300800 */
[----:B------:R-:W2:Y:S04]  /*586e0*/  LDL.LU R11, [R1+0x26c] ;  /* 0x00026c00010b7983 */ /* 0x000ea80000300800 */
[----:B------:R-:W-:Y:S04]  /*586f0*/  STL [R1+0x1df4], R15 ;  /* 0x001df40f01007387 */ /* 0x000fe80000100800 */
[----:B------:R0:W-:Y:S04]  /*58700*/  STL [R1+0x1df0], R13 ;  /* 0x001df00d01007387 */ /* 0x0001e80000100800 */
[----:B------:R-:W3:Y:S01]  /*58710*/  LDL.LU R2, [R1+0x1e24] ;  /* 0x001e240001027983 */ /* 0x000ee20000300800 */
[----:B0-----:R-:W-:-:S03]  /*58720*/  IMAD.MOV.U32 R13, RZ, RZ, R3 ;  /* 0x000000ffff0d7224 */ /* 0x001fc600078e0003 */
[----:B------:R-:W2:Y:S04]  /*58730*/  LDL.LU R3, [R1+0x1e20] ;  /* 0x001e200001037983 */ /* 0x000ea80000300800 */
[----:B------:R-:W2:Y:S04]  /*58740*/  LDL.LU R14, [R1+0x258] ;  /* 0x00025800010e7983 */ /* 0x000ea80000300800 */
[----:B------:R-:W2:Y:S01]  /*58750*/  LDL.LU R15, [R1+0x25c] ;  /* 0x00025c00010f7983 */ /* 0x000ea20000300800 */
[----:B----4-:R-:W-:Y:S01]  /*58760*/  HMMA.16816.F32 R24, R20, R16, R4 ;  /* 0x000000101418723c */ /* 0x010fe20000001804 */
[----:B------:R-:W-:-:S02]  /*58770*/  IMAD.MOV.U32 R5, RZ, RZ, R16 ;  /* 0x000000ffff057224 */ /* 0x000fc400078e0010 */
[----:B------:R-:W-:-:S15]  /*58780*/  IMAD.MOV.U32 R4, RZ, RZ, R17 ;  /* 0x000000ffff047224 */ /* 0x000fde00078e0011 */
[----:B------:R-:W-:Y:S01]  /*58790*/  NOP ;  /* 0x0000000000007918 */ /* 0x000fe20000000000 */
[----:B------:R-:W-:Y:S02]  /*587a0*/  IMAD.MOV.U32 R18, RZ, RZ, R24 ;  /* 0x000000ffff127224 */ /* 0x000fe400078e0018 */
[----:B------:R-:W-:Y:S01]  /*587b0*/  IMAD.MOV.U32 R19, RZ, RZ, R25 ;  /* 0x000000ffff137224 */ /* 0x000fe200078e0019 */
[----:B--2---:R-:W-:Y:S04]  /*587c0*/  STL.64 [R1+0x1e00], R14 ;  /* 0x001e000e01007387 */ /* 0x004fe80000100a00 */
[----:B------:R0:W-:Y:S04]  /*587d0*/  STL.64 [R1+0x1df8], R12 ;  /* 0x001df80c01007387 */ /* 0x0001e80000100a00 */
[----:B0-----:R-:W2:Y:S04]  /*587e0*/  LDL.LU R12, [R1+0x270] ;  /* 0x00027000010c7983 */ /* 0x001ea80000300800 */
[----:B------:R-:W2:Y:S04]  /*587f0*/  LDL.LU R13, [R1+0x274] ;  /* 0x00027400010d7983 */ /* 0x000ea80000300800 */
[----:B------:R-:W-:Y:S04]  /*58800*/  STL [R1+0x1c84], R0 ;  /* 0x001c840001007387 */ /* 0x000fe80000100800 */
[----:B------:R-:W-:Y:S04]  /*58810*/  STL [R1+0x1c80], R28 ;  /* 0x001c801c01007387 */ /* 0x000fe80000100800 */
[----:B------:R-:W4:Y:S04]  /*58820*/  LDL.LU.64 R16, [R1+0x1e18] ;  /* 0x001e180001107983 */ /* 0x000f280000300a00 */
[----:B------:R-:W2:Y:S01]  /*58830*/  LDL.LU.64 R24, [R1+0x1e10] ;  /* 0x001e100001187983 */ /* 0x000ea20000300a00 */
[----:B------:R-:W-:-:S02]  /*58840*/  IMAD.MOV.U32 R14, RZ, RZ, R3 ;  /* 0x000000ffff0e7224 */ /* 0x000fc400078e0003 */
[----:B---3--:R-:W-:Y:S02]  /*58850*/  IMAD.MOV.U32 R15, RZ, RZ, R2 ;  /* 0x000000ffff0f7224 */ /* 0x008fe400078e0002 */
[----:B------:R-:W-:Y:S02]  /*58860*/  IMAD.MOV.U32 R2, RZ, RZ, R27 ;  /* 0x000000ffff027224 */ /* 0x000fe400078e001b */
[----:B------:R-:W-:-:S03]  /*58870*/  IMAD.MOV.U32 R3, RZ, RZ, R26 ;  /* 0x000000ffff037224 */ /* 0x000fc600078e001a */
[----:B------:R-:W-:Y:S04]  /*58880*/  STL [R1+0x1bc4], R2 ;  /* 0x001bc40201007387 */ /* 0x000fe80000100800 */
[----:B------:R-:W-:Y:S04]  /*58890*/  STL [R1+0x1bc0], R3 ;  /* 0x001bc00301007387 */ /* 0x000fe80000100800 */
[----:B------:R-:W-:Y:S04]  /*588a0*/  STL [R1+0x1bbc], R19 ;  /* 0x001bbc1301007387 */ /* 0x000fe80000100800 */
[----:B------:R-:W-:Y:S01]  /*588b0*/  STL [R1+0x1bb8], R18 ;  /* 0x001bb81201007387 */ /* 0x000fe20000100800 */
[----:B--2---:R-:W-:Y:S03]  /*588c0*/  HMMA.16816.F32 R12, R20, R24, R12 ;  /* 0x00000018140c723c */ /* 0x004fe6000000180c */
[----:B----4-:R0:W-:Y:S01]  /*588d0*/  STL.64 [R1+0x1e08], R16 ;  /* 0x001e081001007387 */ /* 0x0101e20000100a00 */
[----:B------:R-:W-:-:S02]  /*588e0*/  IMAD.MOV.U32 R7, RZ, RZ, R24 ;  /* 0x000000ffff077224 */ /* 0x000fc400078e0018 */
[----:B------:R-:W-:Y:S01]  /*588f0*/  IMAD.MOV.U32 R6, RZ, RZ, R25 ;  /* 0x000000ffff067224 */ /* 0x000fe200078e0019 */
[----:B0-----:R-:W2:-:S12]  /*58900*/  LDL.LU.64 R16, [R1+0x90] ;  /* 0x0000900001107983 */ /* 0x001e980000300a00 */
[----:B------:R-:W-:Y:S04]  /*58910*/  STL.64 [R1+0x2a0], R12 ;  /* 0x0002a00c01007387 */ /* 0x000fe80000100a00 */
[----:B------:R2:W-:Y:S04]  /*58920*/  STL.64 [R1+0x2a8], R14 ;  /* 0x0002a80e01007387 */ /* 0x0005e80000100a00 */
[----:B------:R-:W3:Y:S01]  /*58930*/  LDL.LU.64 R24, [R1+0x60] ;  /* 0x0000600001187983 */ /* 0x000ee20000300a00 */
[----:B--2---:R-:W-:Y:S01]  /*58940*/  HMMA.16816.F32 R12, R20, R16, R8 ;  /* 0x00000010140c723c */ /* 0x004fe20000001808 */
[----:B------:R-:W-:-:S02]  /*58950*/  IMAD.MOV.U32 R11, RZ, RZ, R16 ;  /* 0x000000ffff0b7224 */ /* 0x000fc400078e0010 */
[----:B---3--:R0:W-:Y:S01]  /*58960*/  STL.64 [R1+0x1de0], R24 ;  /* 0x001de01801007387 */ /* 0x0081e20000100a00 */
[----:B------:R-:W-:-:S03]  /*58970*/  IMAD.MOV.U32 R10, RZ, RZ, R17 ;  /* 0x000000ffff0a7224 */ /* 0x000fc600078e0011 */
[----:B0-----:R-:W2:Y:S04]  /*58980*/  LDL.LU R24, [R1+0x240] ;  /* 0x0002400001187983 */ /* 0x001ea80000300800 */
[----:B------:R-:W2:Y:S04]  /*58990*/  LDL.LU R25, [R1+0x244] ;  /* 0x0002440001197983 */ /* 0x000ea80000300800 */
[----:B------:R-:W2:Y:S04]  /*589a0*/  LDL.LU R26, [R1+0x248] ;  /* 0x00024800011a7983 */ /* 0x000ea80000300800 */
[----:B------:R-:W2:Y:S04]  /*589b0*/  LDL.LU R27, [R1+0x24c] ;  /* 0x00024c00011b7983 */ /* 0x000ea80000300800 */
[----:B------:R-:W-:Y:S04]  /*589c0*/  STL.64 [R1+0x1d58], R6 ;  /* 0x001d580601007387 */ /* 0x000fe80000100a00 */
[----:B------:R0:W-:Y:S01]  /*589d0*/  STL.64 [R1+0x1d50], R4 ;  /* 0x001d500401007387 */ /* 0x0001e20000100a00 */
[----:B------:R-:W-:-:S02]  /*589e0*/  IMAD.MOV.U32 R19, RZ, RZ, R14 ;  /* 0x000000ffff137224 */ /* 0x000fc400078e000e */
[----:B------:R-:W-:Y:S02]  /*589f0*/  IMAD.MOV.U32 R18, RZ, RZ, R15 ;  /* 0x000000ffff127224 */ /* 0x000fe400078e000f */
[----:B------:R-:W-:Y:S02]  /*58a00*/  IMAD.MOV.U32 R2, RZ, RZ, R12 ;  /* 0x000000ffff027224 */ /* 0x000fe400078e000c */
[----:B------:R-:W-:Y:S01]  /*58a10*/  IMAD.MOV.U32 R3, RZ, RZ, R13 ;  /* 0x000000ffff037224 */ /* 0x000fe200078e000d */
[----:B0-----:R-:W3:Y:S04]  /*58a20*/  LDL.LU.64 R4, [R1+0x80] ;  /* 0x0000800001047983 */ /* 0x001ee80000300a00 */
[----:B------:R-:W4:Y:S04]  /*58a30*/  LDL.LU.64 R16, [R1+0x1e08] ;  /* 0x001e080001107983 */ /* 0x000f280000300a00 */
[----:B------:R-:W3:Y:S04]  /*58a40*/  LDL.LU.64 R14, [R1+0x1e00] ;  /* 0x001e0000010e7983 */ /* 0x000ee80000300a00 */
[----:B------:R-:W3:Y:S04]  /*58a50*/  LDL.LU.64 R12, [R1+0x1df8] ;  /* 0x001df800010c7983 */ /* 0x000ee80000300a00 */
[----:B------:R-:W-:Y:S04]  /*58a60*/  STL.64 [R1+0x1de8], R10 ;  /* 0x001de80a01007387 */ /* 0x000fe80000100a00 */
[----:B------:R-:W2:Y:S04]  /*58a70*/  LDL.LU.64 R8, [R1+0x70] ;  /* 0x0000700001087983 */ /* 0x000ea80000300a00 */
[----:B------:R-:W-:Y:S04]  /*58a80*/  STL [R1+0x1bd4], R18 ;  /* 0x001bd41201007387 */ /* 0x000fe80000100800 */
[----:B------:R-:W-:Y:S04]  /*58a90*/  STL [R1+0x1bd0], R19 ;  /* 0x001bd01301007387 */ /* 0x000fe80000100800 */
[----:B------:R-:W-:Y:S04]  /*58aa0*/  STL [R1+0x1bcc], R3 ;  /* 0x001bcc0301007387 */ /* 0x000fe80000100800 */
[----:B------:R-:W-:Y:S01]  /*58ab0*/  STL [R1+0x1bc8], R2 ;  /* 0x001bc80201007387 */ /* 0x000fe20000100800 */
[----:B---3--:R-:W-:-:S15]  /*58ac0*/  HMMA.16816.F32 R12, R20, R4, R12 ;  /* 0x00000004140c723c */ /* 0x008fde000000180c */
[----:B------:R-:W-:-:S04]  /*58ad0*/  NOP ;  /* 0x0000000000007918 */ /* 0x000fc80000000000 */
[----:B------:R-:W-:Y:S04]  /*58ae0*/  STL.64 [R1+0x280], R12 ;  /* 0x0002800c01007387 */ /* 0x000fe80000100a00 */
[----:B------:R0:W-:Y:S04]  /*58af0*/  STL.64 [R1+0x288], R14 ;  /* 0x0002880e01007387 */ /* 0x0001e80000100a00 */
[----:B0-----:R-:W3:Y:S04]  /*58b00*/  LDL.LU R15, [R1+0x1df4] ;  /* 0x001df400010f7983 */ /* 0x001ee80000300800 */
[----:B------:R-:W4:Y:S01]  /*58b10*/  LDL.LU R13, [R1+0x1df0] ;  /* 0x001df000010d7983 */ /* 0x000f220000300800 */
[----:B--2---:R-:W-:Y:S01]  /*58b20*/  HMMA.16816.F32 R24, R20, R8, R24 ;  /* 0x000000081418723c */ /* 0x004fe20000001818 */
[----:B------:R-:W-:-:S02]  /*58b30*/  IMAD.MOV.U32 R14, RZ, RZ, R4 ;  /* 0x000000ffff0e7224 */ /* 0x000fc400078e0004 */
[----:B------:R-:W-:-:S15]  /*58b40*/  IMAD.MOV.U32 R12, RZ, RZ, R5 ;  /* 0x000000ffff0c7224 */ /* 0x000fde00078e0005 */
[----:B------:R-:W-:Y:S01]  /*58b50*/  NOP ;  /* 0x0000000000007918 */ /* 0x000fe20000000000 */
[----:B------:R-:W-:Y:S02]  /*58b60*/  IMAD.MOV.U32 R18, RZ, RZ, R24 ;  /* 0x000000ffff127224 */ /* 0x000fe400078e0018 */
[----:B------:R-:W-:Y:S01]  /*58b70*/  IMAD.MOV.U32 R19, RZ, RZ, R25 ;  /* 0x000000ffff137224 */ /* 0x000fe200078e0019 */
[----:B---3--:R-:W-:Y:S04]  /*58b80*/  STL.64 [R1+0x1d68], R14 ;  /* 0x001d680e01007387 */ /* 0x008fe80000100a00 */
[----:B----4-:R0:W-:Y:S04]  /*58b90*/  STL.64 [R1+0x1d60], R12 ;  /* 0x001d600c01007387 */ /* 0x0101e80000100a00 */
[----:B0-----:R-:W2:Y:S04]  /*58ba0*/  LDL.LU R12, [R1+0x220] ;  /* 0x00022000010c7983 */ /* 0x001ea80000300800 */
[----:B------:R-:W2:Y:S04]  /*58bb0*/  LDL.LU R13, [R1+0x224] ;  /* 0x00022400010d7983 */ /* 0x000ea80000300800 */
[----:B------:R-:W2:Y:S04]  /*58bc0*/  LDL.LU R14, [R1+0x228] ;  /* 0x00022800010e7983 */ /* 0x000ea80000300800 */
[----:B------:R-:W3:Y:S04]  /*58bd0*/  LDL.LU.64 R10, [R1+0x1de8] ;  /* 0x001de800010a7983 */ /* 0x000ee80000300a00 */
[----:B------:R-:W2:Y:S04]  /*58be0*/  LDL.LU.64 R24, [R1+0x1de0] ;  /* 0x001de00001187983 */ /* 0x000ea80000300a00 */
[----:B------:R-:W-:Y:S04]  /*58bf0*/  STL.64 [R1+0x1d78], R18 ;  /* 0x001d781201007387 */ /* 0x000fe80000100a00 */
[----:B------:R0:W-:Y:S04]  /*58c00*/  STL.64 [R1+0x1d70], R16 ;  /* 0x001d701001007387 */ /* 0x0001e80000100a00 */
[----:B0-----:R-:W4:Y:S01]  /*58c10*/  LDL.LU.64 R16, [R1+0x10] ;  /* 0x0000100001107983 */ /* 0x001f220000300a00 */
[----:B------:R-:W-:-:S02]  /*58c20*/  IMAD.MOV.U32 R15, RZ, RZ, R29 ;  /* 0x000000ffff0f7224 */ /* 0x000fc400078e001d */
[----:B------:R-:W-:Y:S01]  /*58c30*/  IMAD.MOV.U32 R2, RZ, RZ, R27 ;  /* 0x000000ffff027224 */ /* 0x000fe200078e001b */
[----:B----4-:R0:W-:Y:S04]  /*58c40*/  STL.64 [R1+0x1d90], R16 ;  /* 0x001d901001007387 */ /* 0x0101e80000100a00 */
[----:B0-----:R-:W4:Y:S01]  /*58c50*/  LDL.LU.64 R16, [R1+0x20] ;  /* 0x0000200001107983 */ /* 0x001f220000300a00 */
[----:B--2---:R-:W-:Y:S01]  /*58c60*/  HMMA.16816.F32 R12, R20, R24, R12 ;  /* 0x00000018140c723c */ /* 0x004fe2000000180c */
[----:B------:R-:W-:Y:S02]  /*58c70*/  IMAD.MOV.U32 R3, RZ, RZ, R26 ;  /* 0x000000ffff037224 */ /* 0x000fe400078e001a */
[----:B----4-:R0:W-:Y:S04]  /*58c80*/  STL.64 [R1+0x1da8], R16 ;  /* 0x001da81001007387 */ /* 0x0101e80000100a00 */
[----:B------:R-:W-:Y:S04]  /*58c90*/  STL [R1+0x1c8c], R2 ;  /* 0x001c8c0201007387 */ /* 0x000fe80000100800 */
[----:B------:R-:W-:Y:S08]  /*58ca0*/  STL [R1+0x1c88], R3 ;  /* 0x001c880301007387 */ /* 0x000ff00000100800 */
[----:B------:R-:W-:Y:S04]  /*58cb0*/  STL.64 [R1+0x260], R12 ;  /* 0x0002600c01007387 */ /* 0x000fe80000100a00 */
[----:B------:R-:W-:Y:S04]  /*58cc0*/  STL [R1+0x268], R14 ;  /* 0x0002680e01007387 */ /* 0x000fe80000100800 */
[----:B------:R-:W2:Y:S04]  /*58cd0*/  LDL R27, [R1+0x69c] ;  /* 0x00069c00011b7983 */ /* 0x000ea80000100800 */
[----:B0-----:R-:W4:Y:S01]  /*58ce0*/  LDL.LU.64 R16, [R1+0x30] ;  /* 0x0000300001107983 */ /* 0x001f220000300a00 */
[----:B------:R-:W-:-:S02]  /*58cf0*/  IMAD.MOV.U32 R7, RZ, RZ, R8 ;  /* 0x000000ffff077224 */ /* 0x000fc400078e0008 */
[----:B------:R-:W-:Y:S01]  /*58d00*/  IMAD.MOV.U32 R6, RZ, RZ, R9 ;  /* 0x000000ffff067224 */ /* 0x000fe200078e0009 */
[----:B----4-:R0:W-:Y:S04]  /*58d10*/  STL.64 [R1+0x1dc0], R16 ;  /* 0x001dc01001007387 */ /* 0x0101e80000100a00 */
[----:B0-----:R-:W4:Y:S01]  /*58d20*/  LDL.LU.64 R16, [R1+0x40] ;  /* 0x0000400001107983 */ /* 0x001f220000300a00 */
[----:B------:R-:W-:Y:S02]  /*58d30*/  IMAD.MOV.U32 R9, RZ, RZ, R24 ;  /* 0x000000ffff097224 */ /* 0x000fe400078e0018 */
[----:B------:R-:W-:Y:S02]  /*58d40*/  IMAD.MOV.U32 R8, RZ, RZ, R25 ;  /* 0x000000ffff087224 */ /* 0x000fe400078e0019 */
[----:B--2---:R-:W0:Y:S04]  /*58d50*/  LDSM.16.MT88.4 R24, [R27+UR5+0x21c00] ;  /* 0x021c00051b18783b */ /* 0x004e280008004200 */
[----:B----4-:R1:W-:Y:S04]  /*58d60*/  STL.64 [R1+0x1dc8], R16 ;  /* 0x001dc81001007387 */ /* 0x0103e80000100a00 */
[----:B-1----:R-:W2:Y:S04]  /*58d70*/  LDL.LU.64 R16, [R1+0x50] ;  /* 0x0000500001107983 */ /* 0x002ea80000300a00 */
[----:B---3--:R-:W-:Y:S04]  /*58d80*/  STL.64 [R1+0x1d88], R10 ;  /* 0x001d880a01007387 */ /* 0x008fe80000100a00 */
[----:B------:R1:W-:Y:S04]  /*58d90*/  STL.64 [R1+0x1d80], R8 ;  /* 0x001d800801007387 */ /* 0x0003e80000100a00 */
[----:B-1----:R-:W3:Y:S04]  /*58da0*/  LDL.LU R8, [R1+0x210] ;  /* 0x0002100001087983 */ /* 0x002ee80000300800 */
[----:B------:R-:W3:Y:S04]  /*58db0*/  LDL.LU R9, [R1+0x214] ;  /* 0x0002140001097983 */ /* 0x000ee80000300800 */
[----:B------:R-:W4:Y:S04]  /*58dc0*/  LDL.LU R10, [R1+0x218] ;  /* 0x00021800010a7983 */ /* 0x000f280000300800 */
[----:B------:R-:W4:Y:S04]  /*58dd0*/  LDL.LU R11, [R1+0x21c] ;  /* 0x00021c00010b7983 */ /* 0x000f280000300800 */
[----:B----4-:R-:W-:Y:S04]  /*58de0*/  STL.64 [R1+0x1da0], R10 ;  /* 0x001da00a01007387 */ /* 0x010fe80000100a00 */
[----:B---3--:R1:W-:Y:S04]  /*58df0*/  STL.64 [R1+0x1d98], R8 ;  /* 0x001d980801007387 */ /* 0x0083e80000100a00 */
        /* <DEDUP_REMOVED lines=14> */
[----:B------:R-:W3:Y:S04]  /*58ee0*/  LDL.LU R10, [R1+0x318] ;  /* 0x00031800010a7983 */ /* 0x000ee80000300800 */
[----:B------:R-:W3:Y:S01]  /*58ef0*/  LDL.LU R11, [R1+0x31c] ;  /* 0x00031c00010b7983 */ /* 0x000ee20000300800 */
[----:B------:R-:W-:-:S03]  /*58f00*/  IMAD.MOV.U32 R29, RZ, RZ, R15 ;  /* 0x000000ffff1d7224 */ /* 0x000fc600078e000f */
[----:B------:R-:W4:Y:S04]  /*58f10*/  LDL.LU R12, [R1+0x2d0] ;  /* 0x0002d000010c7983 */ /* 0x000f280000300800 */
[----:B------:R-:W4:Y:S04]  /*58f20*/  LDL.LU R13, [R1+0x2d4] ;  /* 0x0002d400010d7983 */ /* 0x000f280000300800 */
[----:B------:R-:W4:Y:S04]  /*58f30*/  LDL.LU R14, [R1+0x2d8] ;  /* 0x0002d800010e7983 */ /* 0x000f280000300800 */
[----:B------:R-:W4:Y:S04]  /*58f40*/  LDL.LU R15, [R1+0x2dc] ;  /* 0x0002dc00010f7983 */ /* 0x000f280000300800 */
[----:B------:R-:W4:Y:S04]  /*58f50*/  LDL.LU.64 R4, [R1] ;  /* 0x0000000001047983 */ /* 0x000f280000300a00 */
[----:B------:R-:W-:Y:S04]  /*58f60*/  STL [R1+0x1c90], R29 ;  /* 0x001c901d01007387 */ /* 0x000fe80000100800 */
[----:B0-----:R-:W-:Y:S04]  /*58f70*/  STL.64 [R1+0x1be0], R26 ;  /* 0x001be01a01007387 */ /* 0x001fe80000100a00 */
[----:B------:R0:W-:Y:S01]  /*58f80*/  STL.64 [R1+0x1bd8], R24 ;  /* 0x001bd81801007387 */ /* 0x0001e20000100a00 */
[----:B--2---:R-:W-:-:S02]  /*58f90*/  IMAD.MOV.U32 R2, RZ, RZ, R16 ;  /* 0x000000ffff027224 */ /* 0x004fc400078e0010 */
[----:B------:R-:W-:Y:S01]  /*58fa0*/  IMAD.MOV.U32 R3, RZ, RZ, R17 ;  /* 0x000000ffff037224 */ /* 0x000fe200078e0011 */
[----:B0-----:R-:W2:Y:S04]  /*58fb0*/  LDL.LU R24, [R1+0x300] ;  /* 0x0003000001187983 */ /* 0x001ea80000300800 */
[----:B------:R-:W2:Y:S04]  /*58fc0*/  LDL.LU R25, [R1+0x304] ;  /* 0x0003040001197983 */ /* 0x000ea80000300800 */
[----:B------:R-:W2:Y:S04]  /*58fd0*/  LDL.LU R26, [R1+0x308] ;  /* 0x00030800011a7983 */ /* 0x000ea80000300800 */
[----:B------:R-:W2:Y:S01]  /*58fe0*/  LDL.LU R27, [R1+0x30c] ;  /* 0x00030c00011b7983 */ /* 0x000ea20000300800 */
[----:B---3--:R-:W-:-:S15]  /*58ff0*/  HMMA.16816.F32 R8, R20, R16, R8 ;  /* 0x000000101408723c */ /* 0x008fde0000001808 */
[----:B------:R-:W-:-:S04]  /*59000*/  NOP ;  /* 0x0000000000007918 */ /* 0x000fc80000000000 */
[----:B------:R-:W-:Y:S04]  /*59010*/  STL.64 [R1+0x250], R8 ;  /* 0x0002500801007387 */ /* 0x000fe80000100a00 */
[----:B------:R0:W-:Y:S04]  /*59020*/  STL.64 [R1+0x258], R10 ;  /* 0x0002580a01007387 */ /* 0x0001e80000100a00 */
[----:B0-----:R-:W3:Y:S04]  /*59030*/  LDL.LU.64 R10, [R1+0x1dd8] ;  /* 0x001dd800010a7983 */ /* 0x001ee80000300a00 */
[----:B------:R-:W3:Y:S04]  /*59040*/  LDL.LU.64 R8, [R1+0x1dd0] ;  /* 0x001dd00001087983 */ /* 0x000ee80000300a00 */
[----:B------:R-:W2:Y:S04]  /*59050*/  LDL.LU.64 R16, [R1+0x1dc8] ;  /* 0x001dc80001107983 */ /* 0x000ea80000300a00 */
[----:B------:R-:W-:Y:S04]  /*59060*/  STL [R1+0x1c9c], R3 ;  /* 0x001c9c0301007387 */ /* 0x000fe80000100800 */
[----:B------:R-:W-:Y:S01]  /*59070*/  STL [R1+0x1c98], R2 ;  /* 0x001c980201007387 */ /* 0x000fe20000100800 */
[----:B--2---:R-:W-:-:S15]  /*59080*/  HMMA.16816.F32 R24, R20, R16, R24 ;  /* 0x000000101418723c */ /* 0x004fde0000001818 */
[----:B------:R-:W-:-:S04]  /*59090*/  NOP ;  /* 0x0000000000007918 */ /* 0x000fc80000000000 */
[----:B------:R0:W-:Y:S04]  /*590a0*/  STL.64 [R1+0x240], R24 ;  /* 0x0002401801007387 */ /* 0x0001e80000100a00 */
[----:B------:R1:W-:Y:S01]  /*590b0*/  STL.64 [R1+0x248], R26 ;  /* 0x0002481a01007387 */ /* 0x0003e20000100a00 */
[----:B0-----:R-:W-:Y:S02]  /*590c0*/  IMAD.MOV.U32 R25, RZ, RZ, R16 ;  /* 0x000000ffff197224 */ /* 0x001fe400078e0010 */
[----:B------:R-:W-:Y:S02]  /*590d0*/  IMAD.MOV.U32 R24, RZ, RZ, R17 ;  /* 0x000000ffff187224 */ /* 0x000fe400078e0011 */
[----:B------:R-:W3:Y:S04]  /*590e0*/  LDL.LU.64 R16, [R1+0x1dc0] ;  /* 0x001dc00001107983 */ /* 0x000ee80000300a00 */
[----:B------:R-:W-:Y:S01]  /*590f0*/  STL [R1+0x1c94], R25 ;  /* 0x001c941901007387 */ /* 0x000fe20000100800 */
[----:B---3--:R-:W-:Y:S01]  /*59100*/  HMMA.16816.F32 R8, R20, R16, R8 ;  /* 0x000000101408723c */ /* 0x008fe20000001808 */
[----:B-1----:R-:W-:-:S02]  /*59110*/  IMAD.MOV.U32 R27, RZ, RZ, R16 ;  /* 0x000000ffff1b7224 */ /* 0x002fc400078e0010 */
[----:B------:R-:W-:-:S15]  /*59120*/  IMAD.MOV.U32 R26, RZ, RZ, R17 ;  /* 0x000000ffff1a7224 */ /* 0x000fde00078e0011 */
[----:B------:R-:W-:Y:S01]  /*59130*/  NOP ;  /* 0x0000000000007918 */ /* 0x000fe20000000000 */
[----:B------:R-:W-:Y:S04]  /*59140*/  STL.64 [R1+0x230], R8 ;  /* 0x0002300801007387 */ /* 0x000fe80000100a00 */
[----:B------:R0:W-:Y:S04]  /*59150*/  STL.64 [R1+0x238], R10 ;  /* 0x0002380a01007387 */ /* 0x0001e80000100a00 */
[----:B0-----:R-:W2:Y:S04]  /*59160*/  LDL.LU.64 R10, [R1+0x1db8] ;  /* 0x001db800010a7983 */ /* 0x001ea80000300a00 */
[----:B------:R-:W2:Y:S04]  /*59170*/  LDL.LU.64 R8, [R1+0x1db0] ;  /* 0x001db00001087983 */ /* 0x000ea80000300a00 */
[----:B------:R-:W2:Y:S02]  /*59180*/  LDL.LU.64 R16, [R1+0x1da8] ;  /* 0x001da80001107983 */ /* 0x000ea40000300a00 */
        /* <DEDUP_REMOVED lines=8> */
[----:B------:R-:W2:Y:S01]  /*59210*/  LDL.LU.64 R16, [R1+0x1d90] ;  /* 0x001d900001107983 */ /* 0x000ea20000300a00 */
[----:B----4-:R-:W-:Y:S01]  /*59220*/  HMMA.16816.F32 R12, R20, R4, R12 ;  /* 0x00000004140c723c */ /* 0x010fe2000000180c */
[----:B------:R-:W-:-:S02]  /*59230*/  IMAD.MOV.U32 R3, RZ, RZ, R4 ;  /* 0x000000ffff037224 */ /* 0x000fc400078e0004 */
[----:B------:R-:W-:-:S05]  /*59240*/  IMAD.MOV.U32 R2, RZ, RZ, R5 ;  /* 0x000000ffff027224 */ /* 0x000fca00078e0005 */
[----:B--2---:R-:W-:Y:S01]  /*59250*/  HMMA.16816.F32 R8, R20, R16, R8 ;  /* 0x000000101408723c */ /* 0x004fe20000001808 */
[----:B------:R-:W-:Y:S02]  /*59260*/  IMAD.MOV.U32 R25, RZ, RZ, R16 ;  /* 0x000000ffff197224 */ /* 0x000fe400078e0010 */
[----:B------:R-:W-:-:S15]  /*59270*/  IMAD.MOV.U32 R29, RZ, RZ, R17 ;  /* 0x000000ffff1d7224 */ /* 0x000fde00078e0011 */
[----:B------:R-:W-:Y:S01]  /*59280*/  NOP ;  /* 0x0000000000007918 */ /* 0x000fe20000000000 */
[----:B------:R-:W-:Y:S04]  /*59290*/  STL.64 [R1+0x210], R8 ;  /* 0x0002100801007387 */ /* 0x000fe80000100a00 */
[----:B------:R0:W-:Y:S04]  /*592a0*/  STL.64 [R1+0x218], R10 ;  /* 0x0002180a01007387 */ /* 0x0001e80000100a00 */
[----:B0-----:R-:W2:Y:S04]  /*592b0*/  LDL.LU.64 R10, [R1+0x1d88] ;  /* 0x001d8800010a7983 */ /* 0x001ea80000300a00 */
[----:B------:R-:W3:Y:S04]  /*592c0*/  LDL.LU.64 R8, [R1+0x1d80] ;  /* 0x001d800001087983 */ /* 0x000ee80000300a00 */
[----:B------:R-:W4:Y:S04]  /*592d0*/  LDL.LU.64 R18, [R1+0x1d78] ;  /* 0x001d780001127983 */ /* 0x000f280000300a00 */
[----:B------:R-:W2:Y:S04]  /*592e0*/  LDL.LU.64 R16, [R1+0x1d70] ;  /* 0x001d700001107983 */ /* 0x000ea80000300a00 */
[----:B------:R-:W-:Y:S04]  /*592f0*/  STL.64 [R1+0x1ca8], R26 ;  /* 0x001ca81a01007387 */ /* 0x000fe80000100a00 */
[----:B------:R0:W-:Y:S02]  /*59300*/  STL.64 [R1+0x1ca0], R24 ;  /* 0x001ca01801007387 */ /* 0x0001e40000100a00 */
[----:B0-----:R-:W-:-:S02]  /*59310*/  IMAD.MOV.U32 R24, RZ, RZ, R7 ;  /* 0x000000ffff187224 */ /* 0x001fc400078e0007 */
[----:B------:R-:W-:-:S05]  /*59320*/  IMAD.MOV.U32 R25, RZ, RZ, R6 ;  /* 0x000000ffff197224 */ /* 0x000fca00078e0006 */
[----:B------:R0:W-:Y:S04]  /*59330*/  STL.64 [R1+0x1cb0], R24 ;  /* 0x001cb01801007387 */ /* 0x0001e80000100a00 */
[----:B0-----:R-:W2:Y:S04]  /*59340*/  LDL.LU R24, [R1+0x1f0] ;  /* 0x0001f00001187983 */ /* 0x001ea80000300800 */
[----:B------:R-:W2:Y:S04]  /*59350*/  LDL.LU R25, [R1+0x1f4] ;  /* 0x0001f40001197983 */ /* 0x000ea80000300800 */
[----:B------:R-:W2:Y:S04]  /*59360*/  LDL.LU R26, [R1+0x1f8] ;  /* 0x0001f800011a7983 */ /* 0x000ea80000300800 */
[----:B------:R-:W2:Y:S04]  /*59370*/  LDL.LU R27, [R1+0x1fc] ;  /* 0x0001fc00011b7983 */ /* 0x000ea80000300800 */
[----:B------:R-:W-:Y:S04]  /*59380*/  STL.64 [R1+0x200], R12 ;  /* 0x0002000c01007387 */ /* 0x000fe80000100a00 */
[----:B------:R0:W-:Y:S04]  /*59390*/  STL.64 [R1+0x208], R14 ;  /* 0x0002080e01007387 */ /* 0x0001e80000100a00 */
[----:B0-----:R-:W3:Y:S04]  /*593a0*/  LDL.LU.64 R14, [R1+0x1d68] ;  /* 0x001d6800010e7983 */ /* 0x001ee80000300a00 */
[----:B------:R-:W3:Y:S04]  /*593b0*/  LDL.LU.64 R12, [R1+0x1d60] ;  /* 0x001d6000010c7983 */ /* 0x000ee80000300a00 */
[----:B------:R-:W3:Y:S04]  /*593c0*/  LDL.LU.64 R6, [R1+0x1d58] ;  /* 0x001d580001067983 */ /* 0x000ee80000300a00 */
[----:B------:R-:W4:Y:S01]  /*593d0*/  LDL.LU.64 R4, [R1+0x1d50] ;  /* 0x001d500001047983 */ /* 0x000f220000300a00 */
[----:B--2---:R-:W-:-:S15]  /*593e0*/  HMMA.16816.F32 R24, R20, R16, R24 ;  /* 0x000000101418723c */ /* 0x004fde0000001818 */
[----:B------:R-:W-:-:S04]  /*593f0*/  NOP ;  /* 0x0000000000007918 */ /* 0x000fc80000000000 */
[----:B------:R3:W-:Y:S04]  /*59400*/  STL.64 [R1+0x1f0], R24 ;  /* 0x0001f01801007387 */ /* 0x0007e80000100a00 */
[----:B------:R-:W-:Y:S01]  /*59410*/  STL.64 [R1+0x1f8], R26 ;  /* 0x0001f81a01007387 */ /* 0x000fe20000100a00 */
[----:B---3--:R-:W-:Y:S02]  /*59420*/  IMAD.MOV.U32 R24, RZ, RZ, R14 ;  /* 0x000000ffff187224 */ /* 0x008fe400078e000e */
[----:B------:R-:W-:Y:S01]  /*59430*/  IMAD.MOV.U32 R25, RZ, RZ, R12 ;  /* 0x000000ffff197224 */ /* 0x000fe200078e000c */
[----:B------:R-:W2:Y:S04]  /*59440*/  LDL.LU R14, [R1+0x1d48] ;  /* 0x001d4800010e7983 */ /* 0x000ea80000300800 */
[----:B------:R-:W3:Y:S04]  /*59450*/  LDL.LU R12, [R1+0x1d44] ;  /* 0x001d4400010c7983 */ /* 0x000ee80000300800 */
[----:B------:R0:W-:Y:S02]  /*59460*/  STL.64 [R1+0x1cc0], R24 ;  /* 0x001cc01801007387 */ /* 0x0001e40000100a00 */
[----:B0-----:R-:W-:-:S02]  /*59470*/  IMAD.MOV.U32 R24, RZ, RZ, R11 ;  /* 0x000000ffff187224 */ /* 0x001fc400078e000b */
[----:B------:R-:W-:-:S05]  /*59480*/  IMAD.MOV.U32 R25, RZ, RZ, R10 ;  /* 0x000000ffff197224 */ /* 0x000fca00078e000a */
[----:B------:R0:W-:Y:S04]  /*59490*/  STL.64 [R1+0x1cd8], R24 ;  /* 0x001cd81801007387 */ /* 0x0001e80000100a00 */
[----:B----4-:R-:W-:Y:S04]  /*594a0*/  STL.64 [R1+0x1c10], R18 ;  /* 0x001c101201007387 */ /* 0x010fe80000100a00 */
[----:B------:R1:W-:Y:S01]  /*594b0*/  STL.64 [R1+0x1c08], R16 ;  /* 0x001c081001007387 */ /* 0x0003e20000100a00 */
[----:B0-----:R-:W-:Y:S02]  /*594c0*/  IMAD.MOV.U32 R24, RZ, RZ, R7 ;  /* 0x000000ffff187224 */ /* 0x001fe400078e0007 */
[----:B------:R-:W-:-:S05]  /*594d0*/  IMAD.MOV.U32 R25, RZ, RZ, R6 ;  /* 0x000000ffff197224 */ /* 0x000fca00078e0006 */
[----:B------:R0:W-:Y:S01]  /*594e0*/  STL.64 [R1+0x1cf0], R24 ;  /* 0x001cf01801007387 */ /* 0x0001e20000100a00 */
[----:B-1----:R-:W-:Y:S02]  /*594f0*/  IMAD.MOV.U32 R17, RZ, RZ, R8 ;  /* 0x000000ffff117224 */ /* 0x002fe400078e0008 */
[----:B------:R-:W-:Y:S02]  /*59500*/  IMAD.MOV.U32 R16, RZ, RZ, R9 ;  /* 0x000000ffff107224 */ /* 0x000fe400078e0009 */
[----:B0-----:R-:W-:Y:S02]  /*59510*/  IMAD.MOV.U32 R25, RZ, RZ, R4 ;  /* 0x000000ffff197224 */ /* 0x001fe400078e0004 */
[----:B------:R-:W-:Y:S01]  /*59520*/  IMAD.MOV.U32 R24, RZ, RZ, R5 ;  /* 0x000000ffff187224 */ /* 0x000fe200078e0005 */
[----:B------:R-:W4:Y:S04]  /*59530*/  LDL.LU R4, [R1+0x1c0] ;  /* 0x0001c00001047983 */ /* 0x000f280000300800 */
[----:B------:R-:W4:Y:S04]  /*59540*/  LDL.LU R5, [R1+0x1c4] ;  /* 0x0001c40001057983 */ /* 0x000f280000300800 */
[----:B------:R-:W4:Y:S04]  /*59550*/  LDL.LU R6, [R1+0x1c8] ;  /* 0x0001c80001067983 */ /* 0x000f280000300800 */
[----:B------:R-:W4:Y:S04]  /*59560*/  LDL.LU R7, [R1+0x1cc] ;  /* 0x0001cc0001077983 */ /* 0x000f280000300800 */
[----:B------:R-:W3:Y:S04]  /*59570*/  LDL.LU R8, [R1+0x1e0] ;  /* 0x0001e00001087983 */ /* 0x000ee80000300800 */
[----:B------:R-:W3:Y:S04]  /*59580*/  LDL.LU R9, [R1+0x1e4] ;  /* 0x0001e40001097983 */ /* 0x000ee80000300800 */
[----:B------:R-:W3:Y:S04]  /*59590*/  LDL.LU R10, [R1+0x1e8] ;  /* 0x0001e800010a7983 */ /* 0x000ee80000300800 */
[----:B------:R-:W3:Y:S04]  /*595a0*/  LDL.LU R11, [R1+0x1ec] ;  /* 0x0001ec00010b7983 */ /* 0x000ee80000300800 */
[----:B------:R-:W-:Y:S04]  /*595b0*/  STL.64 [R1+0x1d08], R24 ;  /* 0x001d081801007387 */ /* 0x000fe80000100a00 */
[----:B------:R0:W-:Y:S04]  /*595c0*/  STL.64 [R1+0x1cb8], R16 ;  /* 0x001cb81001007387 */ /* 0x0001e80000100a00 */
[----:B0-----:R-:W2:Y:S04]  /*595d0*/  LDL.LU R16, [R1+0x170] ;  /* 0x0001700001107983 */ /* 0x001ea80000300800 */
[----:B------:R-:W2:Y:S04]  /*595e0*/  LDL.LU R17, [R1+0x174] ;  /* 0x0001740001117983 */ /* 0x000ea80000300800 */
[----:B------:R-:W2:Y:S04]  /*595f0*/  LDL.LU R18, [R1+0x178] ;  /* 0x0001780001127983 */ /* 0x000ea80000300800 */
[----:B------:R-:W2:Y:S01]  /*59600*/  LDL.LU R19, [R1+0x17c] ;  /* 0x00017c0001137983 */ /* 0x000ea20000300800 */
[----:B------:R-:W-:-:S03]  /*59610*/  IMAD.MOV.U32 R24, RZ, RZ, R13 ;  /* 0x000000ffff187224 */ /* 0x000fc600078e000d */
        /* <DEDUP_REMOVED lines=26> */
[----:B------:R-:W-:Y:S04]  /*597c0*/  STL.64 [R1+0x1e0], R8 ;  /* 0x0001e00801007387 */ /* 0x000fe80000100a00 */
[----:B------:R0:W-:Y:S04]  /*597d0*/  STL.64 [R1+0x1e8], R10 ;  /* 0x0001e80a01007387 */ /* 0x0001e80000100a00 */
[----:B0-----:R-:W3:Y:S04]  /*597e0*/  LDL.LU.64 R10, [R1+0x1d38] ;  /* 0x001d3800010a7983 */ /* 0x001ee80000300a00 */
[----:B------:R-:W4:Y:S01]  /*597f0*/  LDL.LU.64 R8, [R1+0x1d30] ;  /* 0x001d300001087983 */ /* 0x000f220000300a00 */
[----:B------:R-:W-:Y:S01]  /*59800*/  IMAD.MOV.U32 R25, RZ, RZ, R15 ;  /* 0x000000ffff197224 */ /* 0x000fe200078e000f */
[----:B----4-:R-:W-:Y:S02]  /*59810*/  HMMA.16816.F32 R20, R20, R8, R4 ;  /* 0x000000081414723c */ /* 0x010fe40000001804 */
[----:B------:R-:W2:Y:S04]  /*59820*/  LDL.LU.64 R6, [R1+0x1d28] ;  /* 0x001d280001067983 */ /* 0x000ea80000300a00 */
[----:B------:R-:W2:Y:S04]  /*59830*/  LDL.LU.64 R4, [R1+0x1d20] ;  /* 0x001d200001047983 */ /* 0x000ea80000300a00 */
[----:B---3--:R-:W-:Y:S04]  /*59840*/  STL.64 [R1+0x1bf0], R10 ;  /* 0x001bf00a01007387 */ /* 0x008fe80000100a00 */
[----:B------:R0:W-:Y:S05]  /*59850*/  STL.64 [R1+0x1be8], R8 ;  /* 0x001be80801007387 */ /* 0x0001ea0000100a00 */
[----:B------:R-:W-:Y:S04]  /*59860*/  STL.64 [R1+0x1c0], R20 ;  /* 0x0001c01401007387 */ /* 0x000fe80000100a00 */
[----:B------:R-:W-:Y:S04]  /*59870*/  STL.64 [R1+0x1c8], R22 ;  /* 0x0001c81601007387 */ /* 0x000fe80000100a00 */
[----:B------:R-:W1:Y:S04]  /*59880*/  LDSM.16.MT88.4 R20, [R14+UR5+0x21c00] ;  /* 0x021c00050e14783b */ /* 0x000e680008004200 */
[----:B0-----:R-:W3:Y:S04]  /*59890*/  LDL.LU R8, [R1+0x150] ;  /* 0x0001500001087983 */ /* 0x001ee80000300800 */
[----:B------:R-:W3:Y:S04]  /*598a0*/  LDL.LU R9, [R1+0x154] ;  /* 0x0001540001097983 */ /* 0x000ee80000300800 */
[----:B------:R-:W3:Y:S04]  /*598b0*/  LDL.LU R10, [R1+0x158] ;  /* 0x00015800010a7983 */ /* 0x000ee80000300800 */
[----:B------:R-:W3:Y:S04]  /*598c0*/  LDL.LU R11, [R1+0x15c] ;  /* 0x00015c00010b7983 */ /* 0x000ee80000300800 */
[----:B-1----:R-:W-:Y:S04]  /*598d0*/  STL.64 [R1+0x1a60], R22 ;  /* 0x001a601601007387 */ /* 0x002fe80000100a00 */
[----:B------:R0:W-:Y:S04]  /*598e0*/  STL.64 [R1+0x1a58], R20 ;  /* 0x001a581401007387 */ /* 0x0001e80000100a00 */
[----:B0-----:R-:W4:Y:S04]  /*598f0*/  LDL.LU R20, [R1+0x160] ;  /* 0x0001600001147983 */ /* 0x001f280000300800 */
[----:B------:R-:W4:Y:S04]  /*59900*/  LDL.LU R21, [R1+0x164] ;  /* 0x0001640001157983 */ /* 0x000f280000300800 */
[----:B------:R-:W4:Y:S04]  /*59910*/  LDL.LU R22, [R1+0x168] ;  /* 0x0001680001167983 */ /* 0x000f280000300800 */
[----:B------:R-:W4:Y:S01]  /*59920*/  LDL.LU R23, [R1+0x16c] ;  /* 0x00016c0001177983 */ /* 0x000f220000300800 */
        /* <DEDUP_REMOVED lines=10> */
[----:B0-----:R-:W2:Y:S01]  /*599d0*/  LDL.LU.64 R24, [R1+0x1cf0] ;  /* 0x001cf00001187983 */ /* 0x001ea20000300a00 */
[----:B------:R-:W-:Y:S02]  /*599e0*/  IMAD.MOV.U32 R14, RZ, RZ, R26 ;  /* 0x000000ffff0e7224 */ /* 0x000fe400078e001a */
[----:B------:R-:W-:-:S05]  /*599f0*/  IMAD.MOV.U32 R15, RZ, RZ, R27 ;  /* 0x000000ffff0f7224 */ /* 0x000fca00078e001b */
[----:B------:R-:W-:Y:S04]  /*59a00*/  STL [R1+0x1a7c], R15 ;  /* 0x001a7c0f01007387 */ /* 0x000fe80000100800 */
        /* <DEDUP_REMOVED lines=17> */
[----:B------:R-:W3:-:S15]  /*59b20*/  LDL.LU.64 R16, [R1+0x1cb8] ;  /* 0x001cb80001107983 */ /* 0x000ede0000300a00 */
[----:B------:R-:W-:Y:S01]  /*59b30*/  NOP ;  /* 0x0000000000007918 */ /* 0x000fe20000000000 */
[----:B------:R0:W-:Y:S04]  /*59b40*/  STL.64 [R1+0x170], R24 ;  /* 0x0001701801007387 */ /* 0x0001e80000100a00 */
[----:B------:R4:W-:Y:S04]  /*59b50*/  STL.64 [R1+0x178], R26 ;  /* 0x0001781a01007387 */ /* 0x0009e80000100a00 */
[----:B0-----:R-:W4:Y:S01]  /*59b60*/  LDL.LU.64 R24, [R1+0x1cb0] ;  /* 0x001cb00001187983 */ /* 0x001f220000300a00 */
[C---:B---3--:R-:W-:Y:S08]  /*59b70*/  HMMA.16816.F32 R8, R4.reuse, R16, R8 ;  /* 0x000000100408723c */ /* 0x048ff00000001808 */
[----:B----4-:R-:W-:Y:S11]  /*59b80*/  HMMA.16816.F32 R24, R4, R24, R20 ;  /* 0x000000180418723c */ /* 0x010ff60000001814 */
[----:B------:R-:W-:-:S02]  /*59b90*/  IMAD.MOV.U32 R14, RZ, RZ, R10 ;  /* 0x000000ffff0e7224 */ /* 0x000fc400078e000a */
[----:B------:R-:W-:-:S06]  /*59ba0*/  IMAD.MOV.U32 R15, RZ, RZ, R11 ;  /* 0x000000ffff0f7224 */ /* 0x000fcc00078e000b */
[----:B------:R-:W-:Y:S02]  /*59bb0*/  IMAD.MOV.U32 R20, RZ, RZ, R27 ;  /* 0x000000ffff147224 */ /* 0x000fe400078e001b */
[----:B------:R-:W-:Y:S02]  /*59bc0*/  IMAD.MOV.U32 R21, RZ, RZ, R26 ;  /* 0x000000ffff157224 */ /* 0x000fe400078e001a */
[----:B------:R-:W-:Y:S02]  /*59bd0*/  IMAD.MOV.U32 R22, RZ, RZ, R25 ;  /* 0x000000ffff167224 */ /* 0x000fe400078e0019 */
[----:B------:R-:W-:Y:S01]  /*59be0*/  IMAD.MOV.U32 R23, RZ, RZ, R24 ;  /* 0x000000ffff177224 */ /* 0x000fe200078e0018 */
[----:B------:R-:W2:Y:S04]  /*59bf0*/  LDL.LU.64 R26, [R1+0x1ca8] ;  /* 0x001ca800011a7983 */ /* 0x000ea80000300a00 */
[----:B------:R-:W3:Y:S04]  /*59c00*/  LDL.LU.64 R24, [R1+0x1ca0] ;  /* 0x001ca00001187983 */ /* 0x000ee80000300a00 */
[----:B------:R-:W-:Y:S04]  /*59c10*/  STL [R1+0x1a94], R20 ;  /* 0x001a941401007387 */ /* 0x000fe80000100800 */
[----:B------:R-:W-:Y:S04]  /*59c20*/  STL [R1+0x1a90], R21 ;  /* 0x001a901501007387 */ /* 0x000fe80000100800 */
[----:B------:R-:W-:Y:S04]  /*59c30*/  STL [R1+0x1a8c], R22 ;  /* 0x001a8c1601007387 */ /* 0x000fe80000100800 */
[----:B------:R-:W-:Y:S04]  /*59c40*/  STL [R1+0x1a88], R23 ;  /* 0x001a881701007387 */ /* 0x000fe80000100800 */
        /* <DEDUP_REMOVED lines=15> */
[----:B------:R-:W2:Y:S04]  /*59d40*/  LDL.LU R3, [R1+0x1c9c] ;  /* 0x001c9c0001037983 */ /* 0x000ea80000300800 */
[----:B------:R-:W4:Y:S04]  /*59d50*/  LDL.LU R2, [R1+0x1c98] ;  /* 0x001c980001027983 */ /* 0x000f280000300800 */
[----:B------:R3:W-:Y:S04]  /*59d60*/  STL.64 [R1+0x1c28], R16 ;  /* 0x001c281001007387 */ /* 0x0007e80000100a00 */
[----:B0-----:R-:W2:Y:S04]  /*59d70*/  LDL.LU R8, [R1+0xf0] ;  /* 0x0000f00001087983 */ /* 0x001ea80000300800 */
[----:B------:R-:W2:Y:S04]  /*59d80*/  LDL.LU R9, [R1+0xf4] ;  /* 0x0000f40001097983 */ /* 0x000ea80000300800 */
[----:B------:R-:W2:Y:S04]  /*59d90*/  LDL.LU R10, [R1+0xf8] ;  /* 0x0000f800010a7983 */ /* 0x000ea80000300800 */
[----:B------:R-:W2:Y:S01]  /*59da0*/  LDL.LU R11, [R1+0xfc] ;  /* 0x0000fc00010b7983 */ /* 0x000ea20000300800 */
[----:B---3--:R-:W-:-:S02]  /*59db0*/  IMAD.MOV.U32 R16, RZ, RZ, R25 ;  /* 0x000000ffff107224 */ /* 0x008fc400078e0019 */
[----:B------:R-:W-:Y:S01]  /*59dc0*/  IMAD.MOV.U32 R17, RZ, RZ, R29 ;  /* 0x000000ffff117224 */ /* 0x000fe200078e001d */
[----:B--2---:R-:W-:Y:S04]  /*59dd0*/  STL.64 [R1+0x1c38], R10 ;  /* 0x001c380a01007387 */ /* 0x004fe80000100a00 */
[----:B------:R-:W-:Y:S04]  /*59de0*/  STL.64 [R1+0x1c30], R8 ;  /* 0x001c300801007387 */ /* 0x000fe80000100a00 */
[----:B------:R-:W2:Y:S04]  /*59df0*/  LDL.LU R25, [R1+0x1c94] ;  /* 0x001c940001197983 */ /* 0x000ea80000300800 */
[----:B------:R-:W3:Y:S01]  /*59e00*/  LDL.LU R29, [R1+0x1c90] ;  /* 0x001c9000011d7983 */ /* 0x000ee20000300800 */
[----:B----4-:R-:W-:-:S02]  /*59e10*/  IMAD.MOV.U32 R20, RZ, RZ, R2 ;  /* 0x000000ffff147224 */ /* 0x010fc400078e0002 */
[----:B------:R-:W-:Y:S01]  /*59e20*/  IMAD.MOV.U32 R21, RZ, RZ, R3 ;  /* 0x000000ffff157224 */ /* 0x000fe200078e0003 */
[----:B------:R-:W4:Y:S04]  /*59e30*/  LDL.LU R2, [R1+0x1c8c] ;  /* 0x001c8c0001027983 */ /* 0x000f280000300800 */
[----:B------:R-:W3:Y:S04]  /*59e40*/  LDL.LU R3, [R1+0x1c88] ;  /* 0x001c880001037983 */ /* 0x000ee80000300800 */
[----:B------:R0:W-:Y:S02]  /*59e50*/  STL.64 [R1+0x1c40], R16 ;  /* 0x001c401001007387 */ /* 0x0001e40000100a00 */
[----:B0-----:R-:W-:-:S02]  /*59e60*/  IMAD.MOV.U32 R16, RZ, RZ, R0 ;  /* 0x000000ffff107224 */ /* 0x001fc400078e0000 */
[----:B------:R-:W-:Y:S01]  /*59e70*/  IMAD.MOV.U32 R17, RZ, RZ, R28 ;  /* 0x000000ffff117224 */ /* 0x000fe200078e001c */
[----:B------:R-:W3:Y:S04]  /*59e80*/  LDL.LU R0, [R1+0x1c84] ;  /* 0x001c840001007983 */ /* 0x000ee80000300800 */
[----:B------:R-:W3:Y:S04]  /*59e90*/  LDL.LU R28, [R1+0x1c80] ;  /* 0x001c8000011c7983 */ /* 0x000ee80000300800 */
[----:B------:R0:W-:Y:S02]  /*59ea0*/  STL.64 [R1+0x1c58], R16 ;  /* 0x001c581001007387 */ /* 0x0001e40000100a00 */
[----:B0-----:R-:W-:-:S02]  /*59eb0*/  IMAD.MOV.U32 R16, RZ, RZ, R27 ;  /* 0x000000ffff107224 */ /* 0x001fc400078e001b */
[----:B------:R-:W-:-:S05]  /*59ec0*/  IMAD.MOV.U32 R17, RZ, RZ, R26 ;  /* 0x000000ffff117224 */ /* 0x000fca00078e001a */
[----:B------:R0:W-:Y:S02]  /*59ed0*/  STL.64 [R1+0x1c60], R16 ;  /* 0x001c601001007387 */ /* 0x0001e40000100a00 */
[----:B0-----:R-:W-:Y:S02]  /*59ee0*/  IMAD.MOV.U32 R17, RZ, RZ, R24 ;  /* 0x000000ffff117224 */ /* 0x001fe400078e0018 */
[----:B--2---:R-:W-:-:S05]  /*59ef0*/  IMAD.MOV.U32 R16, RZ, RZ, R25 ;  /* 0x000000ffff107224 */ /* 0x004fca00078e0019 */
        /* <DEDUP_REMOVED lines=15> */
[----:B------:R-:W-:-:S15]  /*59ff0*/  HMMA.16816.F32 R16, R4, R20, R16 ;  /* 0x000000140410723c */ /* 0x000fde0000001810 */
[----:B------:R-:W-:-:S04]  /*5a000*/  NOP ;  /* 0x0000000000007918 */ /* 0x000fc80000000000 */
[----:B------:R-:W-:Y:S02]  /*5a010*/  IMAD.MOV.U32 R20, RZ, RZ, R16 ;  /* 0x000000ffff147224 */ /* 0x000fe400078e0010 */
[----:B------:R-:W-:Y:S01]  /*5a020*/  IMAD.MOV.U32 R21, RZ, RZ, R17 ;  /* 0x000000ffff157224 */ /* 0x000fe200078e0011 */
        /* <DEDUP_REMOVED lines=12> */
[----:B------:R-:W2:Y:S01]  /*5a0f0*/  LDL.LU.64 R16, [R1+0x1c78] ;  /* 0x001c780001107983 */ /* 0x000ea20000300a00 */
[----:B------:R-:W-:-:S02]  /*5a100*/  IMAD.MOV.U32 R22, RZ, RZ, R18 ;  /* 0x000000ffff167224 */ /* 0x000fc400078e0012 */
[----:B------:R-:W-:-:S05]  /*5a110*/  IMAD.MOV.U32 R23, RZ, RZ, R19 ;  /* 0x000000ffff177224 */ /* 0x000fca00078e0013 */
[----:B------:R-:W-:Y:S04]  /*5a120*/  STL [R1+0x1aac], R23 ;  /* 0x001aac1701007387 */ /* 0x000fe80000100800 */
[----:B------:R-:W-:Y:S04]  /*5a130*/  STL [R1+0x1aa8], R22 ;  /* 0x001aa81601007387 */ /* 0x000fe80000100800 */
[----:B------:R-:W-:Y:S04]  /*5a140*/  STL [R1+0x1aa4], R21 ;  /* 0x001aa41501007387 */ /* 0x000fe80000100800 */
[----:B------:R0:W-:Y:S04]  /*5a150*/  STL [R1+0x1aa0], R20 ;  /* 0x001aa01401007387 */ /* 0x0001e80000100800 */
[----:B0-----:R-:W3:Y:S04]  /*5a160*/  LDL.LU R20, [R1+0x120] ;  /* 0x0001200001147983 */ /* 0x001ee80000300800 */
[----:B------:R-:W3:Y:S04]  /*5a170*/  LDL.LU R21, [R1+0x124] ;  /* 0x0001240001157983 */ /* 0x000ee80000300800 */
[----:B------:R-:W3:Y:S04]  /*5a180*/  LDL.LU R22, [R1+0x128] ;  /* 0x0001280001167983 */ /* 0x000ee80000300800 */
[----:B------:R-:W3:Y:S01]  /*5a190*/  LDL.LU R23, [R1+0x12c] ;  /* 0x00012c0001177983 */ /* 0x000ee20000300800 */
[----:B--2---:R-:W-:Y:S03]  /*5a1a0*/  HMMA.16816.F32 R16, R4, R16, R8 ;  /* 0x000000100410723c */ /* 0x004fe60000001808 */
[----:B------:R-:W2:Y:S04]  /*5a1b0*/  LDL.LU.64 R10, [R1+0x1c70] ;  /* 0x001c7000010a7983 */ /* 0x000ea80000300a00 */
[----:B------:R-:W2:-:S12]  /*5a1c0*/  LDL.LU.64 R8, [R1+0x1c68] ;  /* 0x001c680001087983 */ /* 0x000e980000300a00 */
[----:B------:R0:W-:Y:S04]  /*5a1d0*/  STL.64 [R1+0x130], R16 ;  /* 0x0001301001007387 */ /* 0x0001e80000100a00 */
[----:B0-----:R-:W3:Y:S01]  /*5a1e0*/  LDL.LU.64 R16, [R1+0x1c60] ;  /* 0x001c600001107983 */ /* 0x001ee20000300a00 */
[----:B------:R-:W-:Y:S02]  /*5a1f0*/  IMAD.MOV.U32 R15, RZ, RZ, R18 ;  /* 0x000000ffff0f7224 */ /* 0x000fe400078e0012 */
[----:B------:R-:W-:-:S05]  /*5a200*/  IMAD.MOV.U32 R14, RZ, RZ, R19 ;  /* 0x000000ffff0e7224 */ /* 0x000fca00078e0013 */
[----:B------:R-:W-:Y:S04]  /*5a210*/  STL [R1+0x1ab4], R14 ;  /* 0x001ab40e01007387 */ /* 0x000fe80000100800 */
[----:B------:R-:W-:Y:S01]  /*5a220*/  STL [R1+0x1ab0], R15 ;  /* 0x001ab00f01007387 */ /* 0x000fe20000100800 */
[----:B---3--:R-:W-:-:S15]  /*5a230*/  HMMA.16816.F32 R16, R4, R16, R20 ;  /* 0x000000100410723c */ /* 0x008fde0000001814 */
[----:B------:R-:W-:-:S04]  /*5a240*/  NOP ;  /* 0x0000000000007918 */ /* 0x000fc80000000000 */
[----:B------:R0:W-:Y:S04]  /*5a250*/  STL.64 [R1+0x120], R16 ;  /* 0x0001201001007387 */ /* 0x0001e80000100a00 */
[----:B0-----:R-:W2:Y:S01]  /*5a260*/  LDL.LU.64 R16, [R1+0x1c58] ;  /* 0x001c580001107983 */ /* 0x001ea20000300a00 */
[----:B------:R-:W-:Y:S02]  /*5a270*/  IMAD.MOV.U32 R23, RZ, RZ, R18 ;  /* 0x000000ffff177224 */ /* 0x000fe400078e0012 */
[----:B------:R-:W-:-:S05]  /*5a280*/  IMAD.MOV.U32 R22, RZ, RZ, R19 ;  /* 0x000000ffff167224 */ /* 0x000fca00078e0013 */
[----:B------:R-:W-:Y:S04]  /*5a290*/  STL [R1+0x1abc], R22 ;  /* 0x001abc1601007387 */ /* 0x000fe80000100800 */
[----:B------:R-:W-:Y:S04]  /*5a2a0*/  STL [R1+0x1ab8], R23 ;  /* 0x001ab81701007387 */ /* 0x000fe80000100800 */
[----:B------:R-:W3:Y:S04]  /*5a2b0*/  LDL.LU R20, [R1+0x2c0] ;  /* 0x0002c00001147983 */ /* 0x000ee80000300800 */
[----:B------:R-:W3:Y:S01]  /*5a2c0*/  LDL.LU R21, [R1+0x2c4] ;  /* 0x0002c40001157983 */ /* 0x000ee20000300800 */
        /* <DEDUP_REMOVED lines=24> */
[----:B------:R-:W2:Y:S01]  /*5a450*/  LDL.LU.64 R8, [R1+0x1bf8] ;  /* 0x001bf80001087983 */ /* 0x000ea20000300a00 */
[----:B------:R-:W-:Y:S01]  /*5a460*/  IMAD.MOV.U32 R22, RZ, RZ, R28 ;  /* 0x000000ffff167224 */ /* 0x000fe200078e001c */
[----:B--2---:R-:W-:Y:S02]  /*5a470*/  HMMA.16816.F32 R12, R4, R12, R8 ;  /* 0x0000000c040c723c */ /* 0x004fe40000001808 */
[----:B------:R-:W2:Y:S04]  /*5a480*/  LDL.LU.64 R10, [R1+0x1bf0] ;  /* 0x001bf000010a7983 */ /* 0x000ea80000300a00 */
[----:B------:R-:W2:-:S13]  /*5a490*/  LDL.LU.64 R8, [R1+0x1be8] ;  /* 0x001be80001087983 */ /* 0x000e9a0000300a00 */
[----:B------:R-:W-:Y:S01]  /*5a4a0*/  IMAD.MOV.U32 R28, RZ, RZ, R15 ;  /* 0x000000ffff1c7224 */ /* 0x000fe200078e000f */
[----:B------:R-:W-:Y:S04]  /*5a4b0*/  STL.64 [R1+0xd0], R12 ;  /* 0x0000d00c01007387 */ /* 0x000fe80000100a00 */
[----:B------:R0:W-:Y:S04]  /*5a4c0*/  STL [R1+0xd8], R14 ;  /* 0x0000d80e01007387 */ /* 0x0001e80000100800 */
[----:B0-----:R-:W3:Y:S04]  /*5a4d0*/  LDL.LU.64 R14, [R1+0xc8] ;  /* 0x0000c800010e7983 */ /* 0x001ee80000300a00 */
[----:B------:R-:W-:Y:S01]  /*5a4e0*/  STL [R1+0x1ac0], R28 ;  /* 0x001ac01c01007387 */ /* 0x000fe20000100800 */
[----:B--2---:R-:W-:Y:S03]  /*5a4f0*/  HMMA.16816.F32 R4, R4, R8, R24 ;  /* 0x000000080404723c */ /* 0x004fe60000001818 */
[----:B------:R-:W3:Y:S04]  /*5a500*/  LDL.LU.64 R26, [R1+0x1be0] ;  /* 0x001be000011a7983 */ /* 0x000ee80000300a00 */
[----:B------:R-:W3:Y:S01]  /*5a510*/  LDL.LU.64 R24, [R1+0x1bd8] ;  /* 0x001bd80001187983 */ /* 0x000ee20000300a00 */
[----:B------:R-:W-:-:S03]  /*5a520*/  IMAD.MOV.U32 R23, RZ, RZ, R0 ;  /* 0x000000ffff177224 */ /* 0x000fc600078e0000 */
[----:B------:R-:W-:Y:S08]  /*5a530*/  STL.64 [R1+0x1a68], R10 ;  /* 0x001a680a01007387 */ /* 0x000ff00000100a00 */
[----:B------:R-:W-:Y:S04]  /*5a540*/  STL.64 [R1+0x1910], R6 ;  /* 0x0019100601007387 */ /* 0x000fe80000100a00 */
[----:B------:R-:W-:Y:S01]  /*5a550*/  STL.64 [R1+0x1908], R4 ;  /* 0x0019080401007387 */ /* 0x000fe20000100a00 */
[----:B---3--:R-:W-:-:S15]  /*5a560*/  HMMA.16816.F32 R20, R24, R14, R20 ;  /* 0x0000000e1814723c */ /* 0x008fde0000001814 */
[----:B------:R-:W-:-:S04]  /*5a570*/  NOP ;  /* 0x0000000000007918 */ /* 0x000fc80000000000 */
[----:B------:R0:W-:Y:S01]  /*5a580*/  STL.64 [R1+0x4c0], R20 ;  /* 0x0004c01401007387 */ /* 0x0001e20000100a00 */
[----:B------:R-:W-:Y:S02]  /*5a590*/  IMAD.MOV.U32 R12, RZ, RZ, R23 ;  /* 0x000000ffff0c7224 */ /* 0x000fe400078e0017 */
[----:B------:R-:W-:Y:S01]  /*5a5a0*/  IMAD.MOV.U32 R16, RZ, RZ, R22 ;  /* 0x000000ffff107224 */ /* 0x000fe200078e0016 */
[----:B------:R1:W-:Y:S01]  /*5a5b0*/  STL.64 [R1+0x4c8], R22 ;  /* 0x0004c81601007387 */ /* 0x0003e20000100a00 */
[----:B------:R-:W-:Y:S02]  /*5a5c0*/  IMAD.MOV.U32 R0, RZ, RZ, R20 ;  /* 0x000000ffff007224 */ /* 0x000fe400078e0014 */
[----:B0-----:R-:W-:Y:S02]  /*5a5d0*/  IMAD.MOV.U32 R20, RZ, RZ, R18 ;  /* 0x000000ffff147224 */ /* 0x001fe400078e0012 */
[----:B------:R-:W-:Y:S01]  /*5a5e0*/  IMAD.MOV.U32 R21, RZ, RZ, R19 ;  /* 0x000000ffff157224 */ /* 0x000fe200078e0013 */
[----:B------:R-:W2:Y:S01]  /*5a5f0*/  LDL.LU R18, [R1+0x1bd4] ;  /* 0x001bd40001127983 */ /* 0x000ea20000300800 */
[----:B-1----:R-:W-:-:S02]  /*5a600*/  IMAD.MOV.U32 R22, RZ, RZ, R3 ;  /* 0x000000ffff167224 */ /* 0x002fc400078e0003 */
[----:B----4-:R-:W-:Y:S01]  /*5a610*/  IMAD.MOV.U32 R23, RZ, RZ, R2 ;  /* 0x000000ffff177224 */ /* 0x010fe200078e0002 */
[----:B------:R-:W3:Y:S04]  /*5a620*/  LDL.LU R19, [R1+0x1bd0] ;  /* 0x001bd00001137983 */ /* 0x000ee80000300800 */
[----:B------:R-:W4:Y:S04]  /*5a630*/  LDL.LU R3, [R1+0x1bcc] ;  /* 0x001bcc0001037983 */ /* 0x000f280000300800 */
[----:B------:R-:W2:Y:S04]  /*5a640*/  LDL.LU R2, [R1+0x1bc8] ;  /* 0x001bc80001027983 */ /* 0x000ea80000300800 */
[----:B------:R0:W-:Y:S04]  /*5a650*/  STL.64 [R1+0x1b60], R22 ;  /* 0x001b601601007387 */ /* 0x0001e80000100a00 */
[----:B------:R2:W-:Y:S04]  /*5a660*/  STL.64 [R1+0x1b58], R20 ;  /* 0x001b581401007387 */ /* 0x0005e80000100a00 */
[----:B0-----:R-:W2:Y:S04]  /*5a670*/  LDL.LU.64 R22, [R1+0x88] ;  /* 0x0000880001167983 */ /* 0x001ea80000300a00 */
[----:B--2---:R3:W-:Y:S04]  /*5a680*/  STL.64 [R1+0x1b70], R22 ;  /* 0x001b701601007387 */ /* 0x0047e80000100a00 */
[----:B------:R-:W2:Y:S01]  /*5a690*/  LDL.LU.64 R6, [R1+0x68] ;  /* 0x0000680001067983 */ /* 0x000ea20000300a00 */
[----:B------:R-:W-:-:S02]  /*5a6a0*/  IMAD.MOV.U32 R20, RZ, RZ, R2 ;  /* 0x000000ffff147224 */ /* 0x000fc400078e0002 */
[----:B----4-:R-:W-:Y:S02]  /*5a6b0*/  IMAD.MOV.U32 R21, RZ, RZ, R3 ;  /* 0x000000ffff157224 */ /* 0x010fe400078e0003 */
[----:B---3--:R-:W-:Y:S02]  /*5a6c0*/  IMAD.MOV.U32 R22, RZ, RZ, R19 ;  /* 0x000000ffff167224 */ /* 0x008fe400078e0013 */
[----:B------:R-:W-:Y:S01]  /*5a6d0*/  IMAD.MOV.U32 R23, RZ, RZ, R18 ;  /* 0x000000ffff177224 */ /* 0x000fe200078e0012 */
[----:B--2---:R0:W-:Y:S04]  /*5a6e0*/  STL.64 [R1+0x1b68], R6 ;  /* 0x001b680601007387 */ /* 0x0041e80000100a00 */
[----:B------:R-:W2:Y:S04]  /*5a6f0*/  LDL.LU R4, [R1+0x280] ;  /* 0x0002800001047983 */ /* 0x000ea80000300800 */
[----:B------:R-:W2:Y:S04]  /*5a700*/  LDL.LU R5, [R1+0x284] ;  /* 0x0002840001057983 */ /* 0x000ea80000300800 */
[----:B0-----:R-:W3:Y:S04]  /*5a710*/  LDL.LU R6, [R1+0x288] ;  /* 0x0002880001067983 */ /* 0x001ee80000300800 */
[----:B------:R-:W3:Y:S04]  /*5a720*/  LDL.LU R7, [R1+0x28c] ;  /* 0x00028c0001077983 */ /* 0x000ee80000300800 */
[----:B------:R-:W4:Y:S04]  /*5a730*/  LDL.LU R2, [R1+0x1bc4] ;  /* 0x001bc40001027983 */ /* 0x000f280000300800 */
[----:B------:R-:W2:Y:S04]  /*5a740*/  LDL.LU R3, [R1+0x1bc0] ;  /* 0x001bc00001037983 */ /* 0x000ea80000300800 */
[----:B------:R-:W2:Y:S04]  /*5a750*/  LDL.LU R19, [R1+0x1bbc] ;  /* 0x001bbc0001137983 */ /* 0x000ea80000300800 */
[----:B------:R-:W2:Y:S04]  /*5a760*/  LDL.LU R18, [R1+0x1bb8] ;  /* 0x001bb80001127983 */ /* 0x000ea80000300800 */
[----:B------:R-:W-:Y:S04]  /*5a770*/  STL.64 [R1+0x1b90], R22 ;  /* 0x001b901601007387 */ /* 0x000fe80000100a00 */
[----:B------:R0:W-:Y:S04]  /*5a780*/  STL.64 [R1+0x1b88], R20 ;  /* 0x001b881401007387 */ /* 0x0001e80000100a00 */
[----:B0-----:R-:W2:Y:S04]  /*5a790*/  LDL.LU R20, [R1+0x2a0] ;  /* 0x0002a00001147983 */ /* 0x001ea80000300800 */
[----:B------:R-:W2:Y:S04]  /*5a7a0*/  LDL.LU R21, [R1+0x2a4] ;  /* 0x0002a40001157983 */ /* 0x000ea80000300800 */
[----:B------:R-:W2:Y:S04]  /*5a7b0*/  LDL.LU R22, [R1+0x2a8] ;  /* 0x0002a80001167983 */ /* 0x000ea80000300800 */
[----:B------:R-:W2:Y:S04]  /*5a7c0*/  LDL.LU R23, [R1+0x2ac] ;  /* 0x0002ac0001177983 */ /* 0x000ea80000300800 */
[----:B--2---:R-:W-:Y:S04]  /*5a7d0*/  STL.64 [R1+0x1ba0], R22 ;  /* 0x001ba01601007387 */ /* 0x004fe80000100a00 */
[----:B------:R0:W-:Y:S02]  /*5a7e0*/  STL.64 [R1+0x1b98], R20 ;  /* 0x001b981401007387 */ /* 0x0001e40000100a00 */
[----:B0-----:R-:W-:-:S02]  /*5a7f0*/  IMAD.MOV.U32 R20, RZ, RZ, R18 ;  /* 0x000000ffff147224 */ /* 0x001fc400078e0012 */
[----:B------:R-:W-:Y:S01]  /*5a800*/  IMAD.MOV.U32 R21, RZ, RZ, R19 ;  /* 0x000000ffff157224 */ /* 0x000fe200078e0013 */
[----:B------:R-:W2:Y:S04]  /*5a810*/  LDL.LU R18, [R1+0x1bb4] ;  /* 0x001bb40001127983 */ /* 0x000ea80000300800 */
[----:B------:R-:W2:Y:S04]  /*5a820*/  LDL.LU R19, [R1+0x1bb0] ;  /* 0x001bb00001137983 */ /* 0x000ea80000300800 */
[----:B---3--:R0:W-:Y:S04]  /*5a830*/  STL.64 [R1+0x1b80], R6 ;  /* 0x001b800601007387 */ /* 0x0081e80000100a00 */
[----:B------:R-:W-:Y:S04]  /*5a840*/  STL.64 [R1+0x1b78], R4 ;  /* 0x001b780401007387 */ /* 0x000fe80000100a00 */
[----:B0-----:R-:W3:Y:S01]  /*5a850*/  LDL.LU.64 R6, [R1+0x98] ;  /* 0x0000980001067983 */ /* 0x001ee20000300a00 */
[----:B------:R-:W-:-:S02]  /*5a860*/  IMAD.MOV.U32 R22, RZ, RZ, R3 ;  /* 0x000000ffff167224 */ /* 0x000fc400078e0003 */
[----:B----4-:R-:W-:Y:S01]  /*5a870*/  IMAD.MOV.U32 R23, RZ, RZ, R2 ;  /* 0x000000ffff177224 */ /* 0x010fe200078e0002 */
[----:B---3--:R0:W-:Y:S04]  /*5a880*/  STL.64 [R1+0x1ba8], R6 ;  /* 0x001ba80601007387 */ /* 0x0081e80000100a00 */
[----:B0-----:R-:W3:Y:S01]  /*5a890*/  LDL.LU.64 R6, [R1+0xb8] ;  /* 0x0000b80001067983 */ /* 0x001ee20000300a00 */
[----:B------:R-:W-:Y:S02]  /*5a8a0*/  IMAD.MOV.U32 R8, RZ, RZ, R15 ;  /* 0x000000ffff087224 */ /* 0x000fe400078e000f */
[----:B------:R-:W-:-:S03]  /*5a8b0*/  IMAD.MOV.U32 R9, RZ, RZ, R14 ;  /* 0x000000ffff097224 */ /* 0x000fc600078e000e */
[----:B------:R-:W-:Y:S04]  /*5a8c0*/  STL [R1+0x1ad8], R8 ;  /* 0x001ad80801007387 */ /* 0x000fe80000100800 */
[----:B------:R-:W-:Y:S04]  /*5a8d0*/  STL [R1+0x1ac4], R9 ;  /* 0x001ac40901007387 */ /* 0x000fe80000100800 */
[----:B------:R0:W-:Y:S04]  /*5a8e0*/  STL [R1+0x18dc], R0 ;  /* 0x0018dc0001007387 */ /* 0x0001e80000100800 */
[----:B------:R-:W-:Y:S04]  /*5a8f0*/  STL [R1+0x18d8], R16 ;  /* 0x0018d81001007387 */ /* 0x000fe80000100800 */
[----:B------:R-:W-:Y:S04]  /*5a900*/  STL [R1+0x18d4], R12 ;  /* 0x0018d40c01007387 */ /* 0x000fe80000100800 */
[----:B------:R-:W4:Y:S01]  /*5a910*/  LDL.LU.64 R14, [R1+0xa8] ;  /* 0x0000a800010e7983 */ /* 0x000f220000300a00 */
[----:B---3--:R-:W-:Y:S01]  /*5a920*/  HMMA.16816.F32 R20, R24, R6, R20 ;  /* 0x000000061814723c */ /* 0x008fe20000001814 */
[----:B------:R-:W-:-:S02]  /*5a930*/  IMAD.MOV.U32 R10, RZ, RZ, R6 ;  /* 0x000000ffff0a7224 */ /* 0x000fc400078e0006 */
[----:B0-----:R-:W-:Y:S02]  /*5a940*/  IMAD.MOV.U32 R0, RZ, RZ, R7 ;  /* 0x000000ffff007224 */ /* 0x001fe400078e0007 */
[----:B------:R-:W3:-:S14]  /*5a950*/  LDL.LU.64 R6, [R1+0x1ba8] ;  /* 0x001ba80001067983 */ /* 0x000edc0000300a00 */
[----:B------:R-:W-:Y:S04]  /*5a960*/  STL.64 [R1+0x4b0], R20 ;  /* 0x0004b01401007387 */ /* 0x000fe80000100a00 */
[----:B------:R0:W-:Y:S01]  /*5a970*/  STL.64 [R1+0x4b8], R22 ;  /* 0x0004b81601007387 */ /* 0x0001e20000100a00 */
[----:B------:R-:W-:-:S03]  /*5a980*/  IMAD.MOV.U32 R2, RZ, RZ, R20 ;  /* 0x000000ffff027224 */ /* 0x000fc600078e0014 */
[----:B0-----:R-:W4:Y:S04]  /*5a990*/  LDL.LU.64 R22, [R1+0x1ba0] ;  /* 0x001ba00001167983 */ /* 0x001f280000300a00 */
[----:B------:R-:W4:Y:S04]  /*5a9a0*/  LDL.LU.64 R20, [R1+0x1b98] ;  /* 0x001b980001147983 */ /* 0x000f280000300a00 */
[----:B------:R-:W-:Y:S04]  /*5a9b0*/  STL [R1+0x1adc], R10 ;  /* 0x001adc0a01007387 */ /* 0x000fe80000100800 */
[----:B------:R-:W-:Y:S01]  /*5a9c0*/  STL [R1+0x18e0], R2 ;  /* 0x0018e00201007387 */ /* 0x000fe20000100800 */
[----:B----4-:R-:W-:-:S15]  /*5a9d0*/  HMMA.16816.F32 R20, R24, R14, R20 ;  /* 0x0000000e1814723c */ /* 0x010fde0000001814 */
[----:B------:R-:W-:-:S04]  /*5a9e0*/  NOP ;  /* 0x0000000000007918 */ /* 0x000fc80000000000 */
[----:B------:R-:W-:Y:S01]  /*5a9f0*/  STL.64 [R1+0x4a0], R20 ;  /* 0x0004a01401007387 */ /* 0x000fe20000100a00 */
[----:B------:R-:W-:Y:S02]  /*5aa00*/  IMAD.MOV.U32 R13, RZ, RZ, R23 ;  /* 0x000000ffff0d7224 */ /* 0x000fe400078e0017 */
[----:B------:R-:W-:Y:S01]  /*5aa10*/  IMAD.MOV.U32 R17, RZ, RZ, R22 ;  /* 0x000000ffff117224 */ /* 0x000fe200078e0016 */
[----:B------:R0:W-:Y:S01]  /*5aa20*/  STL.64 [R1+0x4a8], R22 ;  /* 0x0004a81601007387 */ /* 0x0001e20000100a00 */
[----:B------:R-:W-:-:S03]  /*5aa30*/  IMAD.MOV.U32 R3, RZ, RZ, R20 ;  /* 0x000000ffff037224 */ /* 0x000fc600078e0014 */
[----:B0-----:R-:W4:Y:S04]  /*5aa40*/  LDL.LU.64 R22, [R1+0x1b90] ;  /* 0x001b900001167983 */ /* 0x001f280000300a00 */
[----:B------:R-:W4:Y:S01]  /*5aa50*/  LDL.LU.64 R20, [R1+0x1b88] ;  /* 0x001b880001147983 */ /* 0x000f220000300a00 */
[----:B------:R-:W-:-:S05]  /*5aa60*/  IMAD.MOV.U32 R11, RZ, RZ, R14 ;  /* 0x000000ffff0b7224 */ /* 0x000fca00078e000e */
[----:B------:R-:W-:Y:S04]  /*5aa70*/  STL [R1+0x1b38], R11 ;  /* 0x001b380b01007387 */ /* 0x000fe80000100800 */
[----:B------:R-:W4:Y:S04]  /*5aa80*/  LDL.LU R8, [R1+0x260] ;  /* 0x0002600001087983 */ /* 0x000f280000300800 */
[----:B------:R-:W4:Y:S04]  /*5aa90*/  LDL.LU R9, [R1+0x264] ;  /* 0x0002640001097983 */ /* 0x000f280000300800 */
[----:B------:R-:W4:Y:S04]  /*5aaa0*/  LDL.LU R10, [R1+0x268] ;  /* 0x00026800010a7983 */ /* 0x000f280000300800 */
[----:B------:R0:W-:Y:S04]  /*5aab0*/  STL [R1+0x18ec], R3 ;  /* 0x0018ec0301007387 */ /* 0x0001e80000100800 */
[----:B------:R-:W-:Y:S04]  /*5aac0*/  STL [R1+0x18e8], R17 ;  /* 0x0018e81101007387 */ /* 0x000fe80000100800 */
[----:B--2---:R1:W-:Y:S01]  /*5aad0*/  STL.64 [R1+0x1b18], R18 ;  /* 0x001b181201007387 */ /* 0x0043e20000100a00 */
[----:B---3--:R-:W-:-:S02]  /*5aae0*/  IMAD.MOV.U32 R12, RZ, RZ, R6 ;  /* 0x000000ffff0c7224 */ /* 0x008fc400078e0006 */
[----:B0-----:R-:W-:Y:S01]  /*5aaf0*/  IMAD.MOV.U32 R3, RZ, RZ, R7 ;  /* 0x000000ffff037224 */ /* 0x001fe200078e0007 */
[----:B-1----:R-:W2:Y:S04]  /*5ab00*/  LDL.LU.64 R18, [R1+0x78] ;  /* 0x0000780001127983 */ /* 0x002ea80000300a00 */
[----:B------:R-:W-:Y:S01]  /*5ab10*/  STL [R1+0x18e4], R13 ;  /* 0x0018e40d01007387 */ /* 0x000fe20000100800 */
[----:B----4-:R-:W-:Y:S03]  /*5ab20*/  HMMA.16816.F32 R20, R24, R6, R20 ;  /* 0x000000061814723c */ /* 0x010fe60000001814 */
[----:B------:R-:W3:Y:S04]  /*5ab30*/  LDL.LU.64 R6, [R1+0x1b80] ;  /* 0x001b800001067983 */ /* 0x000ee80000300a00 */
[----:B------:R-:W3:-:S12]  /*5ab40*/  LDL.LU.64 R4, [R1+0x1b78] ;  /* 0x001b780001047983 */ /* 0x000ed80000300a00 */
[----:B------:R-:W-:Y:S04]  /*5ab50*/  STL.64 [R1+0x490], R20 ;  /* 0x0004901401007387 */ /* 0x000fe80000100a00 */
[----:B------:R0:W-:Y:S04]  /*5ab60*/  STL.64 [R1+0x498], R22 ;  /* 0x0004981601007387 */ /* 0x0001e80000100a00 */
[----:B0-----:R-:W3:Y:S01]  /*5ab70*/  LDL.LU.64 R22, [R1+0x1b70] ;  /* 0x001b700001167983 */ /* 0x001ee20000300a00 */
[----:B------:R-:W-:Y:S02]  /*5ab80*/  IMAD.MOV.U32 R11, RZ, RZ, R29 ;  /* 0x000000ffff0b7224 */ /* 0x000fe400078e001d */
[----:B------:R-:W-:-:S05]  /*5ab90*/  IMAD.MOV.U32 R29, RZ, RZ, R20 ;  /* 0x000000ffff1d7224 */ /* 0x000fca00078e0014 */
[----:B------:R0:W-:Y:S01]  /*5aba0*/  STL [R1+0x18f0], R29 ;  /* 0x0018f01d01007387 */ /* 0x0001e20000100800 */
[----:B---3--:R-:W-:Y:S01]  /*5abb0*/  HMMA.16816.F32 R4, R24, R22, R4 ;  /* 0x000000161804723c */ /* 0x008fe20000001804 */
[----:B0-----:R-:W-:Y:S02]  /*5abc0*/  IMAD.MOV.U32 R29, RZ, RZ, R22 ;  /* 0x000000ffff1d7224 */ /* 0x001fe400078e0016 */
[----:B------:R-:W-:-:S15]  /*5abd0*/  IMAD.MOV.U32 R13, RZ, RZ, R23 ;  /* 0x000000ffff0d7224 */ /* 0x000fde00078e0017 */
[----:B------:R-:W-:Y:S01]  /*5abe0*/  NOP ;  /* 0x0000000000007918 */ /* 0x000fe20000000000 */
[----:B------:R-:W-:Y:S04]  /*5abf0*/  STL.64 [R1+0x480], R4 ;  /* 0x0004800401007387 */ /* 0x000fe80000100a00 */
[----:B------:R0:W-:Y:S04]  /*5ac00*/  STL.64 [R1+0x488], R6 ;  /* 0x0004880601007387 */ /* 0x0001e80000100a00 */
[----:B0-----:R-:W3:Y:S04]  /*5ac10*/  LDL.LU.64 R6, [R1+0x1b68] ;  /* 0x001b680001067983 */ /* 0x001ee80000300a00 */
[----:B------:R-:W2:Y:S04]  /*5ac20*/  LDL.LU.64 R22, [R1+0x1b60] ;  /* 0x001b600001167983 */ /* 0x000ea80000300a00 */
[----:B------:R-:W2:Y:S01]  /*5ac30*/  LDL.LU.64 R20, [R1+0x1b58] ;  /* 0x001b580001147983 */ /* 0x000ea20000300a00 */
[----:B------:R-:W-:Y:S01]  /*5ac40*/  IMAD.MOV.U32 R2, RZ, RZ, R15 ;  /* 0x000000ffff027224 */ /* 0x000fe200078e000f */
[C---:B--2---:R-:W-:Y:S08]  /*5ac50*/  HMMA.16816.F32 R20, R24.reuse, R18, R20 ;  /* 0x000000121814723c */ /* 0x044ff00000001814 */
[----:B---3--:R-:W-:Y:S01]  /*5ac60*/  HMMA.16816.F32 R8, R24, R6, R8 ;  /* 0x000000061808723c */ /* 0x008fe20000001808 */
[----:B------:R-:W-:-:S02]  /*5ac70*/  IMAD.MOV.U32 R14, RZ, RZ, R6 ;  /* 0x000000ffff0e7224 */ /* 0x000fc400078e0006 */
[----:B------:R-:W-:-:S08]  /*5ac80*/  IMAD.MOV.U32 R15, RZ, RZ, R7 ;  /* 0x000000ffff0f7224 */ /* 0x000fd000078e0007 */
[----:B------:R0:W-:Y:S04]  /*5ac90*/  STL.64 [R1+0x470], R20 ;  /* 0x0004701401007387 */ /* 0x0001e80000100a00 */
[----:B------:R-:W-:Y:S01]  /*5aca0*/  STL.64 [R1+0x478], R22 ;  /* 0x0004781601007387 */ /* 0x000fe20000100a00 */
[----:B0-----:R-:W-:Y:S02]  /*5acb0*/  IMAD.MOV.U32 R21, RZ, RZ, R18 ;  /* 0x000000ffff157224 */ /* 0x001fe400078e0012 */
[----:B------:R-:W-:-:S05]  /*5acc0*/  IMAD.MOV.U32 R20, RZ, RZ, R19 ;  /* 0x000000ffff147224 */ /* 0x000fca00078e0013 */
[----:B------:R-:W-:Y:S04]  /*5acd0*/  STL.64 [R1+0x1b50], R20 ;  /* 0x001b501401007387 */ /* 0x000fe80000100a00 */
[----:B------:R-:W-:Y:S04]  /*5ace0*/  STL.64 [R1+0x460], R8 ;  /* 0x0004600801007387 */ /* 0x000fe80000100a00 */
[----:B------:R-:W-:Y:S04]  /*5acf0*/  STL.64 [R1+0x468], R10 ;  /* 0x0004680a01007387 */ /* 0x000fe80000100a00 */
[----:B------:R-:W-:Y:S04]  /*5ad00*/  STL.64 [R1+0x1ad0], R14 ;  /* 0x001ad00e01007387 */ /* 0x000fe80000100a00 */
[----:B------:R0:W-:Y:S04]  /*5ad10*/  STL.64 [R1+0x1ac8], R12 ;  /* 0x001ac80c01007387 */ /* 0x0001e80000100a00 */
[----:B0-----:R-:W2:Y:S04]  /*5ad20*/  LDL.LU R12, [R1+0x1f0] ;  /* 0x0001f000010c7983 */ /* 0x001ea80000300800 */
[----:B------:R-:W2:Y:S04]  /*5ad30*/  LDL.LU R13, [R1+0x1f4] ;  /* 0x0001f400010d7983 */ /* 0x000ea80000300800 */
[----:B------:R-:W3:Y:S04]  /*5ad40*/  LDL.LU R14, [R1+0x1f8] ;  /* 0x0001f800010e7983 */ /* 0x000ee80000300800 */
[----:B------:R-:W3:Y:S04]  /*5ad50*/  LDL.LU R15, [R1+0x1fc] ;  /* 0x0001fc00010f7983 */ /* 0x000ee80000300800 */
[----:B------:R-:W4:Y:S04]  /*5ad60*/  LDL.LU R20, [R1+0x250] ;  /* 0x0002500001147983 */ /* 0x000f280000300800 */
[----:B------:R-:W4:Y:S04]  /*5ad70*/  LDL.LU R21, [R1+0x254] ;  /* 0x0002540001157983 */ /* 0x000f280000300800 */
[----:B------:R-:W4:Y:S04]  /*5ad80*/  LDL.LU R22, [R1+0x258] ;  /* 0x0002580001167983 */ /* 0x000f280000300800 */
[----:B------:R-:W4:Y:S04]  /*5ad90*/  LDL.LU R23, [R1+0x25c] ;  /* 0x00025c0001177983 */ /* 0x000f280000300800 */
[----:B------:R-:W2:Y:S04]  /*5ada0*/  LDL.LU R8, [R1+0x240] ;  /* 0x0002400001087983 */ /* 0x000ea80000300800 */
[----:B------:R-:W2:Y:S04]  /*5adb0*/  LDL.LU R9, [R1+0x244] ;  /* 0x0002440001097983 */ /* 0x000ea80000300800 */
[----:B------:R-:W2:Y:S04]  /*5adc0*/  LDL.LU R10, [R1+0x248] ;  /* 0x00024800010a7983 */ /* 0x000ea80000300800 */
[----:B------:R-:W2:Y:S04]  /*5add0*/  LDL.LU R11, [R1+0x24c] ;  /* 0x00024c00010b7983 */ /* 0x000ea80000300800 */
[----:B--2---:R0:W-:Y:S04]  /*5ade0*/  STL.64 [R1+0x1b48], R10 ;  /* 0x001b480a01007387 */ /* 0x0041e80000100a00 */
[----:B------:R-:W-:Y:S04]  /*5adf0*/  STL.64 [R1+0x1b40], R8 ;  /* 0x001b400801007387 */ /* 0x000fe80000100a00 */
[----:B0-----:R-:W4:Y:S04]  /*5ae00*/  LDL.LU.64 R10, [R1+0x58] ;  /* 0x00005800010a7983 */ /* 0x001f280000300a00 */
[----:B------:R-:W2:Y:S04]  /*5ae10*/  LDL.LU.64 R6, [R1+0x48] ;  /* 0x0000480001067983 */ /* 0x000ea80000300a00 */
[----:B------:R-:W2:Y:S04]  /*5ae20*/  LDL.LU R16, [R1+0x220] ;  /* 0x0002200001107983 */ /* 0x000ea80000300800 */
[----:B------:R-:W2:Y:S04]  /*5ae30*/  LDL.LU R17, [R1+0x224] ;  /* 0x0002240001117983 */ /* 0x000ea80000300800 */
[----:B------:R-:W2:Y:S04]  /*5ae40*/  LDL.LU R18, [R1+0x228] ;  /* 0x0002280001127983 */ /* 0x000ea80000300800 */
[----:B------:R-:W2:Y:S04]  /*5ae50*/  LDL.LU R19, [R1+0x22c] ;  /* 0x00022c0001137983 */ /* 0x000ea80000300800 */
[----:B--2---:R0:W-:Y:S04]  /*5ae60*/  STL.64 [R1+0x1b28], R18 ;  /* 0x001b281201007387 */ /* 0x0041e80000100a00 */
[----:B------:R-:W-:Y:S04]  /*5ae70*/  STL.64 [R1+0x1b20], R16 ;  /* 0x001b201001007387 */ /* 0x000fe80000100a00 */
[----:B0-----:R-:W2:Y:S04]  /*5ae80*/  LDL.LU.64 R18, [R1+0x38] ;  /* 0x0000380001127983 */ /* 0x001ea80000300a00 */
[----:B---3--:R-:W-:Y:S04]  /*5ae90*/  STL.64 [R1+0x1ae8], R14 ;  /* 0x001ae80e01007387 */ /* 0x008fe80000100a00 */
[----:B------:R0:W-:Y:S04]  /*5aea0*/  STL.64 [R1+0x1ae0], R12 ;  /* 0x001ae00c01007387 */ /* 0x0001e80000100a00 */
[----:B0-----:R-:W3:Y:S04]  /*5aeb0*/  LDL.LU R12, [R1+0x200] ;  /* 0x00020000010c7983 */ /* 0x001ee80000300800 */
[----:B------:R-:W3:Y:S04]  /*5aec0*/  LDL.LU R13, [R1+0x204] ;  /* 0x00020400010d7983 */ /* 0x000ee80000300800 */
[----:B------:R-:W2:Y:S04]  /*5aed0*/  LDL.LU R14, [R1+0x208] ;  /* 0x00020800010e7983 */ /* 0x000ea80000300800 */
[----:B------:R-:W2:Y:S04]  /*5aee0*/  LDL.LU R15, [R1+0x20c] ;  /* 0x00020c00010f7983 */ /* 0x000ea80000300800 */
[----:B--2---:R0:W-:Y:S04]  /*5aef0*/  STL.64 [R1+0x1af8], R14 ;  /* 0x001af80e01007387 */ /* 0x0041e80000100a00 */
[----:B---3--:R-:W-:Y:S04]  /*5af00*/  STL.64 [R1+0x1af0], R12 ;  /* 0x001af00c01007387 */ /* 0x008fe80000100a00 */
[----:B0-----:R-:W2:Y:S01]  /*5af10*/  LDL.LU.64 R14, [R1+0x18] ;  /* 0x00001800010e7983 */ /* 0x001ea20000300a00 */
[----:B----4-:R-:W-:Y:S03]  /*5af20*/  HMMA.16816.F32 R20, R24, R10, R20 ;  /* 0x0000000a1814723c */ /* 0x010fe60000001814 */
[----:B--2---:R0:W-:Y:S04]  /*5af30*/  STL.64 [R1+0x1b10], R14 ;  /* 0x001b100e01007387 */ /* 0x0041e80000100a00 */
[----:B0-----:R-:W2:Y:S04]  /*5af40*/  LDL.LU.64 R14, [R1+0x28] ;  /* 0x00002800010e7983 */ /* 0x001ea80000300a00 */
[----:B--2---:R0:W-:Y:S04]  /*5af50*/  STL.64 [R1+0x1b30], R14 ;  /* 0x001b300e01007387 */ /* 0x0041e80000100a00 */
[----:B------:R-:W2:Y:S04]  /*5af60*/  LDL.LU R12, [R1+0x230] ;  /* 0x00023000010c7983 */ /* 0x000ea80000300800 */
[----:B------:R-:W2:Y:S04]  /*5af70*/  LDL.LU R13, [R1+0x234] ;  /* 0x00023400010d7983 */ /* 0x000ea80000300800 */
[----:B0-----:R-:W2:Y:S04]  /*5af80*/  LDL.LU R14, [R1+0x238] ;  /* 0x00023800010e7983 */ /* 0x001ea80000300800 */
[----:B------:R-:W2:Y:S04]  /*5af90*/  LDL.LU R15, [R1+0x23c] ;  /* 0x00023c00010f7983 */ /* 0x000ea80000300800 */
[----:B------:R0:W-:Y:S04]  /*5afa0*/  STL.64 [R1+0x4d0], R20 ;  /* 0x0004d01401007387 */ /* 0x0001e80000100a00 */
[----:B------:R1:W-:Y:S04]  /*5afb0*/  STL.64 [R1+0x4d8], R22 ;  /* 0x0004d81601007387 */ /* 0x0003e80000100a00 */
[----:B0-----:R-:W3:Y:S01]  /*5afc0*/  LDL.LU.64 R20, [R1+0x1b50] ;  /* 0x001b500001147983 */ /* 0x001ee20000300a00 */
[----:B-1----:R-:W-:-:S02]  /*5afd0*/  IMAD.MOV.U32 R22, RZ, RZ, R10 ;  /* 0x000000ffff167224 */ /* 0x002fc400078e000a */
[----:B------:R-:W-:Y:S02]  /*5afe0*/  IMAD.MOV.U32 R23, RZ, RZ, R11 ;  /* 0x000000ffff177224 */ /* 0x000fe400078e000b */
[----:B------:R-:W4:Y:S04]  /*5aff0*/  LDL.LU.64 R10, [R1+0x1b48] ;  /* 0x001b4800010a7983 */ /* 0x000f280000300a00 */
[----:B------:R-:W4:Y:S04]  /*5b000*/  LDL.LU.64 R8, [R1+0x1b40] ;  /* 0x001b400001087983 */ /* 0x000f280000300a00 */
[----:B------:R-:W-:Y:S01]  /*5b010*/  STL.64 [R1+0x1b08], R22 ;  /* 0x001b081601007387 */ /* 0x000fe20000100a00 */
[----:B------:R-:W-:Y:S01]  /*5b020*/  IMAD.MOV.U32 R28, RZ, RZ, R7 ;  /* 0x000000ffff1c7224 */ /* 0x000fe200078e0007 */
[----:B----4-:R-:W-:Y:S02]  /*5b030*/  HMMA.16816.F32 R8, R24, R6, R8 ;  /* 0x000000061808723c */ /* 0x010fe40000001808 */
[----:B---3--:R0:W-:Y:S04]  /*5b040*/  STL.64 [R1+0x1b00], R20 ;  /* 0x001b001401007387 */ /* 0x0081e80000100a00 */
[----:B0-----:R-:W3:Y:S04]  /*5b050*/  LDL.LU R20, [R1+0x210] ;  /* 0x0002100001147983 */ /* 0x001ee80000300800 */
[----:B------:R-:W3:Y:S04]  /*5b060*/  LDL.LU R21, [R1+0x214] ;  /* 0x0002140001157983 */ /* 0x000ee80000300800 */
[----:B------:R-:W3:Y:S04]  /*5b070*/  LDL.LU R22, [R1+0x218] ;  /* 0x0002180001167983 */ /* 0x000ee80000300800 */
[----:B------:R-:W3:Y:S04]  /*5b080*/  LDL.LU R23, [R1+0x21c] ;  /* 0x00021c0001177983 */ /* 0x000ee80000300800 */
[----:B------:R-:W-:Y:S04]  /*5b090*/  STL.64 [R1+0x420], R8 ;  /* 0x0004200801007387 */ /* 0x000fe80000100a00 */
[----:B------:R0:W-:Y:S04]  /*5b0a0*/  STL.64 [R1+0x428], R10 ;  /* 0x0004280a01007387 */ /* 0x0001e80000100a00 */
[----:B0-----:R-:W4:Y:S04]  /*5b0b0*/  LDL.LU R11, [R1+0x1b38] ;  /* 0x001b3800010b7983 */ /* 0x001f280000300800 */
[----:B------:R-:W3:Y:S01]  /*5b0c0*/  LDL.LU R4, [R1+0xe0] ;  /* 0x0000e00001047983 */ /* 0x000ee20000300800 */
[----:B------:R-:W-:-:S03]  /*5b0d0*/  IMAD.MOV.U32 R9, RZ, RZ, R6 ;  /* 0x000000ffff097224 */ /* 0x000fc600078e0006 */
[----:B------:R-:W3:Y:S04]  /*5b0e0*/  LDL.LU R5, [R1+0xe4] ;  /* 0x0000e40001057983 */ /* 0x000ee80000300800 */
[----:B------:R-:W3:Y:S04]  /*5b0f0*/  LDL.LU R6, [R1+0xe8] ;  /* 0x0000e80001067983 */ /* 0x000ee80000300800 */
[----:B------:R-:W3:Y:S01]  /*5b100*/  LDL.LU R7, [R1+0xec] ;  /* 0x0000ec0001077983 */ /* 0x000ee20000300800 */
[----:B--2---:R-:W-:Y:S03]  /*5b110*/  HMMA.16816.F32 R12, R24, R18, R12 ;  /* 0x00000012180c723c */ /* 0x004fe6000000180c */
[----:B---3--:R0:W-:Y:S04]  /*5b120*/  STL.64 [R1+0x1920], R6 ;  /* 0x0019200601007387 */ /* 0x0081e80000100a00 */
[----:B------:R1:W-:Y:S04]  /*5b130*/  STL.64 [R1+0x1918], R4 ;  /* 0x0019180401007387 */ /* 0x0003e80000100a00 */
[----:B0-----:R-:W2:Y:S04]  /*5b140*/  LDL.LU R6, [R1+0x8] ;  /* 0x0000080001067983 */ /* 0x001ea80000300800 */
[----:B------:R-:W2:Y:S04]  /*5b150*/  LDL.LU R7, [R1+0xc] ;  /* 0x00000c0001077983 */ /* 0x000ea80000300800 */
[----:B------:R-:W-:Y:S04]  /*5b160*/  STL.64 [R1+0x410], R12 ;  /* 0x0004100c01007387 */ /* 0x000fe80000100a00 */
[----:B------:R0:W-:Y:S01]  /*5b170*/  STL.64 [R1+0x418], R14 ;  /* 0x0004180e01007387 */ /* 0x0001e20000100a00 */
[----:B-1----:R-:W-:-:S02]  /*5b180*/  IMAD.MOV.U32 R5, RZ, RZ, R18 ;  /* 0x000000ffff057224 */ /* 0x002fc400078e0012 */
[----:B------:R-:W-:Y:S01]  /*5b190*/  IMAD.MOV.U32 R4, RZ, RZ, R19 ;  /* 0x000000ffff047224 */ /* 0x000fe200078e0013 */
[----:B0-----:R-:W3:Y:S04]  /*5b1a0*/  LDL.LU.64 R14, [R1+0x1b30] ;  /* 0x001b3000010e7983 */ /* 0x001ee80000300a00 */
[----:B------:R-:W3:Y:S04]  /*5b1b0*/  LDL.LU.64 R18, [R1+0x1b28] ;  /* 0x001b280001127983 */ /* 0x000ee80000300a00 */
[----:B------:R-:W3:Y:S02]  /*5b1c0*/  LDL.LU.64 R16, [R1+0x1b20] ;  /* 0x001b200001107983 */ /* 0x000ee40000300a00 */
[----:B---3--:R-:W-:-:S15]  /*5b1d0*/  HMMA.16816.F32 R16, R24, R14, R16 ;  /* 0x0000000e1810723c */ /* 0x008fde0000001810 */
[----:B------:R-:W-:-:S04]  /*5b1e0*/  NOP ;  /* 0x0000000000007918 */ /* 0x000fc80000000000 */
[----:B------:R0:W-:Y:S04]  /*5b1f0*/  STL.64 [R1+0x400], R16 ;  /* 0x0004001001007387 */ /* 0x0001e80000100a00 */
[----:B------:R1:W-:Y:S01]  /*5b200*/  STL.64 [R1+0x408], R18 ;  /* 0x0004081201007387 */ /* 0x0003e20000100a00 */
[----:B0-----:R-:W-:-:S03]  /*5b210*/  IMAD.MOV.U32 R17, RZ, RZ, R14 ;  /* 0x000000ffff117224 */ /* 0x001fc600078e000e */
[----:B-1----:R-:W3:Y:S01]  /*5b220*/  LDL.LU.64 R18, [R1+0x1b18] ;  /* 0x001b180001127983 */ /* 0x002ee20000300a00 */
[----:B------:R-:W-:-:S03]  /*5b230*/  IMAD.MOV.U32 R16, RZ, RZ, R15 ;  /* 0x000000ffff107224 */ /* 0x000fc600078e000f */
        /* <DEDUP_REMOVED lines=15> */
[----:B0-----:R-:W3:Y:S04]  /*5b330*/  LDL.LU.64 R14, [R1+0x1ae8] ;  /* 0x001ae800010e7983 */ /* 0x001ee80000300a00 */
[----:B------:R-:W3:Y:S04]  /*5b340*/  LDL.LU.64 R12, [R1+0x1ae0] ;  /* 0x001ae000010c7983 */ /* 0x000ee80000300a00 */
[----:B------:R0:W-:Y:S02]  /*5b350*/  STL.64 [R1+0x1938], R6 ;  /* 0x0019380601007387 */ /* 0x0001e40000100a00 */
[----:B0-----:R-:W-:-:S02]  /*5b360*/  IMAD.MOV.U32 R6, RZ, RZ, R10 ;  /* 0x000000ffff067224 */ /* 0x001fc400078e000a */
[----:B------:R-:W-:Y:S01]  /*5b370*/  IMAD.MOV.U32 R7, RZ, RZ, R8 ;  /* 0x000000ffff077224 */ /* 0x000fe200078e0008 */
[----:B------:R-:W2:Y:S04]  /*5b380*/  LDL.LU R10, [R1+0x1adc] ;  /* 0x001adc00010a7983 */ /* 0x000ea80000300800 */
[----:B------:R-:W2:Y:S04]  /*5b390*/  LDL.LU R8, [R1+0x1ad8] ;  /* 0x001ad80001087983 */ /* 0x000ea80000300800 */
[----:B------:R0:W-:Y:S02]  /*5b3a0*/  STL.64 [R1+0x1950], R6 ;  /* 0x0019500601007387 */ /* 0x0001e40000100a00 */
[----:B0-----:R-:W-:-:S02]  /*5b3b0*/  IMAD.MOV.U32 R6, RZ, RZ, R17 ;  /* 0x000000ffff067224 */ /* 0x001fc400078e0011 */
[----:B------:R-:W-:Y:S01]  /*5b3c0*/  IMAD.MOV.U32 R7, RZ, RZ, R16 ;  /* 0x000000ffff077224 */ /* 0x000fe200078e0010 */
[----:B---3--:R-:W-:-:S15]  /*5b3d0*/  HMMA.16816.F32 R12, R24, R18, R12 ;  /* 0x00000012180c723c */ /* 0x008fde000000180c */
[----:B------:R-:W-:-:S04]  /*5b3e0*/  NOP ;  /* 0x0000000000007918 */ /* 0x000fc80000000000 */
[----:B------:R-:W-:Y:S04]  /*5b3f0*/  STL.64 [R1+0x3d0], R12 ;  /* 0x0003d00c01007387 */ /* 0x000fe80000100a00 */
[----:B------:R0:W-:Y:S04]  /*5b400*/  STL.64 [R1+0x3d8], R14 ;  /* 0x0003d80e01007387 */ /* 0x0001e80000100a00 */
[----:B0-----:R-:W3:Y:S04]  /*5b410*/  LDL.LU.64 R14, [R1+0x1ad0] ;  /* 0x001ad000010e7983 */ /* 0x001ee80000300a00 */
[----:B------:R-:W2:Y:S04]  /*5b420*/  LDL.LU.64 R12, [R1+0x1ac8] ;  /* 0x001ac800010c7983 */ /* 0x000ea80000300a00 */
[----:B------:R-:W-:Y:S04]  /*5b430*/  STL.64 [R1+0x1968], R6 ;  /* 0x0019680601007387 */ /* 0x000fe80000100a00 */
[----:B------:R-:W2:Y:S04]  /*5b440*/  LDL.LU R16, [R1+0x77c] ;  /* 0x00077c0001107983 */ /* 0x000ea80000300800 */
[----:B------:R-:W-:Y:S04]  /*5b450*/  STL.64 [R1+0x1930], R18 ;  /* 0x0019301201007387 */ /* 0x000fe80000100a00 */
[----:B--2---:R0:W-:Y:S04]  /*5b460*/  STL [R1+0x1928], R16 ;  /* 0x0019281001007387 */ /* 0x0041e80000100800 */
        /* <DEDUP_REMOVED lines=19> */
[----:B------:R-:W-:Y:S01]  /*5b5a0*/  IMAD.MOV.U32 R7, RZ, RZ, R23 ;  /* 0x000000ffff077224 */ /* 0x000fe200078e0017 */
[----:B------:R-:W3:Y:S04]  /*5b5b0*/  LDL.LU R22, [R1+0x1abc] ;  /* 0x001abc0001167983 */ /* 0x000ee80000300800 */
[----:B------:R-:W4:Y:S04]  /*5b5c0*/  LDL.LU R23, [R1+0x1ab8] ;  /* 0x001ab80001177983 */ /* 0x000f280000300800 */
        /* <DEDUP_REMOVED lines=15> */
[----:B------:R-:W2:Y:S01]  /*5b6c0*/  LDL.LU R17, [R1+0x124] ;  /* 0x0001240001117983 */ /* 0x000ea20000300800 */
[----:B----4-:R-:W-:-:S02]  /*5b6d0*/  IMAD.MOV.U32 R18, RZ, RZ, R23 ;  /* 0x000000ffff127224 */ /* 0x010fc400078e0017 */
[----:B------:R-:W-:Y:S02]  /*5b6e0*/  IMAD.MOV.U32 R6, RZ, RZ, R21 ;  /* 0x000000ffff067224 */ /* 0x000fe400078e0015 */
[----:B------:R-:W-:Y:S01]  /*5b6f0*/  IMAD.MOV.U32 R7, RZ, RZ, R20 ;  /* 0x000000ffff077224 */ /* 0x000fe200078e0014 */
[----:B------:R-:W4:Y:S01]  /*5b700*/  LDL.LU R23, [R1+0x1aac] ;  /* 0x001aac0001177983 */ /* 0x000f220000300800 */
[----:B------:R-:W-:-:S03]  /*5b710*/  IMAD.MOV.U32 R19, RZ, RZ, R22 ;  /* 0x000000ffff137224 */ /* 0x000fc600078e0016 */
[----:B------:R-:W3:Y:S04]  /*5b720*/  LDL.LU R22, [R1+0x1aa8] ;  /* 0x001aa80001167983 */ /* 0x000ee80000300800 */
[----:B------:R-:W3:Y:S04]  /*5b730*/  LDL.LU R21, [R1+0x1aa4] ;  /* 0x001aa40001157983 */ /* 0x000ee80000300800 */
[----:B------:R-:W3:Y:S04]  /*5b740*/  LDL.LU R20, [R1+0x1aa0] ;  /* 0x001aa00001147983 */ /* 0x000ee80000300800 */
[----:B------:R-:W-:Y:S04]  /*5b750*/  STL.64 [R1+0x19e0], R6 ;  /* 0x0019e00601007387 */ /* 0x000fe80000100a00 */
[----:B------:R-:W-:Y:S04]  /*5b760*/  STL.64 [R1+0x1990], R18 ;  /* 0x0019901201007387 */ /* 0x000fe80000100a00 */
[----:B--2---:R0:W-:Y:S04]  /*5b770*/  STL.64 [R1+0x1988], R16 ;  /* 0x0019881001007387 */ /* 0x0041e80000100a00 */
[----:B0-----:R-:W2:Y:S04]  /*5b780*/  LDL.LU R16, [R1+0x130] ;  /* 0x0001300001107983 */ /* 0x001ea80000300800 */
[----:B------:R-:W2:Y:S01]  /*5b790*/  LDL.LU R17, [R1+0x134] ;  /* 0x0001340001117983 */ /* 0x000ea20000300800 */
[----:B------:R-:W-:-:S02]  /*5b7a0*/  IMAD.MOV.U32 R6, RZ, RZ, R29 ;  /* 0x000000ffff067224 */ /* 0x000fc400078e001d */
[----:B------:R-:W-:Y:S02]  /*5b7b0*/  IMAD.MOV.U32 R7, RZ, RZ, R13 ;  /* 0x000000ffff077224 */ /* 0x000fe400078e000d */
[----:B---3--:R-:W-:Y:S02]  /*5b7c0*/  IMAD.MOV.U32 R18, RZ, RZ, R15 ;  /* 0x000000ffff127224 */ /* 0x008fe400078e000f */
[----:B------:R-:W-:Y:S01]  /*5b7d0*/  IMAD.MOV.U32 R19, RZ, RZ, R14 ;  /* 0x000000ffff137224 */ /* 0x000fe200078e000e */
[----:B------:R-:W3:Y:S04]  /*5b7e0*/  LDL.LU R15, [R1+0x1a9c] ;  /* 0x001a9c00010f7983 */ /* 0x000ee80000300800 */
[----:B------:R-:W3:Y:S04]  /*5b7f0*/  LDL.LU R14, [R1+0x1a98] ;  /* 0x001a9800010e7983 */ /* 0x000ee80000300800 */
[----:B------:R0:W-:Y:S04]  /*5b800*/  STL.64 [R1+0x19f8], R6 ;  /* 0x0019f80601007387 */ /* 0x0001e80000100a00 */
[----:B------:R1:W-:Y:S01]  /*5b810*/  STL.64 [R1+0x19a8], R18 ;  /* 0x0019a81201007387 */ /* 0x0003e20000100a00 */
[----:B0-----:R-:W-:-:S02]  /*5b820*/  IMAD.MOV.U32 R6, RZ, RZ, R12 ;  /* 0x000000ffff067224 */ /* 0x001fc400078e000c */
[----:B------:R-:W-:Y:S02]  /*5b830*/  IMAD.MOV.U32 R7, RZ, RZ, R3 ;  /* 0x000000ffff077224 */ /* 0x000fe400078e0003 */
[----:B-1----:R-:W-:Y:S02]  /*5b840*/  IMAD.MOV.U32 R18, RZ, RZ, R22 ;  /* 0x000000ffff127224 */ /* 0x002fe400078e0016 */
[----:B----4-:R-:W-:Y:S01]  /*5b850*/  IMAD.MOV.U32 R19, RZ, RZ, R23 ;  /* 0x000000ffff137224 */ /* 0x010fe200078e0017 */
[----:B--2---:R0:W-:Y:S02]  /*5b860*/  STL.64 [R1+0x19a0], R16 ;  /* 0x0019a01001007387 */ /* 0x0041e40000100a00 */
[----:B0-----:R-:W-:Y:S02]  /*5b870*/  IMAD.MOV.U32 R16, RZ, RZ, R20 ;  /* 0x000000ffff107224 */ /* 0x001fe400078e0014 */
[----:B------:R-:W-:Y:S01]  /*5b880*/  IMAD.MOV.U32 R17, RZ, RZ, R21 ;  /* 0x000000ffff117224 */ /* 0x000fe200078e0015 */
[----:B------:R-:W2:Y:S04]  /*5b890*/  LDL.LU R20, [R1+0x1a94] ;  /* 0x001a940001147983 */ /* 0x000ea80000300800 */
[----:B------:R-:W4:Y:S04]  /*5b8a0*/  LDL.LU R21, [R1+0x1a90] ;  /* 0x001a900001157983 */ /* 0x000f280000300800 */
[----:B------:R-:W4:Y:S04]  /*5b8b0*/  LDL.LU R22, [R1+0x1a8c] ;  /* 0x001a8c0001167983 */ /* 0x000f280000300800 */
[----:B------:R-:W4:Y:S04]  /*5b8c0*/  LDL.LU R23, [R1+0x1a88] ;  /* 0x001a880001177983 */ /* 0x000f280000300800 */
[----:B------:R0:W-:Y:S02]  /*5b8d0*/  STL.64 [R1+0x1a10], R6 ;  /* 0x001a100601007387 */ /* 0x0001e40000100a00 */
[----:B0-----:R-:W-:-:S02]  /*5b8e0*/  IMAD.MOV.U32 R6, RZ, RZ, R11 ;  /* 0x000000ffff067224 */ /* 0x001fc400078e000b */
[----:B------:R-:W-:-:S05]  /*5b8f0*/  IMAD.MOV.U32 R7, RZ, RZ, R2 ;  /* 0x000000ffff077224 */ /* 0x000fca00078e0002 */
[----:B------:R-:W-:Y:S04]  /*5b900*/  STL.64 [R1+0x1a28], R6 ;  /* 0x001a280601007387 */ /* 0x000fe80000100a00 */
[----:B------:R-:W-:Y:S04]  /*5b910*/  STL.64 [R1+0x19c0], R18 ;  /* 0x0019c01201007387 */ /* 0x000fe80000100a00 */
[----:B------:R0:W-:Y:S04]  /*5b920*/  STL.64 [R1+0x19b8], R16 ;  /* 0x0019b81001007387 */ /* 0x0001e80000100a00 */
[----:B0-----:R-:W4:Y:S04]  /*5b930*/  LDL.LU R16, [R1+0x150] ;  /* 0x0001500001107983 */ /* 0x001f280000300800 */
[----:B------:R-:W4:Y:S01]  /*5b940*/  LDL.LU R17, [R1+0x154] ;  /* 0x0001540001117983 */ /* 0x000f220000300800 */
        /* <DEDUP_REMOVED lines=10> */
[----:B--2---:R-:W-:Y:S02]  /*5b9f0*/  IMAD.MOV.U32 R19, RZ, RZ, R20 ;  /* 0x000000ffff137224 */ /* 0x004fe400078e0014 */
[----:B----4-:R-:W-:Y:S01]  /*5ba00*/  IMAD.MOV.U32 R18, RZ, RZ, R21 ;  /* 0x000000ffff127224 */ /* 0x010fe200078e0015 */
[----:B------:R0:W-:Y:S04]  /*5ba10*/  STL.64 [R1+0x19d0], R16 ;  /* 0x0019d01001007387 */ /* 0x0001e80000100a00 */
[----:B------:R-:W2:Y:S04]  /*5ba20*/  LDL.LU R20, [R1+0x1c0] ;  /* 0x0001c00001147983 */ /* 0x000ea80000300800 */
[----:B------:R-:W2:Y:S01]  /*5ba30*/  LDL.LU R21, [R1+0x1c4] ;  /* 0x0001c40001157983 */ /* 0x000ea20000300800 */
[----:B0-----:R-:W-:-:S02]  /*5ba40*/  IMAD.MOV.U32 R17, RZ, RZ, R22 ;  /* 0x000000ffff117224 */ /* 0x001fc400078e0016 */
[----:B------:R-:W-:Y:S01]  /*5ba50*/  IMAD.MOV.U32 R16, RZ, RZ, R23 ;  /* 0x000000ffff107224 */ /* 0x000fe200078e0017 */
[----:B------:R-:W2:Y:S04]  /*5ba60*/  LDL.LU R22, [R1+0x1c8] ;  /* 0x0001c80001167983 */ /* 0x000ea80000300800 */
[----:B------:R-:W2:Y:S04]  /*5ba70*/  LDL.LU R23, [R1+0x1cc] ;  /* 0x0001cc0001177983 */ /* 0x000ea80000300800 */
[----:B------:R-:W4:Y:S04]  /*5ba80*/  LDL.LU R8, [R1+0x1e0] ;  /* 0x0001e00001087983 */ /* 0x000f280000300800 */
[----:B------:R-:W4:Y:S04]  /*5ba90*/  LDL.LU R9, [R1+0x1e4] ;  /* 0x0001e40001097983 */ /* 0x000f280000300800 */
[----:B------:R-:W4:Y:S04]  /*5baa0*/  LDL.LU R10, [R1+0x1e8] ;  /* 0x0001e800010a7983 */ /* 0x000f280000300800 */
[----:B------:R-:W4:Y:S04]  /*5bab0*/  LDL.LU R11, [R1+0x1ec] ;  /* 0x0001ec00010b7983 */ /* 0x000f280000300800 */
[----:B------:R-:W-:Y:S04]  /*5bac0*/  STL.64 [R1+0x19f0], R18 ;  /* 0x0019f01201007387 */ /* 0x000fe80000100a00 */
        /* <DEDUP_REMOVED lines=8> */
[----:B------:R-:W2:Y:S01]  /*5bb50*/  LDL.LU R17, [R1+0x184] ;  /* 0x0001840001117983 */ /* 0x000ea20000300800 */
[----:B---3--:R-:W-:-:S02]  /*5bb60*/  IMAD.MOV.U32 R18, RZ, RZ, R15 ;  /* 0x000000ffff127224 */ /* 0x008fc400078e000f */
[----:B------:R-:W-:Y:S01]  /*5bb70*/  IMAD.MOV.U32 R19, RZ, RZ, R14 ;  /* 0x000000ffff137224 */ /* 0x000fe200078e000e */
[----:B------:R-:W3:Y:S04]  /*5bb80*/  LDL.LU R15, [R1+0x1a7c] ;  /* 0x001a7c00010f7983 */ /* 0x000ee80000300800 */
[----:B------:R-:W3:Y:S04]  /*5bb90*/  LDL.LU R14, [R1+0x1a78] ;  /* 0x001a7800010e7983 */ /* 0x000ee80000300800 */
[----:B------:R-:W-:Y:S04]  /*5bba0*/  STL.64 [R1+0x1a20], R18 ;  /* 0x001a201201007387 */ /* 0x000fe80000100a00 */
[----:B--2---:R0:W-:Y:S04]  /*5bbb0*/  STL.64 [R1+0x1a18], R16 ;  /* 0x001a181001007387 */ /* 0x0041e80000100a00 */
[----:B0-----:R-:W2:Y:S04]  /*5bbc0*/  LDL.LU R16, [R1+0x190] ;  /* 0x0001900001107983 */ /* 0x001ea80000300800 */
[----:B------:R-:W2:Y:S04]  /*5bbd0*/  LDL.LU R17, [R1+0x194] ;  /* 0x0001940001117983 */ /* 0x000ea80000300800 */
[----:B------:R-:W2:Y:S04]  /*5bbe0*/  LDL.LU R18, [R1+0x198] ;  /* 0x0001980001127983 */ /* 0x000ea80000300800 */
[----:B------:R-:W2:Y:S04]  /*5bbf0*/  LDL.LU R19, [R1+0x19c] ;  /* 0x00019c0001137983 */ /* 0x000ea80000300800 */
[----:B--2---:R3:W-:Y:S04]  /*5bc00*/  STL.64 [R1+0x1a38], R18 ;  /* 0x001a381201007387 */ /* 0x0047e80000100a00 */
[----:B------:R0:W-:Y:S01]  /*5bc10*/  STL.64 [R1+0x1a30], R16 ;  /* 0x001a301001007387 */ /* 0x0001e20000100a00 */
[----:B---3--:R-:W-:-:S03]  /*5bc20*/  IMAD.MOV.U32 R18, RZ, RZ, R14 ;  /* 0x000000ffff127224 */ /* 0x008fc600078e000e */
[----:B0-----:R-:W2:Y:S04]  /*5bc30*/  LDL.LU R16, [R1+0x1a0] ;  /* 0x0001a00001107983 */ /* 0x001ea80000300800 */
[----:B------:R-:W2:Y:S04]  /*5bc40*/  LDL.LU R17, [R1+0x1a4] ;  /* 0x0001a40001117983 */ /* 0x000ea80000300800 */
[----:B------:R-:W4:Y:S01]  /*5bc50*/  LDL.LU R14, [R1+0x1a74] ;  /* 0x001a7400010e7983 */ /* 0x000f220000300800 */
[----:B------:R-:W-:-:S03]  /*5bc60*/  IMAD.MOV.U32 R19, RZ, RZ, R15 ;  /* 0x000000ffff137224 */ /* 0x000fc600078e000f */
[----:B------:R-:W4:Y:S04]  /*5bc70*/  LDL.LU R15, [R1+0x1a70] ;  /* 0x001a7000010f7983 */ /* 0x000f280000300800 */
[----:B------:R-:W-:Y:S01]  /*5bc80*/  STL.64 [R1+0x1a50], R18 ;  /* 0x001a501201007387 */ /* 0x000fe20000100a00 */
[C---:B----4-:R-:W-:Y:S03]  /*5bc90*/  HMMA.16816.F32 R8, R24.reuse, R14, R8 ;  /* 0x0000000e1808723c */ /* 0x050fe60000001808 */
[----:B--2---:R0:W-:Y:S04]  /*5bca0*/  STL.64 [R1+0x1a48], R16 ;  /* 0x001a481001007387 */ /* 0x0041e80000100a00 */
[----:B0-----:R-:W2:Y:S04]  /*5bcb0*/  LDL.LU R16, [R1+0x1b0] ;  /* 0x0001b00001107983 */ /* 0x001ea80000300800 */
[----:B------:R-:W2:Y:S04]  /*5bcc0*/  LDL.LU R17, [R1+0x1b4] ;  /* 0x0001b40001117983 */ /* 0x000ea80000300800 */
[----:B------:R-:W2:Y:S04]  /*5bcd0*/  LDL.LU R18, [R1+0x1b8] ;  /* 0x0001b80001127983 */ /* 0x000ea80000300800 */
[----:B------:R-:W2:Y:S04]  /*5bce0*/  LDL.LU R19, [R1+0x1bc] ;  /* 0x0001bc0001137983 */ /* 0x000ea80000300800 */
[----:B------:R-:W-:Y:S04]  /*5bcf0*/  STL.64 [R1+0x3c0], R8 ;  /* 0x0003c00801007387 */ /* 0x000fe80000100a00 */
[----:B------:R0:W-:Y:S04]  /*5bd00*/  STL.64 [R1+0x3c8], R10 ;  /* 0x0003c80a01007387 */ /* 0x0001e80000100a00 */
[----:B0-----:R-:W3:Y:S02]  /*5bd10*/  LDL.LU.64 R10, [R1+0x1a68] ;  /* 0x001a6800010a7983 */ /* 0x001ee40000300a00 */
[----:B---3--:R-:W-:Y:S02]  /*5bd20*/  HMMA.16816.F32 R24, R24, R10, R20 ;  /* 0x0000000a1818723c */ /* 0x008fe40000001814 */
[----:B------:R-:W2:Y:S04]  /*5bd30*/  LDL.LU.64 R22, [R1+0x1a60] ;  /* 0x001a600001167983 */ /* 0x000ea80000300a00 */
[----:B------:R-:W2:-:S13]  /*5bd40*/  LDL.LU.64 R20, [R1+0x1a58] ;  /* 0x001a580001147983 */ /* 0x000e9a0000300a00 */
[----:B------:R0:W-:Y:S04]  /*5bd50*/  STL.64 [R1+0x3a0], R24 ;  /* 0x0003a01801007387 */ /* 0x0001e80000100a00 */
[----:B------:R1:W-:Y:S04]  /*5bd60*/  STL.64 [R1+0x3a8], R26 ;  /* 0x0003a81a01007387 */ /* 0x0003e80000100a00 */
[----:B0-----:R-:W3:Y:S04]  /*5bd70*/  LDL.LU R24, [R1+0xd0] ;  /* 0x0000d00001187983 */ /* 0x001ee80000300800 */
[----:B------:R-:W3:Y:S04]  /*5bd80*/  LDL.LU R25, [R1+0xd4] ;  /* 0x0000d40001197983 */ /* 0x000ee80000300800 */
[----:B-1----:R-:W3:Y:S01]  /*5bd90*/  LDL.LU R26, [R1+0xd8] ;  /* 0x0000d800011a7983 */ /* 0x002ee20000300800 */
[----:B--2---:R-:W-:Y:S03]  /*5bda0*/  HMMA.16816.F32 R4, R20, R6, R16 ;  /* 0x000000061404723c */ /* 0x004fe60000001810 */
[----:B------:R-:W2:Y:S04]  /*5bdb0*/  LDL.LU.64 R18, [R1+0x1a50] ;  /* 0x001a500001127983 */ /* 0x000ea80000300a00 */
[----:B------:R-:W2:-:S12]  /*5bdc0*/  LDL.LU.64 R16, [R1+0x1a48] ;  /* 0x001a480001107983 */ /* 0x000e980000300a00 */
[----:B------:R-:W-:Y:S04]  /*5bdd0*/  STL.64 [R1+0x450], R4 ;  /* 0x0004500401007387 */ /* 0x000fe80000100a00 */
[----:B------:R0:W-:Y:S04]  /*5bde0*/  STL.64 [R1+0x458], R6 ;  /* 0x0004580601007387 */ /* 0x0001e80000100a00 */
[----:B0-----:R-:W2:Y:S01]  /*5bdf0*/  LDL.LU.64 R6, [R1+0x1a40] ;  /* 0x001a400001067983 */ /* 0x001ea20000300a00 */
[----:B------:R-:W-:-:S05]  /*5be00*/  IMAD.MOV.U32 R8, RZ, RZ, R4 ;  /* 0x000000ffff087224 */ /* 0x000fca00078e0004 */
[----:B------:R-:W-:Y:S01]  /*5be10*/  STL [R1+0x18f4], R8 ;  /* 0x0018f40801007387 */ /* 0x000fe20000100800 */
        /* <DEDUP_REMOVED lines=68> */
[----:B------:R-:W4:Y:S01]  /*5c260*/  LDL.LU R0, [R1+0x808] ;  /* 0x0008080001007983 */ /* 0x000f220000300800 */
[----:B--2---:R-:W-:Y:S03]  /*5c270*/  HMMA.16816.F32 R4, R20, R6, R16 ;  /* 0x000000061404723c */ /* 0x004fe60000001810 */
[----:B------:R-:W2:Y:S04]  /*5c280*/  LDL.LU.64 R18, [R1+0x1930] ;  /* 0x0019300001127983 */ /* 0x000ea80000300a00 */
[----:B------:R-:W2:-:S12]  /*5c290*/  LDL.LU R16, [R1+0x1928] ;  /* 0x0019280001107983 */ /* 0x000e980000300800 */
        /* <DEDUP_REMOVED lines=10> */
[----:B------:R-:W-:-:S07]  /*5c340*/  IMAD.MOV.U32 R27, RZ, RZ, R28 ;  /* 0x000000ffff1b7224 */ /* 0x000fce00078e001c */
[----:B---3--:R-:W-:-:S15]  /*5c350*/  HMMA.16816.F32 R12, R20, R14, R24 ;  /* 0x0000000e140c723c */ /* 0x008fde0000001818 */
[----:B------:R-:W-:-:S04]  /*5c360*/  NOP ;  /* 0x0000000000007918 */ /* 0x000fc80000000000 */
[----:B------:R-:W-:Y:S04]  /*5c370*/  STL.64 [R1+0x2b0], R12 ;  /* 0x0002b00c01007387 */ /* 0x000fe80000100a00 */
[----:B------:R0:W-:Y:S02]  /*5c380*/  STL.64 [R1+0x2b8], R14 ;  /* 0x0002b80e01007387 */ /* 0x0001e40000100a00 */
[----:B0-----:R-:W-:-:S05]  /*5c390*/  IMAD.MOV.U32 R14, RZ, RZ, R15 ;  /* 0x000000ffff0e7224 */ /* 0x001fca00078e000f */
[----:B------:R-:W-:Y:S01]  /*5c3a0*/  STL [R1+0x18fc], R14 ;  /* 0x0018fc0e01007387 */ /* 0x000fe20000100800 */
[----:B--2---:R-:W-:-:S15]  /*5c3b0*/  HMMA.16816.F32 R4, R20, R10, R4 ;  /* 0x0000000a1404723c */ /* 0x004fde0000001804 */
[----:B------:R-:W-:-:S04]  /*5c3c0*/  NOP ;  /* 0x0000000000007918 */ /* 0x000fc80000000000 */
[----:B------:R0:W-:Y:S04]  /*5c3d0*/  STL.64 [R1+0x2c0], R4 ;  /* 0x0002c00401007387 */ /* 0x0001e80000100a00 */
[----:B------:R-:W-:Y:S04]  /*5c3e0*/  STL.64 [R1+0x2c8], R6 ;  /* 0x0002c80601007387 */ /* 0x000fe80000100a00 */
[----:B------:R-:W2:Y:S01]  /*5c3f0*/  LDL.LU R28, [R1+0x804] ;  /* 0x00080400011c7983 */ /* 0x000ea20000300800 */
[----:B------:R-:W-:Y:S01]  /*5c400*/  IADD3 R16, P4, PT, R16, UR13, RZ ;  /* 0x0000000d10107c10 */ /* 0x000fe2000ff9e0ff */
[----:B0-----:R-:W-:-:S05]  /*5c410*/  IMAD.MOV.U32 R4, RZ, RZ, R7 ;  /* 0x000000ffff047224 */ /* 0x001fca00078e0007 */
[----:B------:R0:W-:Y:S04]  /*5c420*/  STL [R1+0x1900], R4 ;  /* 0x0019000401007387 */ /* 0x0001e80000100800 */
[----:B0-----:R-:W3:Y:S04]  /*5c430*/  LDL.LU R4, [R1+0x800] ;  /* 0x0008000001047983 */ /* 0x001ee80000300800 */
[----:B------:R-:W3:Y:S04]  /*5c440*/  LDL.LU R20, [R1+0x7fc] ;  /* 0x0007fc0001147983 */ /* 0x000ee80000300800 */
        /* <DEDUP_REMOVED lines=16> */
[----:B0-----:R-:W3:Y:S01]  /*5c550*/  LDL.LU R16, [R1+0x7b4] ;  /* 0x0007b40001107983 */ /* 0x001ee20000300800 */
[----:B----4-:R-:W-:-:S03]  /*5c560*/  IADD3 R0, P5, PT, R0, UR13, RZ ;  /* 0x0000000d00007c10 */ /* 0x010fc6000ffbe0ff */
[----:B------:R-:W4:Y:S04]  /*5c570*/  LDL.LU R25, [R1+0x7e0] ;  /* 0x0007e00001197983 */ /* 0x000f280000300800 */
[----:B------:R-:W4:Y:S04]  /*5c580*/  LDL.LU R26, [R1+0x7ac] ;  /* 0x0007ac00011a7983 */ /* 0x000f280000300800 */
[----:B------:R-:W4:Y:S04]  /*5c590*/  LDL.LU R27, [R1+0x7d8] ;  /* 0x0007d800011b7983 */ /* 0x000f280000300800 */
[----:B------:R0:W-:Y:S04]  /*5c5a0*/  STL [R1+0x808], R0 ;  /* 0x0008080001007387 */ /* 0x0001e80000100800 */
[----:B------:R-:W4:Y:S04]  /*5c5b0*/  LDL.LU R29, [R1+0x7a4] ;  /* 0x0007a400011d7983 */ /* 0x000f280000300800 */
[----:B------:R-:W4:Y:S04]  /*5c5c0*/  LDL.LU R13, [R1+0x7d0] ;  /* 0x0007d000010d7983 */ /* 0x000f280000300800 */
[----:B------:R-:W4:Y:S04]  /*5c5d0*/  LDL.LU R17, [R1+0x79c] ;  /* 0x00079c0001117983 */ /* 0x000f280000300800 */
[----:B------:R-:W4:Y:S04]  /*5c5e0*/  LDL.LU R3, [R1+0x7c8] ;  /* 0x0007c80001037983 */ /* 0x000f280000300800 */
[----:B------:R-:W4:Y:S04]  /*5c5f0*/  LDL.LU R2, [R1+0x794] ;  /* 0x0007940001027983 */ /* 0x000f280000300800 */
[----:B0-----:R-:W4:Y:S04]  /*5c600*/  LDL.LU R0, [R1+0x7c0] ;  /* 0x0007c00001007983 */ /* 0x001f280000300800 */
[----:B------:R-:W4:Y:S01]  /*5c610*/  LDL.LU R12, [R1+0x78c] ;  /* 0x00078c00010c7983 */ /* 0x000f220000300800 */
[----:B--2---:R-:W-:-:S05]  /*5c620*/  IADD3 R28, P6, PT, R28, UR13, RZ ;  /* 0x0000000d1c1c7c10 */ /* 0x004fca000ffde0ff */
[----:B------:R0:W-:Y:S04]  /*5c630*/  STL [R1+0x804], R28 ;  /* 0x0008041c01007387 */ /* 0x0001e80000100800 */
[----:B0-----:R-:W2:Y:S01]  /*5c640*/  LDL.LU R28, [R1+0x7b8] ;  /* 0x0007b800011c7983 */ /* 0x001ea20000300800 */
[----:B---3--:R-:W-:Y:S02]  /*5c650*/  IADD3 R4, P0, PT, R4, UR13, RZ ;  /* 0x0000000d04047c10 */ /* 0x008fe4000ff1e0ff */
[----:B------:R-:W-:Y:S02]  /*5c660*/  IADD3 R20, P1, PT, R20, UR13, RZ ;  /* 0x0000000d14147c10 */ /* 0x000fe4000ff3e0ff */
[----:B------:R-:W-:Y:S02]  /*5c670*/  IADD3 R21, P2, PT, R21, UR13, RZ ;  /* 0x0000000d15157c10 */ /* 0x000fe4000ff5e0ff */
[----:B------:R-:W-:-:S02]  /*5c680*/  IADD3 R22, P3, PT, R22, UR13, RZ ;  /* 0x0000000d16167c10 */ /* 0x000fc4000ff7e0ff */
[----:B------:R-:W-:Y:S01]  /*5c690*/  IADD3.X R23, PT, PT, R23, UR6, RZ, P4, !PT ;  /* 0x0000000617177c10 */ /* 0x000fe2000a7fe4ff */
[----:B------:R-:W-:Y:S01]  /*5c6a0*/  STL [R1+0x800], R4 ;  /* 0x0008000401007387 */ /* 0x000fe20000100800 */
[----:B------:R-:W-:-:S03]  /*5c6b0*/  IADD3 R10, P4, PT, R10, UR13, RZ ;  /* 0x0000000d0a0a7c10 */ /* 0x000fc6000ff9e0ff */
[----:B------:R-:W-:Y:S01]  /*5c6c0*/  STL [R1+0x7fc], R20 ;  /* 0x0007fc1401007387 */ /* 0x000fe20000100800 */
[----:B------:R-:W-:-:S03]  /*5c6d0*/  IADD3.X R11, PT, PT, R11, UR6, RZ, P5, !PT ;  /* 0x000000060b0b7c10 */ /* 0x000fc6000affe4ff */
        /* <DEDUP_REMOVED lines=15> */
[----:B------:R-:W-:Y:S02]  /*5c7d0*/  IADD3.X R9, PT, PT, R9, UR6, RZ, P2, !PT ;  /* 0x0000000609097c10 */ /* 0x000fe400097fe4ff */
[----:B------:R-:W-:Y:S01]  /*5c7e0*/  IADD3.X R24, PT, PT, R24, UR6, RZ, P3, !PT ;  /* 0x0000000618187c10 */ /* 0x000fe20009ffe4ff */
[----:B------:R-:W-:Y:S01]  /*5c7f0*/  STL [R1+0x76c], R14 ;  /* 0x00076c0e01007387 */ /* 0x000fe20000100800 */
[----:B------:R-:W-:-:S03]  /*5c800*/  IADD3 R16, P3, PT, R16, UR13, RZ ;  /* 0x0000000d10107c10 */ /* 0x000fc6000ff7e0ff */
[----:B------:R-:W-:Y:S01]  /*5c810*/  STL [R1+0x7cc], R15 ;  /* 0x0007cc0f01007387 */ /* 0x000fe20000100800 */
[----:B------:R-:W-:-:S03]  /*5c820*/  IADD3 R8, P2, PT, R8, UR13, RZ ;  /* 0x0000000d08087c10 */ /* 0x000fc6000ff5e0ff */
[----:B------:R-:W-:Y:S04]  /*5c830*/  STL [R1+0x7f8], R18 ;  /* 0x0007f81201007387 */ /* 0x000fe80000100800 */
[----:B------:R-:W-:Y:S04]  /*5c840*/  STL [R1+0x7c4], R19 ;  /* 0x0007c41301007387 */ /* 0x000fe80000100800 */
[----:B------:R-:W-:Y:S04]  /*5c850*/  STL [R1+0x7f0], R9 ;  /* 0x0007f00901007387 */ /* 0x000fe80000100800 */
[----:B------:R0:W-:Y:S04]  /*5c860*/  STL [R1+0x7b4], R16 ;  /* 0x0007b41001007387 */ /* 0x0001e80000100800 */
[----:B------:R-:W-:Y:S01]  /*5c870*/  STL [R1+0x7bc], R8 ;  /* 0x0007bc0801007387 */ /* 0x000fe20000100800 */
[----:B----4-:R-:W-:-:S02]  /*5c880*/  IADD3.X R25, PT, PT, R25, UR6, RZ, P4, !PT ;  /* 0x0000000619197c10 */ /* 0x010fc4000a7fe4ff */
[----:B------:R-:W-:Y:S02]  /*5c890*/  IADD3 R26, P4, PT, R26, UR13, RZ ;  /* 0x0000000d1a1a7c10 */ /* 0x000fe4000ff9e0ff */
[----:B------:R-:W-:Y:S02]  /*5c8a0*/  IADD3.X R27, PT, PT, R27, UR6, RZ, P5, !PT ;  /* 0x000000061b1b7c10 */ /* 0x000fe4000affe4ff */
[----:B------:R-:W-:Y:S02]  /*5c8b0*/  IADD3 R29, P5, PT, R29, UR13, RZ ;  /* 0x0000000d1d1d7c10 */ /* 0x000fe4000ffbe0ff */
[----:B------:R-:W-:Y:S01]  /*5c8c0*/  IADD3.X R13, PT, PT, R13, UR6, RZ, P6, !PT ;  /* 0x000000060d0d7c10 */ /* 0x000fe2000b7fe4ff */
[----:B0-----:R-:W3:Y:S04]  /*5c8d0*/  LDL.LU R16, [R1+0x784] ;  /* 0x0007840001107983 */ /* 0x001ee80000300800 */
[----:B------:R-:W-:Y:S04]  /*5c8e0*/  STL [R1+0x7e8], R24 ;  /* 0x0007e81801007387 */ /* 0x000fe80000100800 */
[----:B------:R-:W-:Y:S01]  /*5c8f0*/  STL [R1+0x7e0], R25 ;  /* 0x0007e01901007387 */ /* 0x000fe20000100800 */
[----:B------:R-:W-:-:S03]  /*5c900*/  IADD3 R17, P6, PT, R17, UR13, RZ ;  /* 0x0000000d11117c10 */ /* 0x000fc6000ffde0ff */
[----:B------:R-:W-:Y:S01]  /*5c910*/  STL [R1+0x7ac], R26 ;  /* 0x0007ac1a01007387 */ /* 0x000fe20000100800 */
[----:B------:R-:W-:-:S03]  /*5c920*/  IADD3.X R0, PT, PT, R0, UR6, RZ, P1, !PT ;  /* 0x0000000600007c10 */ /* 0x000fc60008ffe4ff */
[----:B------:R-:W-:Y:S01]  /*5c930*/  STL [R1+0x7d8], R27 ;  /* 0x0007d81b01007387 */ /* 0x000fe20000100800 */
[----:B------:R-:W-:-:S03]  /*5c940*/  IADD3.X R3, PT, PT, R3, UR6, RZ, P0, !PT ;  /* 0x0000000603037c10 */ /* 0x000fc600087fe4ff */
[----:B------:R-:W-:Y:S01]  /*5c950*/  STL [R1+0x7a4], R29 ;  /* 0x0007a41d01007387 */ /* 0x000fe20000100800 */
[----:B------:R-:W-:-:S03]  /*5c960*/  IADD3 R2, P0, PT, R2, UR13, RZ ;  /* 0x0000000d02027c10 */ /* 0x000fc6000ff1e0ff */
[----:B------:R-:W-:Y:S04]  /*5c970*/  STL [R1+0x7d0], R13 ;  /* 0x0007d00d01007387 */ /* 0x000fe80000100800 */
[----:B------:R-:W-:Y:S04]  /*5c980*/  STL [R1+0x79c], R17 ;  /* 0x00079c1101007387 */ /* 0x000fe80000100800 */
[----:B------:R0:W-:Y:S04]  /*5c990*/  STL [R1+0x7c0], R0 ;  /* 0x0007c00001007387 */ /* 0x0001e80000100800 */
[----:B------:R-:W-:Y:S01]  /*5c9a0*/  STL [R1+0x7c8], R3 ;  /* 0x0007c80301007387 */ /* 0x000fe20000100800 */
[----:B------:R-:W-:-:S03]  /*5c9b0*/  IADD3 R12, P1, PT, R12, UR13, RZ ;  /* 0x0000000d0c0c7c10 */ /* 0x000fc6000ff3e0ff */
[----:B0-----:R-:W4:Y:S04]  /*5c9c0*/  LDL.LU R0, [R1+0x7b0] ;  /* 0x0007b00001007983 */ /* 0x001f280000300800 */
[----:B------:R-:W-:Y:S04]  /*5c9d0*/  STL [R1+0x794], R2 ;  /* 0x0007940201007387 */ /* 0x000fe80000100800 */
[----:B------:R-:W4:Y:S04]  /*5c9e0*/  LDL.LU R4, [R1+0x768] ;  /* 0x0007680001047983 */ /* 0x000f280000300800 */
[----:B------:R-:W4:Y:S04]  /*5c9f0*/  LDL.LU R20, [R1+0x7a8] ;  /* 0x0007a80001147983 */ /* 0x000f280000300800 */
[----:B------:R-:W-:Y:S04]  /*5ca00*/  STL [R1+0x78c], R12 ;  /* 0x00078c0c01007387 */ /* 0x000fe80000100800 */
[----:B------:R-:W4:Y:S01]  /*5ca10*/  LDL.LU R21, [R1+0x760] ;  /* 0x0007600001157983 */ /* 0x000f220000300800 */
[----:B--2---:R-:W-:-:S05]  /*5ca20*/  IADD3.X R28, PT, PT, R28, UR6, RZ, P2, !PT ;  /* 0x000000061c1c7c10 */ /* 0x004fca00097fe4ff */
[----:B------:R0:W-:Y:S04]  /*5ca30*/  STL [R1+0x7b8], R28 ;  /* 0x0007b81c01007387 */ /* 0x0001e80000100800 */
        /* <DEDUP_REMOVED lines=14> */
[----:B0-----:R-:W2:Y:S04]  /*5cb20*/  LDL.LU R28, [R1+0x754] ;  /* 0x00075400011c7983 */ /* 0x001ea80000300800 */
[----:B------:R-:W2:Y:S04]  /*5cb30*/  LDL.LU R25, [R1+0x720] ;  /* 0x0007200001197983 */ /* 0x000ea80000300800 */
[----:B------:R-:W2:Y:S04]  /*5cb40*/  LDL.LU R26, [R1+0x74c] ;  /* 0x00074c00011a7983 */ /* 0x000ea80000300800 */
[----:B------:R-:W2:Y:S01]  /*5cb50*/  LDL.LU R27, [R1+0x718] ;  /* 0x00071800011b7983 */ /* 0x000ea20000300800 */
[----:B---3--:R-:W-:-:S05]  /*5cb60*/  IADD3 R16, P2, PT, R16, UR13, RZ ;  /* 0x0000000d10107c10 */ /* 0x008fca000ff5e0ff */
[----:B------:R0:W-:Y:S04]  /*5cb70*/  STL [R1+0x784], R16 ;  /* 0x0007841001007387 */ /* 0x0001e80000100800 */
[----:B------:R-:W3:Y:S04]  /*5cb80*/  LDL.LU R29, [R1+0x744] ;  /* 0x00074400011d7983 */ /* 0x000ee80000300800 */
[----:B------:R-:W3:Y:S04]  /*5cb90*/  LDL.LU R13, [R1+0x1718] ;  /* 0x00171800010d7983 */ /* 0x000ee80000300800 */
[----:B------:R-:W3:Y:S04]  /*5cba0*/  LDL.LU R17, [R1+0x73c] ;  /* 0x00073c0001117983 */ /* 0x000ee80000300800 */
[----:B------:R-:W3:Y:S04]  /*5cbb0*/  LDL.LU R3, [R1+0x82c] ;  /* 0x00082c0001037983 */ /* 0x000ee80000300800 */
[----:B------:R-:W3:Y:S04]  /*5cbc0*/  LDL.LU R2, [R1+0x734] ;  /* 0x0007340001027983 */ /* 0x000ee80000300800 */
[----:B0-----:R-:W3:Y:S04]  /*5cbd0*/  LDL.LU R16, [R1+0x1710] ;  /* 0x0017100001107983 */ /* 0x001ee80000300800 */
[----:B------:R-:W3:Y:S01]  /*5cbe0*/  LDL.LU R12, [R1+0x72c] ;  /* 0x00072c00010c7983 */ /* 0x000ee20000300800 */
[----:B----4-:R-:W-:-:S02]  /*5cbf0*/  IADD3.X R0, PT, PT, R0, UR6, RZ, P3, !PT ;  /* 0x0000000600007c10 */ /* 0x010fc40009ffe4ff */
[----:B------:R-:W-:Y:S02]  /*5cc00*/  IADD3 R4, P3, PT, R4, UR13, RZ ;  /* 0x0000000d04047c10 */ /* 0x000fe4000ff7e0ff */
[----:B------:R-:W-:Y:S01]  /*5cc10*/  IADD3.X R20, PT, PT, R20, UR6, RZ, P4, !PT ;  /* 0x0000000614147c10 */ /* 0x000fe2000a7fe4ff */
[----:B------:R0:W-:Y:S01]  /*5cc20*/  STL [R1+0x7b0], R0 ;  /* 0x0007b00001007387 */ /* 0x0001e20000100800 */
[----:B------:R-:W-:-:S03]  /*5cc30*/  IADD3 R21, P4, PT, R21, UR13, RZ ;  /* 0x0000000d15157c10 */ /* 0x000fc6000ff9e0ff */
[----:B0-----:R-:W4:Y:S04]  /*5cc40*/  LDL.LU R0, [R1+0x170c] ;  /* 0x00170c0001007983 */ /* 0x001f280000300800 */
[----:B------:R-:W-:Y:S04]  /*5cc50*/  STL [R1+0x768], R4 ;  /* 0x0007680401007387 */ /* 0x000fe80000100800 */
[----:B------:R-:W-:Y:S04]  /*5cc60*/  STL [R1+0x7a8], R20 ;  /* 0x0007a81401007387 */ /* 0x000fe80000100800 */
[----:B------:R-:W-:Y:S01]  /*5cc70*/  STL [R1+0x760], R21 ;  /* 0x0007601501007387 */ /* 0x000fe20000100800 */
[----:B--2---:R-:W-:-:S02]  /*5cc80*/  IADD3.X R22, PT, PT, R22, UR6, RZ, P5, !PT ;  /* 0x0000000616167c10 */ /* 0x004fc4000affe4ff */
[----:B------:R-:W-:Y:S02]  /*5cc90*/  IADD3 R23, P5, PT, R23, UR13, RZ ;  /* 0x0000000d17177c10 */ /* 0x000fe4000ffbe0ff */
[----:B------:R-:W-:Y:S02]  /*5cca0*/  IADD3.X R10, PT, PT, R10, UR6, RZ, P6, !PT ;  /* 0x000000060a0a7c10 */ /* 0x000fe4000b7fe4ff */
[----:B------:R-:W-:Y:S02]  /*5ccb0*/  IADD3 R11, P6, PT, R11, UR13, RZ ;  /* 0x0000000d0b0b7c10 */ /* 0x000fe4000ffde0ff */
        /* <DEDUP_REMOVED lines=18> */
[----:B------:R-:W-:-:S03]  /*5cde0*/  IADD3.X R8, PT, PT, R8, UR6, RZ, P4, !PT ;  /* 0x0000000608087c10 */ /* 0x000fc6000a7fe4ff */
[----:B------:R-:W-:Y:S04]  /*5cdf0*/  STL [R1+0x738], R18 ;  /* 0x0007381201007387 */ /* 0x000fe80000100800 */
[----:B------:R-:W-:Y:S04]  /*5ce00*/  STL [R1+0x764], R19 ;  /* 0x0007641301007387 */ /* 0x000fe80000100800 */
[----:B------:R-:W-:Y:S04]  /*5ce10*/  STL [R1+0x730], R9 ;  /* 0x0007300901007387 */ /* 0x000fe80000100800 */
[----:B------:R0:W-:Y:S04]  /*5ce20*/  STL [R1+0x754], R28 ;  /* 0x0007541c01007387 */ /* 0x0001e80000100800 */
[----:B------:R-:W-:Y:S04]  /*5ce30*/  STL [R1+0x75c], R8 ;  /* 0x00075c0801007387 */ /* 0x000fe80000100800 */
[----:B0-----:R-:W2:Y:S01]  /*5ce40*/  LDL.LU R28, [R1+0x724] ;  /* 0x00072400011c7983 */ /* 0x001ea20000300800 */
[----:B------:R-:W-:-:S02]  /*5ce50*/  IADD3 R24, P4, PT, R24, UR13, RZ ;  /* 0x0000000d18187c10 */ /* 0x000fc4000ff9e0ff */
[----:B------:R-:W-:Y:S02]  /*5ce60*/  IADD3 R25, P5, PT, R25, UR13, RZ ;  /* 0x0000000d19197c10 */ /* 0x000fe4000ffbe0ff */
[----:B------:R-:W-:Y:S02]  /*5ce70*/  IADD3.X R26, PT, PT, R26, UR6, RZ, P6, !PT ;  /* 0x000000061a1a7c10 */ /* 0x000fe4000b7fe4ff */
[----:B------:R-:W-:Y:S01]  /*5ce80*/  IADD3 R27, P6, PT, R27, UR13, RZ ;  /* 0x0000000d1b1b7c10 */ /* 0x000fe2000ffde0ff */
[----:B------:R-:W-:Y:S04]  /*5ce90*/  STL [R1+0x728], R24 ;  /* 0x0007281801007387 */ /* 0x000fe80000100800 */
[----:B------:R-:W-:Y:S04]  /*5cea0*/  STL [R1+0x720], R25 ;  /* 0x0007201901007387 */ /* 0x000fe80000100800 */
[----:B------:R-:W-:Y:S04]  /*5ceb0*/  STL [R1+0x74c], R26 ;  /* 0x00074c1a01007387 */ /* 0x000fe80000100800 */
[----:B------:R-:W-:Y:S01]  /*5cec0*/  STL [R1+0x718], R27 ;  /* 0x0007181b01007387 */ /* 0x000fe20000100800 */
[----:B---3--:R-:W-:-:S02]  /*5ced0*/  IADD3.X R29, PT, PT, R29, UR6, RZ, P0, !PT ;  /* 0x000000061d1d7c10 */ /* 0x008fc400087fe4ff */
[----:B------:R-:W-:Y:S02]  /*5cee0*/  IADD3 R13, P0, PT, R13, UR12, RZ ;  /* 0x0000000c0d0d7c10 */ /* 0x000fe4000ff1e0ff */
[----:B------:R-:W-:Y:S02]  /*5cef0*/  IADD3.X R17, PT, PT, R17, UR6, RZ, P1, !PT ;  /* 0x0000000611117c10 */ /* 0x000fe40008ffe4ff */
[----:B------:R-:W-:Y:S02]  /*5cf00*/  IADD3.X R2, PT, PT, R2, UR6, RZ, P2, !PT ;  /* 0x0000000602027c10 */ /* 0x000fe400097fe4ff */
[----:B------:R-:W-:Y:S01]  /*5cf10*/  IADD3 R3, P1, PT, R3, UR12, RZ ;  /* 0x0000000c03037c10 */ /* 0x000fe2000ff3e0ff */
[----:B------:R-:W-:Y:S01]  /*5cf20*/  STL [R1+0x744], R29 ;  /* 0x0007441d01007387 */ /* 0x000fe20000100800 */
[----:B------:R-:W-:-:S03]  /*5cf30*/  IADD3 R16, P2, PT, R16, UR12, RZ ;  /* 0x0000000c10107c10 */ /* 0x000fc6000ff5e0ff */
[----:B------:R-:W-:Y:S04]  /*5cf40*/  STL [R1+0x1718], R13 ;  /* 0x0017180d01007387 */ /* 0x000fe80000100800 */
[----:B------:R-:W-:Y:S01]  /*5cf50*/  STL [R1+0x73c], R17 ;  /* 0x00073c1101007387 */ /* 0x000fe20000100800 */
[----:B------:R-:W-:-:S03]  /*5cf60*/  IADD3.X R12, PT, PT, R12, UR6, RZ, P3, !PT ;  /* 0x000000060c0c7c10 */ /* 0x000fc60009ffe4ff */
[----:B------:R0:W-:Y:S04]  /*5cf70*/  STL [R1+0x1710], R16 ;  /* 0x0017101001007387 */ /* 0x0001e80000100800 */
[----:B------:R-:W-:Y:S04]  /*5cf80*/  STL [R1+0x82c], R3 ;  /* 0x00082c0301007387 */ /* 0x000fe80000100800 */
[----:B0-----:R-:W3:Y:S04]  /*5cf90*/  LDL.LU R16, [R1+0x1708] ;  /* 0x0017080001107983 */ /* 0x001ee80000300800 */
[----:B------:R-:W-:Y:S04]  /*5cfa0*/  STL [R1+0x734], R2 ;  /* 0x0007340201007387 */ /* 0x000fe80000100800 */
[----:B------:R-:W3:Y:S04]  /*5cfb0*/  LDL.LU R4, [R1+0x71c] ;  /* 0x00071c0001047983 */ /* 0x000ee80000300800 */
[----:B------:R-:W3:Y:S04]  /*5cfc0*/  LDL.LU R20, [R1+0x1704] ;  /* 0x0017040001147983 */ /* 0x000ee80000300800 */
[----:B------:R-:W-:Y:S04]  /*5cfd0*/  STL [R1+0x72c], R12 ;  /* 0x00072c0c01007387 */ /* 0x000fe80000100800 */
[----:B------:R-:W3:Y:S01]  /*5cfe0*/  LDL.LU R21, [R1+0x714] ;  /* 0x0007140001157983 */ /* 0x000ee20000300800 */
[----:B----4-:R-:W-:-:S05]  /*5cff0*/  IADD3 R0, P3, PT, R0, UR12, RZ ;  /* 0x0000000c00007c10 */ /* 0x010fca000ff7e0ff */
[----:B------:R0:W-:Y:S04]  /*5d000*/  STL [R1+0x170c], R0 ;  /* 0x00170c0001007387 */ /* 0x0001e80000100800 */
        /* <DEDUP_REMOVED lines=14> */
[----:B0-----:R-:W4:Y:S04]  /*5d0f0*/  LDL.LU R0, [R1+0x16d0] ;  /* 0x0016d00001007983 */ /* 0x001f280000300800 */
[----:B------:R-:W4:Y:S04]  /*5d100*/  LDL.LU R25, [R1+0x814] ;  /* 0x0008140001197983 */ /* 0x000f280000300800 */
[----:B------:R-:W4:Y:S04]  /*5d110*/  LDL.LU R26, [R1+0x16c8] ;  /* 0x0016c800011a7983 */ /* 0x000f280000300800 */
        /* <DEDUP_REMOVED lines=8> */
[----:B0-----:R-:W2:Y:S04]  /*5d1a0*/  LDL.LU R28, [R1+0x16dc] ;  /* 0x0016dc00011c7983 */ /* 0x001ea80000300800 */
[----:B------:R-:W2:Y:S01]  /*5d1b0*/  LDL.LU R12, [R1+0x16a8] ;  /* 0x0016a800010c7983 */ /* 0x000ea20000300800 */
[----:B---3--:R-:W-:-:S02]  /*5d1c0*/  IADD3 R16, P4, PT, R16, UR12, RZ ;  /* 0x0000000c10107c10 */ /* 0x008fc4000ff9e0ff */
[----:B------:R-:W-:Y:S02]  /*5d1d0*/  IADD3.X R4, PT, PT, R4, UR6, RZ, P5, !PT ;  /* 0x0000000604047c10 */ /* 0x000fe4000affe4ff */
[----:B------:R-:W-:Y:S01]  /*5d1e0*/  IADD3 R20, P5, PT, R20, UR12, RZ ;  /* 0x0000000c14147c10 */ /* 0x000fe2000ffbe0ff */
[----:B------:R0:W-:Y:S01]  /*5d1f0*/  STL [R1+0x1708], R16 ;  /* 0x0017081001007387 */ /* 0x0001e20000100800 */
[----:B------:R-:W-:-:S03]  /*5d200*/  IADD3.X R21, PT, PT, R21, UR6, RZ, P6, !PT ;  /* 0x0000000615157c10 */ /* 0x000fc6000b7fe4ff */
[----:B0-----:R-:W3:Y:S01]  /*5d210*/  LDL.LU R16, [R1+0x16d4] ;  /* 0x0016d40001107983 */ /* 0x001ee20000300800 */
[----:B----4-:R-:W-:Y:S02]  /*5d220*/  IADD3 R22, P6, PT, R22, UR12, RZ ;  /* 0x0000000c16167c10 */ /* 0x010fe4000ffde0ff */
        /* <DEDUP_REMOVED lines=31> */
[----:B------:R-:W-:-:S02]  /*5d420*/  IADD3.X R25, PT, PT, R25, UR9, RZ, P0, !PT ;  /* 0x0000000919197c10 */ /* 0x000fc400087fe4ff */
[----:B------:R-:W-:Y:S02]  /*5d430*/  IADD3 R26, P0, PT, R26, UR12, RZ ;  /* 0x0000000c1a1a7c10 */ /* 0x000fe4000ff1e0ff */
[----:B------:R-:W-:Y:S01]  /*5d440*/  IADD3.X R27, PT, PT, R27, UR9, RZ, P1, !PT ;  /* 0x000000091b1b7c10 */ /* 0x000fe20008ffe4ff */
[----:B0-----:R-:W4:Y:S04]  /*5d450*/  LDL.LU R0, [R1+0x16a0] ;  /* 0x0016a00001007983 */ /* 0x001f280000300800 */
[----:B------:R-:W-:Y:S04]  /*5d460*/  STL [R1+0x818], R24 ;  /* 0x0008181801007387 */ /* 0x000fe80000100800 */
[----:B------:R-:W-:Y:S04]  /*5d470*/  STL [R1+0x814], R25 ;  /* 0x0008141901007387 */ /* 0x000fe80000100800 */
[----:B------:R-:W-:Y:S04]  /*5d480*/  STL [R1+0x16c8], R26 ;  /* 0x0016c81a01007387 */ /* 0x000fe80000100800 */
[----:B------:R-:W-:Y:S01]  /*5d490*/  STL [R1+0x16f4], R27 ;  /* 0x0016f41b01007387 */ /* 0x000fe20000100800 */
[----:B--2---:R-:W-:-:S02]  /*5d4a0*/  IADD3 R29, P1, PT, R29, UR12, RZ ;  /* 0x0000000c1d1d7c10 */ /* 0x004fc4000ff3e0ff */
[----:B------:R-:W-:Y:S02]  /*5d4b0*/  IADD3.X R13, PT, PT, R13, UR9, RZ, P2, !PT ;  /* 0x000000090d0d7c10 */ /* 0x000fe400097fe4ff */
[----:B------:R-:W-:Y:S02]  /*5d4c0*/  IADD3 R17, P2, PT, R17, UR12, RZ ;  /* 0x0000000c11117c10 */ /* 0x000fe4000ff5e0ff */
[----:B------:R-:W-:Y:S01]  /*5d4d0*/  IADD3.X R3, PT, PT, R3, UR9, RZ, P3, !PT ;  /* 0x0000000903037c10 */ /* 0x000fe20009ffe4ff */
[----:B------:R-:W-:Y:S04]  /*5d4e0*/  STL [R1+0x16c0], R29 ;  /* 0x0016c01d01007387 */ /* 0x000fe80000100800 */
[----:B------:R-:W-:Y:S01]  /*5d4f0*/  STL [R1+0x16ec], R13 ;  /* 0x0016ec0d01007387 */ /* 0x000fe20000100800 */
[----:B------:R-:W-:-:S03]  /*5d500*/  IADD3.X R28, PT, PT, R28, UR9, RZ, P4, !PT ;  /* 0x000000091c1c7c10 */ /* 0x000fc6000a7fe4ff */
[----:B------:R-:W-:Y:S04]  /*5d510*/  STL [R1+0x16b8], R17 ;  /* 0x0016b81101007387 */ /* 0x000fe80000100800 */
[----:B------:R0:W-:Y:S04]  /*5d520*/  STL [R1+0x16dc], R28 ;  /* 0x0016dc1c01007387 */ /* 0x0001e80000100800 */
[----:B------:R-:W-:Y:S04]  /*5d530*/  STL [R1+0x16e4], R3 ;  /* 0x0016e40301007387 */ /* 0x000fe80000100800 */
[----:B0-----:R-:W2:Y:S01]  /*5d540*/  LDL.LU R28, [R1+0x16cc] ;  /* 0x0016cc00011c7983 */ /* 0x001ea20000300800 */
[----:B------:R-:W-:-:S02]  /*5d550*/  IADD3 R2, P3, PT, R2, UR12, RZ ;  /* 0x0000000c02027c10 */ /* 0x000fc4000ff7e0ff */
[----:B------:R-:W-:-:S03]  /*5d560*/  IADD3 R12, P4, PT, R12, UR12, RZ ;  /* 0x0000000c0c0c7c10 */ /* 0x000fc6000ff9e0ff */
[----:B------:R-:W-:Y:S04]  /*5d570*/  STL [R1+0x16b0], R2 ;  /* 0x0016b00201007387 */ /* 0x000fe80000100800 */
[----:B------:R-:W2:Y:S04]  /*5d580*/  LDL.LU R4, [R1+0x1698] ;  /* 0x0016980001047983 */ /* 0x000ea80000300800 */
[----:B------:R-:W2:Y:S04]  /*5d590*/  LDL.LU R20, [R1+0x16c4] ;  /* 0x0016c40001147983 */ /* 0x000ea80000300800 */
[----:B------:R-:W-:Y:S04]  /*5d5a0*/  STL [R1+0x16a8], R12 ;  /* 0x0016a80c01007387 */ /* 0x000fe80000100800 */
[----:B------:R-:W2:Y:S01]  /*5d5b0*/  LDL.LU R21, [R1+0x1690] ;  /* 0x0016900001157983 */ /* 0x000ea20000300800 */
[----:B---3--:R-:W-:-:S05]  /*5d5c0*/  IADD3.X R16, PT, PT, R16, UR9, RZ, P5, !PT ;  /* 0x0000000910107c10 */ /* 0x008fca000affe4ff */
        /* <DEDUP_REMOVED lines=17> */
[----:B------:R-:W3:Y:S04]  /*5d6e0*/  LDL.LU R26, [R1+0x167c] ;  /* 0x00167c00011a7983 */ /* 0x000ee80000300800 */
        /* <DEDUP_REMOVED lines=10> */
[----:B--2---:R-:W-:-:S05]  /*5d790*/  IADD3.X R28, PT, PT, R28, UR9, RZ, P6, !PT ;  /* 0x000000091c1c7c10 */ /* 0x004fca000b7fe4ff */
[----:B------:R0:W-:Y:S04]  /*5d7a0*/  STL [R1+0x16cc], R28 ;  /* 0x0016cc1c01007387 */ /* 0x0001e80000100800 */
[----:B0-----:R-:W2:Y:S01]  /*5d7b0*/  LDL.LU R28, [R1+0x1628] ;  /* 0x00162800011c7983 */ /* 0x001ea20000300800 */
[----:B------:R-:W-:Y:S02]  /*5d7c0*/  IADD3 R4, P6, PT, R4, UR12, RZ ;  /* 0x0000000c04047c10 */ /* 0x000fe4000ffde0ff */
[----:B------:R-:W-:Y:S02]  /*5d7d0*/  IADD3.X R20, PT, PT, R20, UR9, RZ, P0, !PT ;  /* 0x0000000914147c10 */ /* 0x000fe400087fe4ff */
[----:B------:R-:W-:Y:S01]  /*5d7e0*/  IADD3 R21, P0, PT, R21, UR12, RZ ;  /* 0x0000000c15157c10 */ /* 0x000fe2000ff1e0ff */
[----:B------:R-:W-:Y:S04]  /*5d7f0*/  STL [R1+0x1698], R4 ;  /* 0x0016980401007387 */ /* 0x000fe80000100800 */
[----:B------:R-:W-:Y:S04]  /*5d800*/  STL [R1+0x16c4], R20 ;  /* 0x0016c41401007387 */ /* 0x000fe80000100800 */
[----:B------:R-:W-:Y:S01]  /*5d810*/  STL [R1+0x1690], R21 ;  /* 0x0016901501007387 */ /* 0x000fe20000100800 */
[----:B---3--:R-:W-:-:S02]  /*5d820*/  IADD3.X R22, PT, PT, R22, UR9, RZ, P1, !PT ;  /* 0x0000000916167c10 */ /* 0x008fc40008ffe4ff */
        /* <DEDUP_REMOVED lines=25> */
[----:B------:R0:W-:Y:S01]  /*5d9c0*/  STL [R1+0x1684], R16 ;  /* 0x0016841001007387 */ /* 0x0001e20000100800 */
[----:B------:R-:W-:-:S03]  /*5d9d0*/  IADD3 R24, P0, PT, R24, UR12, RZ ;  /* 0x0000000c18187c10 */ /* 0x000fc6000ff1e0ff */
[----:B------:R-:W-:Y:S01]  /*5d9e0*/  STL [R1+0x168c], R8 ;  /* 0x00168c0801007387 */ /* 0x000fe20000100800 */
[----:B------:R-:W-:Y:S02]  /*5d9f0*/  IADD3 R25, P1, PT, R25, UR12, RZ ;  /* 0x0000000c19197c10 */ /* 0x000fe4000ff3e0ff */
[----:B------:R-:W-:Y:S02]  /*5da00*/  IADD3.X R26, PT, PT, R26, UR9, RZ, P2, !PT ;  /* 0x000000091a1a7c10 */ /* 0x000fe400097fe4ff */
[----:B------:R-:W-:Y:S01]  /*5da10*/  IADD3 R27, P2, PT, R27, UR12, RZ ;  /* 0x0000000c1b1b7c10 */ /* 0x000fe2000ff5e0ff */
[----:B0-----:R-:W3:Y:S04]  /*5da20*/  LDL.LU R16, [R1+0x1654] ;  /* 0x0016540001107983 */ /* 0x001ee80000300800 */
[----:B------:R-:W-:Y:S04]  /*5da30*/  STL [R1+0x1658], R24 ;  /* 0x0016581801007387 */ /* 0x000fe80000100800 */
[----:B------:R-:W-:Y:S01]  /*5da40*/  STL [R1+0x1650], R25 ;  /* 0x0016501901007387 */ /* 0x000fe20000100800 */
[----:B----4-:R-:W-:-:S02]  /*5da50*/  IADD3.X R29, PT, PT, R29, UR9, RZ, P3, !PT ;  /* 0x000000091d1d7c10 */ /* 0x010fc40009ffe4ff */
[----:B------:R-:W-:Y:S02]  /*5da60*/  IADD3 R13, P3, PT, R13, UR12, RZ ;  /* 0x0000000c0d0d7c10 */ /* 0x000fe4000ff7e0ff */
[----:B------:R-:W-:Y:S01]  /*5da70*/  IADD3.X R17, PT, PT, R17, UR9, RZ, P4, !PT ;  /* 0x0000000911117c10 */ /* 0x000fe2000a7fe4ff */
[----:B------:R-:W-:Y:S01]  /*5da80*/  STL [R1+0x167c], R26 ;  /* 0x00167c1a01007387 */ /* 0x000fe20000100800 */
[----:B------:R-:W-:-:S03]  /*5da90*/  IADD3.X R2, PT, PT, R2, UR9, RZ, P5, !PT ;  /* 0x0000000902027c10 */ /* 0x000fc6000affe4ff */
[----:B------:R-:W-:Y:S01]  /*5daa0*/  STL [R1+0x1648], R27 ;  /* 0x0016481b01007387 */ /* 0x000fe20000100800 */
[----:B------:R-:W-:-:S03]  /*5dab0*/  IADD3 R3, P4, PT, R3, UR12, RZ ;  /* 0x0000000c03037c10 */ /* 0x000fc6000ff9e0ff */
[----:B------:R-:W-:Y:S01]  /*5dac0*/  STL [R1+0x1674], R29 ;  /* 0x0016741d01007387 */ /* 0x000fe20000100800 */
[----:B------:R-:W-:-:S03]  /*5dad0*/  IADD3 R0, P5, PT, R0, UR12, RZ ;  /* 0x0000000c00007c10 */ /* 0x000fc6000ffbe0ff */
[----:B------:R-:W-:Y:S04]  /*5dae0*/  STL [R1+0x1640], R13 ;  /* 0x0016400d01007387 */ /* 0x000fe80000100800 */
[----:B------:R-:W-:Y:S04]  /*5daf0*/  STL [R1+0x166c], R17 ;  /* 0x00166c1101007387 */ /* 0x000fe80000100800 */
[----:B------:R0:W-:Y:S04]  /*5db00*/  STL [R1+0x1630], R0 ;  /* 0x0016300001007387 */ /* 0x0001e80000100800 */
[----:B------:R-:W-:Y:S01]  /*5db10*/  STL [R1+0x1638], R3 ;  /* 0x0016380301007387 */ /* 0x000fe20000100800 */
[----:B------:R-:W-:-:S03]  /*5db20*/  IADD3.X R12, PT, PT, R12, UR9, RZ, P6, !PT ;  /* 0x000000090c0c7c10 */ /* 0x000fc6000b7fe4ff */
[----:B0-----:R-:W4:Y:S04]  /*5db30*/  LDL.LU R0, [R1+0x1620] ;  /* 0x0016200001007983 */ /* 0x001f280000300800 */
[----:B------:R-:W-:Y:S04]  /*5db40*/  STL [R1+0x1664], R2 ;  /* 0x0016640201007387 */ /* 0x000fe80000100800 */
[----:B------:R-:W4:Y:S04]  /*5db50*/  LDL.LU R4, [R1+0x164c] ;  /* 0x00164c0001047983 */ /* 0x000f280000300800 */
[----:B------:R-:W4:Y:S04]  /*5db60*/  LDL.LU R20, [R1+0x1618] ;  /* 0x0016180001147983 */ /* 0x000f280000300800 */
[----:B------:R-:W-:Y:S04]  /*5db70*/  STL [R1+0x165c], R12 ;  /* 0x00165c0c01007387 */ /* 0x000fe80000100800 */
[----:B------:R-:W4:Y:S01]  /*5db80*/  LDL.LU R21, [R1+0x1644] ;  /* 0x0016440001157983 */ /* 0x000f220000300800 */
[----:B--2---:R-:W-:-:S05]  /*5db90*/  IADD3 R28, P6, PT, R28, UR12, RZ ;  /* 0x0000000c1c1c7c10 */ /* 0x004fca000ffde0ff */
        /* <DEDUP_REMOVED lines=28> */
[----:B----4-:R-:W-:-:S02]  /*5dd60*/  IADD3 R0, P0, PT, R0, UR12, RZ ;  /* 0x0000000c00007c10 */ /* 0x010fc4000ff1e0ff */
[----:B------:R-:W-:Y:S02]  /*5dd70*/  IADD3.X R4, PT, PT, R4, UR9, RZ, P1, !PT ;  /* 0x0000000904047c10 */ /* 0x000fe40008ffe4ff */
[----:B------:R-:W-:Y:S01]  /*5dd80*/  IADD3 R20, P1, PT, R20, UR12, RZ ;  /* 0x0000000c14147c10 */ /* 0x000fe2000ff3e0ff */
[----:B------:R0:W-:Y:S01]  /*5dd90*/  STL [R1+0x1620], R0 ;  /* 0x0016200001007387 */ /* 0x0001e20000100800 */
[----:B------:R-:W-:-:S03]  /*5dda0*/  IADD3.X R21, PT, PT, R21, UR9, RZ, P2, !PT ;  /* 0x0000000915157c10 */ /* 0x000fc600097fe4ff */
[----:B0-----:R-:W4:Y:S04]  /*5ddb0*/  LDL.LU R0, [R1+0x15dc] ;  /* 0x0015dc0001007983 */ /* 0x001f280000300800 */
[----:B------:R-:W-:Y:S04]  /*5ddc0*/  STL [R1+0x164c], R4 ;  /* 0x00164c0401007387 */ /* 0x000fe80000100800 */
[----:B------:R-:W-:Y:S04]  /*5ddd0*/  STL [R1+0x1618], R20 ;  /* 0x0016181401007387 */ /* 0x000fe80000100800 */
[----:B------:R-:W-:Y:S01]  /*5dde0*/  STL [R1+0x1644], R21 ;  /* 0x0016441501007387 */ /* 0x000fe20000100800 */
[----:B--2---:R-:W-:-:S02]  /*5ddf0*/  IADD3 R22, P2, PT, R22, UR12, RZ ;  /* 0x0000000c16167c10 */ /* 0x004fc4000ff5e0ff */
[----:B------:R-:W-:Y:S02]  /*5de00*/  IADD3.X R23, PT, PT, R23, UR9, RZ, P3, !PT ;  /* 0x0000000917177c10 */ /* 0x000fe40009ffe4ff */
[----:B------:R-:W-:Y:S02]  /*5de10*/  IADD3 R10, P3, PT, R10, UR12, RZ ;  /* 0x0000000c0a0a7c10 */ /* 0x000fe4000ff7e0ff */
[----:B------:R-:W-:Y:S02]  /*5de20*/  IADD3.X R11, PT, PT, R11, UR9, RZ, P4, !PT ;  /* 0x000000090b0b7c10 */ /* 0x000fe4000a7fe4ff */
[----:B------:R-:W-:Y:S01]  /*5de30*/  IADD3 R5, P4, PT, R5, UR12, RZ ;  /* 0x0000000c05057c10 */ /* 0x000fe2000ff9e0ff */
        /* <DEDUP_REMOVED lines=23> */
[----:B------:R-:W-:Y:S04]  /*5dfb0*/  STL [R1+0x15e0], R8 ;  /* 0x0015e00801007387 */ /* 0x000fe80000100800 */
[----:B0-----:R-:W2:Y:S01]  /*5dfc0*/  LDL.LU R28, [R1+0x15a8] ;  /* 0x0015a800011c7983 */ /* 0x001ea20000300800 */
[----:B------:R-:W-:-:S02]  /*5dfd0*/  IADD3.X R25, PT, PT, R25, UR9, RZ, P3, !PT ;  /* 0x0000000919197c10 */ /* 0x000fc40009ffe4ff */
[----:B------:R-:W-:Y:S02]  /*5dfe0*/  IADD3 R26, P3, PT, R26, UR12, RZ ;  /* 0x0000000c1a1a7c10 */ /* 0x000fe4000ff7e0ff */
[----:B------:R-:W-:Y:S01]  /*5dff0*/  IADD3.X R27, PT, PT, R27, UR9, RZ, P4, !PT ;  /* 0x000000091b1b7c10 */ /* 0x000fe2000a7fe4ff */
[----:B------:R-:W-:Y:S04]  /*5e000*/  STL [R1+0x160c], R24 ;  /* 0x00160c1801007387 */ /* 0x000fe80000100800 */
[----:B------:R-:W-:Y:S04]  /*5e010*/  STL [R1+0x1604], R25 ;  /* 0x0016041901007387 */ /* 0x000fe80000100800 */
[----:B------:R-:W-:Y:S04]  /*5e020*/  STL [R1+0x15d0], R26 ;  /* 0x0015d01a01007387 */ /* 0x000fe80000100800 */
[----:B------:R-:W-:Y:S01]  /*5e030*/  STL [R1+0x15fc], R27 ;  /* 0x0015fc1b01007387 */ /* 0x000fe20000100800 */
[----:B---3--:R-:W-:-:S02]  /*5e040*/  IADD3 R29, P4, PT, R29, UR12, RZ ;  /* 0x0000000c1d1d7c10 */ /* 0x008fc4000ff9e0ff */
[----:B------:R-:W-:Y:S02]  /*5e050*/  IADD3.X R13, PT, PT, R13, UR9, RZ, P5, !PT ;  /* 0x000000090d0d7c10 */ /* 0x000fe4000affe4ff */
[----:B------:R-:W-:Y:S02]  /*5e060*/  IADD3 R17, P5, PT, R17, UR12, RZ ;  /* 0x0000000c11117c10 */ /* 0x000fe4000ffbe0ff */
[----:B------:R-:W-:Y:S02]  /*5e070*/  IADD3.X R3, PT, PT, R3, UR9, RZ, P6, !PT ;  /* 0x0000000903037c10 */ /* 0x000fe4000b7fe4ff */
[----:B------:R-:W-:Y:S01]  /*5e080*/  IADD3 R2, P6, PT, R2, UR12, RZ ;  /* 0x0000000c02027c10 */ /* 0x000fe2000ffde0ff */
[----:B------:R-:W-:Y:S04]  /*5e090*/  STL [R1+0x15c8], R29 ;  /* 0x0015c81d01007387 */ /* 0x000fe80000100800 */
[----:B------:R-:W-:Y:S01]  /*5e0a0*/  STL [R1+0x15f4], R13 ;  /* 0x0015f40d01007387 */ /* 0x000fe20000100800 */
[----:B------:R-:W-:-:S03]  /*5e0b0*/  IADD3.X R16, PT, PT, R16, UR9, RZ, P0, !PT ;  /* 0x0000000910107c10 */ /* 0x000fc600087fe4ff */
[----:B------:R-:W-:Y:S01]  /*5e0c0*/  STL [R1+0x15c0], R17 ;  /* 0x0015c01101007387 */ /* 0x000fe20000100800 */
[----:B------:R-:W-:-:S03]  /*5e0d0*/  IADD3 R12, P0, PT, R12, UR12, RZ ;  /* 0x0000000c0c0c7c10 */ /* 0x000fc6000ff1e0ff */
        /* <DEDUP_REMOVED lines=8> */
[----:B----4-:R-:W-:-:S05]  /*5e160*/  IADD3.X R0, PT, PT, R0, UR9, RZ, P1, !PT ;  /* 0x0000000900007c10 */ /* 0x010fca0008ffe4ff */
        /* <DEDUP_REMOVED lines=28> */
[----:B---3--:R-:W-:-:S02]  /*5e330*/  IADD3.X R16, PT, PT, R16, UR9, RZ, P2, !PT ;  /* 0x0000000910107c10 */ /* 0x008fc400097fe4ff */
[----:B------:R-:W-:Y:S02]  /*5e340*/  IADD3 R4, P2, PT, R4, UR12, RZ ;  /* 0x0000000c04047c10 */ /* 0x000fe4000ff5e0ff */
[----:B------:R-:W-:Y:S01]  /*5e350*/  IADD3.X R20, PT, PT, R20, UR9, RZ, P3, !PT ;  /* 0x0000000914147c10 */ /* 0x000fe20009ffe4ff */
[----:B------:R0:W-:Y:S01]  /*5e360*/  STL [R1+0x15d4], R16 ;  /* 0x0015d41001007387 */ /* 0x0001e20000100800 */
[----:B------:R-:W-:-:S03]  /*5e370*/  IADD3 R21, P3, PT, R21, UR12, RZ ;  /* 0x0000000c15157c10 */ /* 0x000fc6000ff7e0ff */
[----:B0-----:R-:W3:Y:S04]  /*5e380*/  LDL.LU R16, [R1+0x1530] ;  /* 0x0015300001107983 */ /* 0x001ee80000300800 */
[----:B------:R-:W-:Y:S01]  /*5e390*/  STL [R1+0x15a0], R4 ;  /* 0x0015a00401007387 */ /* 0x000fe20000100800 */
[----:B----4-:R-:W-:Y:S02]  /*5e3a0*/  IADD3.X R22, PT, PT, R22, UR9, RZ, P4, !PT ;  /* 0x0000000916167c10 */ /* 0x010fe4000a7fe4ff */
        /* <DEDUP_REMOVED lines=33> */
[----:B0-----:R-:W4:Y:S04]  /*5e5c0*/  LDL.LU R0, [R1+0x155c] ;  /* 0x00155c0001007983 */ /* 0x001f280000300800 */
[----:B------:R-:W-:Y:S04]  /*5e5d0*/  STL [R1+0x1560], R24 ;  /* 0x0015601801007387 */ /* 0x000fe80000100800 */
[----:B------:R-:W-:Y:S04]  /*5e5e0*/  STL [R1+0x1558], R25 ;  /* 0x0015581901007387 */ /* 0x000fe80000100800 */
[----:B------:R-:W-:Y:S04]  /*5e5f0*/  STL [R1+0x1584], R26 ;  /* 0x0015841a01007387 */ /* 0x000fe80000100800 */
[----:B------:R-:W-:Y:S01]  /*5e600*/  STL [R1+0x1550], R27 ;  /* 0x0015501b01007387 */ /* 0x000fe20000100800 */
[----:B--2---:R-:W-:-:S02]  /*5e610*/  IADD3.X R29, PT, PT, R29, UR9, RZ, P6, !PT ;  /* 0x000000091d1d7c10 */ /* 0x004fc4000b7fe4ff */
[----:B------:R-:W-:Y:S02]  /*5e620*/  IADD3 R13, P6, PT, R13, UR12, RZ ;  /* 0x0000000c0d0d7c10 */ /* 0x000fe4000ffde0ff */
[----:B------:R-:W-:Y:S02]  /*5e630*/  IADD3.X R17, PT, PT, R17, UR9, RZ, P0, !PT ;  /* 0x0000000911117c10 */ /* 0x000fe400087fe4ff */
[----:B------:R-:W-:Y:S02]  /*5e640*/  IADD3.X R2, PT, PT, R2, UR9, RZ, P1, !PT ;  /* 0x0000000902027c10 */ /* 0x000fe40008ffe4ff */
[----:B------:R-:W-:Y:S01]  /*5e650*/  IADD3 R3, P0, PT, R3, UR12, RZ ;  /* 0x0000000c03037c10 */ /* 0x000fe2000ff1e0ff */
[----:B------:R-:W-:Y:S01]  /*5e660*/  STL [R1+0x157c], R29 ;  /* 0x00157c1d01007387 */ /* 0x000fe20000100800 */
[----:B------:R-:W-:-:S03]  /*5e670*/  IADD3 R28, P1, PT, R28, UR12, RZ ;  /* 0x0000000c1c1c7c10 */ /* 0x000fc6000ff3e0ff */
[----:B------:R-:W-:Y:S04]  /*5e680*/  STL [R1+0x1548], R13 ;  /* 0x0015480d01007387 */ /* 0x000fe80000100800 */
[----:B------:R-:W-:Y:S04]  /*5e690*/  STL [R1+0x1574], R17 ;  /* 0x0015741101007387 */ /* 0x000fe80000100800 */
[----:B------:R0:W-:Y:S04]  /*5e6a0*/  STL [R1+0x1538], R28 ;  /* 0x0015381c01007387 */ /* 0x0001e80000100800 */
[----:B------:R-:W-:Y:S04]  /*5e6b0*/  STL [R1+0x1540], R3 ;  /* 0x0015400301007387 */ /* 0x000fe80000100800 */
[----:B0-----:R-:W2:Y:S01]  /*5e6c0*/  LDL.LU R28, [R1+0x1528] ;  /* 0x00152800011c7983 */ /* 0x001ea20000300800 */
[----:B------:R-:W-:-:S03]  /*5e6d0*/  IADD3.X R12, PT, PT, R12, UR9, RZ, P2, !PT ;  /* 0x000000090c0c7c10 */ /* 0x000fc600097fe4ff */
[----:B------:R-:W-:Y:S04]  /*5e6e0*/  STL [R1+0x156c], R2 ;  /* 0x00156c0201007387 */ /* 0x000fe80000100800 */
[----:B------:R-:W2:Y:S04]  /*5e6f0*/  LDL.LU R4, [R1+0x1554] ;  /* 0x0015540001047983 */ /* 0x000ea80000300800 */
[----:B------:R-:W2:Y:S04]  /*5e700*/  LDL.LU R20, [R1+0x1520] ;  /* 0x0015200001147983 */ /* 0x000ea80000300800 */
[----:B------:R-:W-:Y:S04]  /*5e710*/  STL [R1+0x1564], R12 ;  /* 0x0015640c01007387 */ /* 0x000fe80000100800 */
        /* <DEDUP_REMOVED lines=33> */
[----:B------:R-:W-:Y:S02]  /*5e930*/  IADD3.X R4, PT, PT, R4, UR9, RZ, P4, !PT ;  /* 0x0000000904047c10 */ /* 0x000fe4000a7fe4ff */
[----:B------:R-:W-:Y:S02]  /*5e940*/  IADD3 R20, P4, PT, R20, UR12, RZ ;  /* 0x0000000c14147c10 */ /* 0x000fe4000ff9e0ff */
[----:B------:R-:W-:Y:S01]  /*5e950*/  IADD3.X R21, PT, PT, R21, UR9, RZ, P5, !PT ;  /* 0x0000000915157c10 */ /* 0x000fe2000affe4ff */
        /* <DEDUP_REMOVED lines=35> */
[----:B0-----:R-:W3:Y:S04]  /*5eb90*/  LDL.LU R16, [R1+0x14b0] ;  /* 0x0014b00001107983 */ /* 0x001ee80000300800 */
[----:B------:R-:W-:Y:S04]  /*5eba0*/  STL [R1+0x1514], R24 ;  /* 0x0015141801007387 */ /* 0x000fe80000100800 */
[----:B------:R-:W-:Y:S01]  /*5ebb0*/  STL [R1+0x150c], R25 ;  /* 0x00150c1901007387 */ /* 0x000fe20000100800 */
[----:B----4-:R-:W-:-:S02]  /*5ebc0*/  IADD3 R29, P0, PT, R29, UR12, RZ ;  /* 0x0000000c1d1d7c10 */ /* 0x010fc4000ff1e0ff */
[----:B------:R-:W-:Y:S02]  /*5ebd0*/  IADD3.X R13, PT, PT, R13, UR9, RZ, P1, !PT ;  /* 0x000000090d0d7c10 */ /* 0x000fe40008ffe4ff */
[----:B------:R-:W-:Y:S01]  /*5ebe0*/  IADD3 R17, P1, PT, R17, UR12, RZ ;  /* 0x0000000c11117c10 */ /* 0x000fe2000ff3e0ff */
[----:B------:R-:W-:Y:S04]  /*5ebf0*/  STL [R1+0x14d8], R26 ;  /* 0x0014d81a01007387 */ /* 0x000fe80000100800 */
[----:B------:R-:W-:Y:S01]  /*5ec00*/  STL [R1+0x1504], R27 ;  /* 0x0015041b01007387 */ /* 0x000fe20000100800 */
[----:B------:R-:W-:-:S03]  /*5ec10*/  IADD3.X R3, PT, PT, R3, UR9, RZ, P2, !PT ;  /* 0x0000000903037c10 */ /* 0x000fc600097fe4ff */
[----:B------:R-:W-:Y:S01]  /*5ec20*/  STL [R1+0x14d0], R29 ;  /* 0x0014d01d01007387 */ /* 0x000fe20000100800 */
[----:B------:R-:W-:Y:S02]  /*5ec30*/  IADD3.X R0, PT, PT, R0, UR9, RZ, P3, !PT ;  /* 0x0000000900007c10 */ /* 0x000fe40009ffe4ff */
[----:B------:R-:W-:Y:S01]  /*5ec40*/  IADD3 R2, P2, PT, R2, UR12, RZ ;  /* 0x0000000c02027c10 */ /* 0x000fe2000ff5e0ff */
        /* <DEDUP_REMOVED lines=138> */
[----:B0-----:R-:W3:Y:S04]  /*5f4f0*/  LDL.LU R16, [R1+0x13ec] ;  /* 0x0013ec0001107983 */ /* 0x001ee80000300800 */
[----:B------:R-:W-:Y:S01]  /*5f500*/  STL [R1+0x145c], R4 ;  /* 0x00145c0401007387 */ /* 0x000fe20000100800 */
[----:B----4-:R-:W-:Y:S02]  /*5f510*/  IADD3 R22, P1, PT, R22, UR12, RZ ;  /* 0x0000000c16167c10 */ /* 0x010fe4000ff3e0ff */
        /* <DEDUP_REMOVED lines=128> */
[----:B------:R-:W-:Y:S04]  /*5fd20*/  STL [R1+0x1368], R25 ;  /* 0x0013681901007387 */ /* 0x000fe80000100800 */
[----:B------:R-:W-:Y:S01]  /*5fd30*/  STL [R1+0x1394], R26 ;  /* 0x0013941a01007387 */ /* 0x000fe20000100800 */
[----:B----4-:R-:W-:-:S02]  /*5fd40*/  IADD3.X R29, PT, PT, R29, UR9, RZ, P5, !PT ;  /* 0x000000091d1d7c10 */ /* 0x010fc4000affe4ff */
[----:B------:R-:W-:Y:S02]  /*5fd50*/  IADD3 R13, P5, PT, R13, UR12, RZ ;  /* 0x0000000c0d0d7c10 */ /* 0x000fe4000ffbe0ff */
[----:B------:R-:W-:Y:S02]  /*5fd60*/  IADD3.X R17, PT, PT, R17, UR9, RZ, P6, !PT ;  /* 0x0000000911117c10 */ /* 0x000fe4000b7fe4ff */
[----:B------:R-:W-:Y:S01]  /*5fd70*/  IADD3.X R2, PT, PT, R2, UR9, RZ, P0, !PT ;  /* 0x0000000902027c10 */ /* 0x000fe200087fe4ff */
[----:B------:R-:W-:Y:S01]  /*5fd80*/  STL [R1+0x1360], R27 ;  /* 0x0013601b01007387 */ /* 0x000fe20000100800 */
[----:B------:R-:W-:-:S03]  /*5fd90*/  IADD3 R3, P6, PT, R3, UR12, RZ ;  /* 0x0000000c03037c10 */ /* 0x000fc6000ffde0ff */
[----:B------:R-:W-:Y:S01]  /*5fda0*/  STL [R1+0x138c], R29 ;  /* 0x00138c1d01007387 */ /* 0x000fe20000100800 */
[----:B------:R-:W-:-:S03]  /*5fdb0*/  IADD3 R0, P0, PT, R0, UR12, RZ ;  /* 0x0000000c00007c10 */ /* 0x000fc6000ff1e0ff */
[----:B------:R-:W-:Y:S04]  /*5fdc0*/  STL [R1+0x1358], R13 ;  /* 0x0013580d01007387 */ /* 0x000fe80000100800 */
[----:B------:R-:W-:Y:S01]  /*5fdd0*/  STL [R1+0x1384], R17 ;  /* 0x0013841101007387 */ /* 0x000fe20000100800 */
[----:B------:R-:W-:-:S03]  /*5fde0*/  IADD3.X R12, PT, PT, R12, UR9, RZ, P1, !PT ;  /* 0x000000090c0c7c10 */ /* 0x000fc60008ffe4ff */
[----:B------:R0:W-:Y:S04]  /*5fdf0*/  STL [R1+0x1348], R0 ;  /* 0x0013480001007387 */ /* 0x0001e80000100800 */
[----:B------:R-:W-:Y:S04]  /*5fe00*/  STL [R1+0x1350], R3 ;  /* 0x0013500301007387 */ /* 0x000fe80000100800 */
        /* <DEDUP_REMOVED lines=134> */
[----:B------:R-:W-:Y:S04]  /*60670*/  STL [R1+0x12b8], R4 ;  /* 0x0012b80401007387 */ /* 0x000fe80000100800 */
[----:B------:R-:W-:Y:S01]  /*60680*/  STL [R1+0x12e4], R20 ;  /* 0x0012e41401007387 */ /* 0x000fe20000100800 */
[----:B----4-:R-:W-:Y:S02]  /*60690*/  IADD3.X R22, PT, PT, R22, UR9, RZ, P6, !PT ;  /* 0x0000000916167c10 */ /* 0x010fe4000b7fe4ff */
[----:B------:R-:W-:-:S02]  /*606a0*/  IADD3 R23, P6, PT, R23, UR12, RZ ;  /* 0x0000000c17177c10 */ /* 0x000fc4000ffde0ff */
        /* <DEDUP_REMOVED lines=126> */
[----:B------:R-:W-:Y:S04]  /*60e90*/  STL [R1+0x1224], R25 ;  /* 0x0012241901007387 */ /* 0x000fe80000100800 */
[----:B------:R-:W-:Y:S01]  /*60ea0*/  STL [R1+0x11f0], R26 ;  /* 0x0011f01a01007387 */ /* 0x000fe20000100800 */
[----:B----4-:R-:W-:-:S02]  /*60eb0*/  IADD3 R29, P2, PT, R29, UR12, RZ ;  /* 0x0000000c1d1d7c10 */ /* 0x010fc4000ff5e0ff */
[----:B------:R-:W-:Y:S02]  /*60ec0*/  IADD3.X R13, PT, PT, R13, UR9, RZ, P3, !PT ;  /* 0x000000090d0d7c10 */ /* 0x000fe40009ffe4ff */
[----:B------:R-:W-:Y:S01]  /*60ed0*/  IADD3 R17, P3, PT, R17, UR12, RZ ;  /* 0x0000000c11117c10 */ /* 0x000fe2000ff7e0ff */
[----:B------:R-:W-:Y:S01]  /*60ee0*/  STL [R1+0x121c], R27 ;  /* 0x00121c1b01007387 */ /* 0x000fe20000100800 */
[----:B------:R-:W-:-:S03]  /*60ef0*/  IADD3.X R3, PT, PT, R3, UR9, RZ, P4, !PT ;  /* 0x0000000903037c10 */ /* 0x000fc6000a7fe4ff */
[----:B------:R-:W-:Y:S01]  /*60f00*/  STL [R1+0x11e8], R29 ;  /* 0x0011e81d01007387 */ /* 0x000fe20000100800 */
[----:B------:R-:W-:Y:S02]  /*60f10*/  IADD3 R2, P4, PT, R2, UR12, RZ ;  /* 0x0000000c02027c10 */ /* 0x000fe4000ff9e0ff */
[----:B------:R-:W-:Y:S01]  /*60f20*/  IADD3.X R0, PT, PT, R0, UR9, RZ, P5, !PT ;  /* 0x0000000900007c10 */ /* 0x000fe2000affe4ff */
[----:B------:R-:W-:Y:S04]  /*60f30*/  STL [R1+0x1214], R13 ;  /* 0x0012140d01007387 */ /* 0x000fe80000100800 */
[----:B------:R-:W-:Y:S01]  /*60f40*/  STL [R1+0x11e0], R17 ;  /* 0x0011e01101007387 */ /* 0x000fe20000100800 */
[----:B------:R-:W-:-:S03]  /*60f50*/  IADD3 R12, P5, PT, R12, UR12, RZ ;  /* 0x0000000c0c0c7c10 */ /* 0x000fc6000ffbe0ff */
        /* <DEDUP_REMOVED lines=136> */
[----:B------:R-:W-:Y:S04]  /*617e0*/  STL [R1+0x1174], R4 ;  /* 0x0011740401007387 */ /* 0x000fe80000100800 */
[----:B------:R-:W-:Y:S01]  /*617f0*/  STL [R1+0x1140], R20 ;  /* 0x0011401401007387 */ /* 0x000fe20000100800 */
[----:B----4-:R-:W-:Y:S02]  /*61800*/  IADD3 R22, P3, PT, R22, UR12, RZ ;  /* 0x0000000c16167c10 */ /* 0x010fe4000ff7e0ff */
[----:B------:R-:W-:-:S02]  /*61810*/  IADD3.X R23, PT, PT, R23, UR9, RZ, P4, !PT ;  /* 0x0000000917177c10 */ /* 0x000fc4000a7fe4ff */
        /* <DEDUP_REMOVED lines=127> */
[----:B------:R-:W-:Y:S04]  /*62010*/  STL [R1+0x10ac], R26 ;  /* 0x0010ac1a01007387 */ /* 0x000fe80000100800 */
[----:B------:R-:W-:Y:S01]  /*62020*/  STL [R1+0x1078], R27 ;  /* 0x0010781b01007387 */ /* 0x000fe20000100800 */
[----:B----4-:R-:W-:-:S02]  /*62030*/  IADD3.X R29, PT, PT, R29, UR9, RZ, P0, !PT ;  /* 0x000000091d1d7c10 */ /* 0x010fc400087fe4ff */
        /* <DEDUP_REMOVED lines=146> */
[----:B------:R-:W-:Y:S04]  /*62960*/  STL [R1+0xffc], R20 ;  /* 0x000ffc1401007387 */ /* 0x000fe80000100800 */
[----:B------:R-:W-:Y:S01]  /*62970*/  STL [R1+0xfc8], R21 ;  /* 0x000fc81501007387 */ /* 0x000fe20000100800 */
[----:B----4-:R-:W-:-:S02]  /*62980*/  IADD3.X R22, PT, PT, R22, UR9, RZ, P1, !PT ;  /* 0x0000000916167c10 */ /* 0x010fc40008ffe4ff */
        /* <DEDUP_REMOVED lines=276> */
[----:B------:R-:W-:Y:S04]  /*63ad0*/  STL [R1+0xe58], R20 ;  /* 0x000e581401007387 */ /* 0x000fe80000100800 */
[----:B------:R-:W-:Y:S01]  /*63ae0*/  STL [R1+0xe84], R21 ;  /* 0x000e841501007387 */ /* 0x000fe20000100800 */
[----:B----4-:R-:W-:-:S02]  /*63af0*/  IADD3 R22, P5, PT, R22, UR12, RZ ;  /* 0x0000000c16167c10 */ /* 0x010fc4000ffbe0ff */
        /* <DEDUP_REMOVED lines=1161> */
[----:B------:R1:W-:Y:S04]  /*68390*/  STL [R1+0x85c], R3 ;  /* 0x00085c0301007387 */ /* 0x0003e80000100800 */
[----:B0-----:R-:W2:Y:S01]  /*683a0*/  LDL.LU R28, [R1+0x848] ;  /* 0x00084800011c7983 */ /* 0x001ea20000300800 */
[----:B------:R-:W-:-:S02]  /*683b0*/  IADD3 R2, P6, PT, R2, UR12, RZ ;  /* 0x0000000c02027c10 */ /* 0x000fc4000ffde0ff */
[----:B------:R-:W-:-:S03]  /*683c0*/  IADD3 R12, P0, PT, R12, UR12, RZ ;  /* 0x0000000c0c0c7c10 */ /* 0x000fc6000ff1e0ff */
[----:B------:R0:W-:Y:S04]  /*683d0*/  STL [R1+0x1740], R2 ;  /* 0x0017400201007387 */ /* 0x0001e80000100800 */
[----:B------:R-:W2:Y:S04]  /*683e0*/  LDL.LU R4, [R1+0x1758] ;  /* 0x0017580001047983 */ /* 0x000ea80000300800 */
[----:B------:R-:W2:Y:S04]  /*683f0*/  LDL.LU R20, [R1+0x844] ;  /* 0x0008440001147983 */ /* 0x000ea80000300800 */
[----:B------:R0:W-:Y:S04]  /*68400*/  STL [R1+0x1748], R12 ;  /* 0x0017480c01007387 */ /* 0x0001e80000100800 */
[----:B------:R-:W2:Y:S01]  /*68410*/  LDL.LU R21, [R1+0x1760] ;  /* 0x0017600001157983 */ /* 0x000ea20000300800 */
[----:B---3--:R-:W-:-:S05]  /*68420*/  IADD3.X R16, PT, PT, R16, UR9, RZ, P1, !PT ;  /* 0x0000000910107c10 */ /* 0x008fca0008ffe4ff */
        /* <DEDUP_REMOVED lines=18> */
[----:B------:R-:W2:Y:S01]  /*68550*/  LDL.LU R29, [R1+0x17a8] ;  /* 0x0017a800011d7983 */ /* 0x000ea20000300800 */
[----:B----4-:R-:W-:-:S05]  /*68560*/  IADD3 R0, P1, PT, R0, UR12, RZ ;  /* 0x0000000c00007c10 */ /* 0x010fca000ff3e0ff */
[----:B------:R4:W-:Y:S04]  /*68570*/  STL [R1+0x1750], R0 ;  /* 0x0017500001007387 */ /* 0x0009e80000100800 */
[----:B------:R-:W2:Y:S04]  /*68580*/  LDL.LU R13, [R1+0x173c] ;  /* 0x00173c00010d7983 */ /* 0x000ea80000300800 */
[----:B------:R-:W2:Y:S04]  /*68590*/  LDL.LU R17, [R1+0x17b0] ;  /* 0x0017b00001117983 */ /* 0x000ea80000300800 */
[----:B-1----:R-:W2:Y:S04]  /*685a0*/  LDL.LU R3, [R1+0x1744] ;  /* 0x0017440001037983 */ /* 0x002ea80000300800 */
[----:B0-----:R-:W2:Y:S04]  /*685b0*/  LDL.LU R2, [R1+0x17b8] ;  /* 0x0017b80001027983 */ /* 0x001ea80000300800 */
[----:B------:R-:W2:Y:S04]  /*685c0*/  LDL.LU R12, [R1+0x174c] ;  /* 0x00174c00010c7983 */ /* 0x000ea80000300800 */
[----:B---3--:R-:W3:Y:S04]  /*685d0*/  LDL.LU R16, [R1+0x17c0] ;  /* 0x0017c00001107983 */ /* 0x008ee80000300800 */
[----:B----4-:R-:W4:Y:S01]  /*685e0*/  LDL.LU R0, [R1+0x1754] ;  /* 0x0017540001007983 */ /* 0x010f220000300800 */
        /* <DEDUP_REMOVED lines=9> */
[----:B------:R-:W-:-:S02]  /*68680*/  IADD3.X R22, PT, PT, R22, UR9, RZ, P4, !PT ;  /* 0x0000000916167c10 */ /* 0x000fc4000a7fe4ff */
        /* <DEDUP_REMOVED lines=25> */
[----:B------:R-:W-:Y:S01]  /*68820*/  STL [R1+0x1790], R9 ;  /* 0x0017900901007387 */ /* 0x000fe20000100800 */
[----:B------:R-:W-:-:S03]  /*68830*/  IADD3 R25, P4, PT, R25, UR12, RZ ;  /* 0x0000000c19197c10 */ /* 0x000fc6000ff9e0ff */
[----:B------:R0:W-:Y:S01]  /*68840*/  STL [R1+0x172c], R26 ;  /* 0x00172c1a01007387 */ /* 0x0001e20000100800 */
[----:B------:R-:W-:-:S03]  /*68850*/  IADD3.X R27, PT, PT, R27, UR9, RZ, P5, !PT ;  /* 0x000000091b1b7c10 */ /* 0x000fc6000affe4ff */
[----:B------:R-:W-:Y:S01]  /*68860*/  STL [R1+0x1724], R8 ;  /* 0x0017240801007387 */ /* 0x000fe20000100800 */
[----:B------:R-:W-:-:S03]  /*68870*/  IADD3 R29, P5, PT, R29, UR12, RZ ;  /* 0x0000000c1d1d7c10 */ /* 0x000fc6000ffbe0ff */
[----:B0-----:R-:W2:Y:S04]  /*68880*/  LDL.LU R26, [R1+0x175c] ;  /* 0x00175c00011a7983 */ /* 0x001ea80000300800 */
[----:B------:R-:W-:Y:S04]  /*68890*/  STL [R1+0x1798], R24 ;  /* 0x0017981801007387 */ /* 0x000fe80000100800 */
[----:B------:R-:W-:Y:S04]  /*688a0*/  STL [R1+0x17a0], R25 ;  /* 0x0017a01901007387 */ /* 0x000fe80000100800 */
[----:B------:R0:W-:Y:S01]  /*688b0*/  STL [R1+0x1734], R27 ;  /* 0x0017341b01007387 */ /* 0x0001e20000100800 */
[----:B------:R-:W-:-:S02]  /*688c0*/  IADD3.X R13, PT, PT, R13, UR9, RZ, P6, !PT ;  /* 0x000000090d0d7c10 */ /* 0x000fc4000b7fe4ff */
[----:B------:R-:W-:Y:S02]  /*688d0*/  IADD3 R17, P6, PT, R17, UR12, RZ ;  /* 0x0000000c11117c10 */ /* 0x000fe4000ffde0ff */
[----:B------:R-:W-:Y:S01]  /*688e0*/  IADD3.X R3, PT, PT, R3, UR9, RZ, P0, !PT ;  /* 0x0000000903037c10 */ /* 0x000fe200087fe4ff */
[----:B------:R1:W-:Y:S01]  /*688f0*/  STL [R1+0x17a8], R29 ;  /* 0x0017a81d01007387 */ /* 0x0003e20000100800 */
[----:B------:R-:W-:-:S03]  /*68900*/  IADD3 R2, P0, PT, R2, UR12, RZ ;  /* 0x0000000c02027c10 */ /* 0x000fc6000ff1e0ff */
[----:B------:R-:W-:Y:S01]  /*68910*/  STL [R1+0x173c], R13 ;  /* 0x00173c0d01007387 */ /* 0x000fe20000100800 */
[----:B------:R-:W-:-:S03]  /*68920*/  IADD3.X R12, PT, PT, R12, UR9, RZ, P1, !PT ;  /* 0x000000090c0c7c10 */ /* 0x000fc60008ffe4ff */
[----:B------:R-:W-:Y:S01]  /*68930*/  STL [R1+0x17b0], R17 ;  /* 0x0017b01101007387 */ /* 0x000fe20000100800 */
[----:B---3--:R-:W-:-:S03]  /*68940*/  IADD3 R16, P1, PT, R16, UR12, RZ ;  /* 0x0000000c10107c10 */ /* 0x008fc6000ff3e0ff */
[----:B------:R3:W-:Y:S04]  /*68950*/  STL [R1+0x1744], R3 ;  /* 0x0017440301007387 */ /* 0x0007e80000100800 */
[----:B0-----:R-:W2:Y:S04]  /*68960*/  LDL.LU R27, [R1+0x17d0] ;  /* 0x0017d000011b7983 */ /* 0x001ea80000300800 */
[----:B------:R0:W-:Y:S01]  /*68970*/  STL [R1+0x17b8], R2 ;  /* 0x0017b80201007387 */ /* 0x0001e20000100800 */
[----:B----4-:R-:W-:-:S03]  /*68980*/  IADD3.X R0, PT, PT, R0, UR9, RZ, P2, !PT ;  /* 0x0000000900007c10 */ /* 0x010fc600097fe4ff */
[----:B------:R-:W-:Y:S04]  /*68990*/  STL [R1+0x174c], R12 ;  /* 0x00174c0c01007387 */ /* 0x000fe80000100800 */
[----:B------:R-:W-:Y:S04]  /*689a0*/  STL [R1+0x17c0], R16 ;  /* 0x0017c01001007387 */ /* 0x000fe80000100800 */
[----:B------:R-:W4:Y:S04]  /*689b0*/  LDL.LU R4, [R1+0x1764] ;  /* 0x0017640001047983 */ /* 0x000f280000300800 */
[----:B------:R-:W4:Y:S04]  /*689c0*/  LDL.LU R14, [R1+0x17d8] ;  /* 0x0017d800010e7983 */ /* 0x000f280000300800 */
[----:B------:R0:W-:Y:S04]  /*689d0*/  STL [R1+0x1754], R0 ;  /* 0x0017540001007387 */ /* 0x0001e80000100800 */
[----:B------:R-:W4:Y:S01]  /*689e0*/  LDL.LU R9, [R1+0x176c] ;  /* 0x00176c0001097983 */ /* 0x000f220000300800 */
[----:B--2---:R-:W-:-:S05]  /*689f0*/  IADD3 R28, P2, PT, R28, UR12, RZ ;  /* 0x0000000c1c1c7c10 */ /* 0x004fca000ff5e0ff */
[----:B------:R2:W-:Y:S04]  /*68a00*/  STL [R1+0x17c8], R28 ;  /* 0x0017c81c01007387 */ /* 0x0005e80000100800 */
[----:B------:R-:W4:Y:S04]  /*68a10*/  LDL.LU R8, [R1+0x17e0] ;  /* 0x0017e00001087983 */ /* 0x000f280000300800 */
[----:B-1----:R-:W4:Y:S04]  /*68a20*/  LDL.LU R29, [R1+0x1774] ;  /* 0x00177400011d7983 */ /* 0x002f280000300800 */
[----:B---3--:R-:W3:Y:S04]  /*68a30*/  LDL.LU R3, [R1+0x17e8] ;  /* 0x0017e80001037983 */ /* 0x008ee80000300800 */
[----:B------:R-:W3:Y:S04]  /*68a40*/  LDL.LU R17, [R1+0x177c] ;  /* 0x00177c0001117983 */ /* 0x000ee80000300800 */
[----:B------:R-:W3:Y:S04]  /*68a50*/  LDL.LU R13, [R1+0x17f0] ;  /* 0x0017f000010d7983 */ /* 0x000ee80000300800 */
[----:B0-----:R-:W3:Y:S04]  /*68a60*/  LDL.LU R2, [R1+0x1784] ;  /* 0x0017840001027983 */ /* 0x001ee80000300800 */
[----:B------:R-:W3:Y:S04]  /*68a70*/  LDL.LU R0, [R1+0x180c] ;  /* 0x00180c0001007983 */ /* 0x000ee80000300800 */
[----:B------:R-:W3:Y:S04]  /*68a80*/  LDL.LU R16, [R1+0x178c] ;  /* 0x00178c0001107983 */ /* 0x000ee80000300800 */
[----:B------:R-:W3:Y:S04]  /*68a90*/  LDL.LU R12, [R1+0x1808] ;  /* 0x00180800010c7983 */ /* 0x000ee80000300800 */
[----:B--2---:R-:W2:Y:S04]  /*68aa0*/  LDL.LU R28, [R1+0x1794] ;  /* 0x00179400011c7983 */ /* 0x004ea80000300800 */
        /* <DEDUP_REMOVED lines=8> */
[----:B------:R-:W-:-:S05]  /*68b30*/  IADD3.X R26, PT, PT, R26, UR9, RZ, P3, !PT ;  /* 0x000000091a1a7c10 */ /* 0x000fca0009ffe4ff */
[----:B------:R0:W-:Y:S04]  /*68b40*/  STL [R1+0x175c], R26 ;  /* 0x00175c1a01007387 */ /* 0x0001e80000100800 */
[----:B------:R-:W2:Y:S04]  /*68b50*/  LDL.LU R7, [R1+0x17bc] ;  /* 0x0017bc0001077983 */ /* 0x000ea80000300800 */
[----:B------:R-:W2:Y:S04]  /*68b60*/  LDL.LU R15, [R1+0x17c4] ;  /* 0x0017c400010f7983 */ /* 0x000ea80000300800 */
[----:B------:R-:W2:Y:S04]  /*68b70*/  LDL.LU R18, [R1+0x810] ;  /* 0x0008100001127983 */ /* 0x000ea80000300800 */
[----:B------:R-:W2:Y:S04]  /*68b80*/  LDL.LU R19, [R1+0x17cc] ;  /* 0x0017cc0001137983 */ /* 0x000ea80000300800 */
[----:B------:R-:W2:Y:S04]  /*68b90*/  LDL.LU R24, [R1+0x17d4] ;  /* 0x0017d40001187983 */ /* 0x000ea80000300800 */
[----:B------:R-:W2:Y:S04]  /*68ba0*/  LDL.LU R25, [R1+0x17dc] ;  /* 0x0017dc0001197983 */ /* 0x000ea80000300800 */
[----:B0-----:R-:W2:Y:S01]  /*68bb0*/  LDL.LU R26, [R1+0x17ec] ;  /* 0x0017ec00011a7983 */ /* 0x001ea20000300800 */
[----:B------:R-:W-:-:S02]  /*68bc0*/  IADD3 R27, P3, PT, R27, UR12, RZ ;  /* 0x0000000c1b1b7c10 */ /* 0x000fc4000ff7e0ff */
[----:B----4-:R-:W-:Y:S02]  /*68bd0*/  IADD3.X R4, PT, PT, R4, UR9, RZ, P4, !PT ;  /* 0x0000000904047c10 */ /* 0x010fe4000a7fe4ff */
[----:B------:R-:W-:Y:S01]  /*68be0*/  IADD3 R14, P4, PT, R14, UR12, RZ ;  /* 0x0000000c0e0e7c10 */ /* 0x000fe2000ff9e0ff */
[----:B------:R0:W-:Y:S01]  /*68bf0*/  STL [R1+0x17d0], R27 ;  /* 0x0017d01b01007387 */ /* 0x0001e20000100800 */
[----:B------:R-:W-:-:S03]  /*68c00*/  IADD3.X R9, PT, PT, R9, UR9, RZ, P5, !PT ;  /* 0x0000000909097c10 */ /* 0x000fc6000affe4ff */
[----:B0-----:R-:W4:Y:S04]  /*68c10*/  LDL.LU R27, [R1+0x80c] ;  /* 0x00080c00011b7983 */ /* 0x001f280000300800 */
[----:B------:R0:W-:Y:S04]  /*68c20*/  STL [R1+0x1764], R4 ;  /* 0x0017640401007387 */ /* 0x0001e80000100800 */
[----:B0-----:R0:W5:Y:S04]  /*68c30*/  LDL.LU R4, [R1+0x1900] ;  /* 0x0019000001047983 */ /* 0x0011680000300800 */
[----:B------:R1:W-:Y:S04]  /*68c40*/  STL [R1+0x17d8], R14 ;  /* 0x0017d80e01007387 */ /* 0x0003e80000100800 */
[----:B-1----:R0:W5:Y:S04]  /*68c50*/  LDL.LU R14, [R1+0x18fc] ;  /* 0x0018fc00010e7983 */ /* 0x0021680000300800 */
[----:B------:R1:W-:Y:S04]  /*68c60*/  STL [R1+0x176c], R9 ;  /* 0x00176c0901007387 */ /* 0x0003e80000100800 */
[----:B-1----:R0:W5:Y:S01]  /*68c70*/  LDL.LU R9, [R1+0x18f8] ;  /* 0x0018f80001097983 */ /* 0x0021620000300800 */
[----:B------:R-:W-:-:S02]  /*68c80*/  IADD3 R8, P5, PT, R8, UR12, RZ ;  /* 0x0000000c08087c10 */ /* 0x000fc4000ffbe0ff */
[----:B------:R-:W-:Y:S02]  /*68c90*/  IADD3.X R29, PT, PT, R29, UR9, RZ, P6, !PT ;  /* 0x000000091d1d7c10 */ /* 0x000fe4000b7fe4ff */
[----:B---3--:R-:W-:Y:S02]  /*68ca0*/  IADD3 R3, P6, PT, R3, UR12, RZ ;  /* 0x0000000c03037c10 */ /* 0x008fe4000ffde0ff */
[----:B------:R-:W-:Y:S01]  /*68cb0*/  IADD3.X R17, PT, PT, R17, UR9, RZ, P0, !PT ;  /* 0x0000000911117c10 */ /* 0x000fe200087fe4ff */
[----:B------:R1:W-:Y:S01]  /*68cc0*/  STL [R1+0x17e0], R8 ;  /* 0x0017e00801007387 */ /* 0x0003e20000100800 */
[----:B------:R-:W-:Y:S02]  /*68cd0*/  IADD3 R13, P0, PT, R13, UR12, RZ ;  /* 0x0000000c0d0d7c10 */ /* 0x000fe4000ff1e0ff */
[----:B------:R-:W-:Y:S02]  /*68ce0*/  IADD3.X R2, PT, PT, R2, UR9, RZ, P1, !PT ;  /* 0x0000000902027c10 */ /* 0x000fe40008ffe4ff */
[----:B------:R-:W-:Y:S01]  /*68cf0*/  IADD3 R0, P1, PT, R0, UR12, RZ ;  /* 0x0000000c00007c10 */ /* 0x000fe2000ff3e0ff */
[----:B-1----:R0:W5:Y:S04]  /*68d00*/  LDL.LU R8, [R1+0x18f4] ;  /* 0x0018f40001087983 */ /* 0x0021680000300800 */
[----:B------:R1:W-:Y:S01]  /*68d10*/  STL [R1+0x1774], R29 ;  /* 0x0017741d01007387 */ /* 0x0003e20000100800 */
[----:B------:R-:W-:-:S02]  /*68d20*/  IADD3.X R16, PT, PT, R16, UR9, RZ, P2, !PT ;  /* 0x0000000910107c10 */ /* 0x000fc400097fe4ff */
[----:B------:R-:W-:Y:S01]  /*68d30*/  IADD3 R12, P2, PT, R12, UR12, RZ ;  /* 0x0000000c0c0c7c10 */ /* 0x000fe2000ff5e0ff */
[----:B-1----:R0:W5:Y:S04]  /*68d40*/  LDL.LU R29, [R1+0x18f0] ;  /* 0x0018f000011d7983 */ /* 0x0021680000300800 */
[----:B------:R1:W-:Y:S01]  /*68d50*/  STL [R1+0x17e8], R3 ;  /* 0x0017e80301007387 */ /* 0x0003e20000100800 */
[----:B--2---:R-:W-:-:S03]  /*68d60*/  IADD3.X R28, PT, PT, R28, UR9, RZ, P3, !PT ;  /* 0x000000091c1c7c10 */ /* 0x004fc60009ffe4ff */
[----:B-1----:R0:W5:Y:S04]  /*68d70*/  LDL.LU R3, [R1+0x18ec] ;  /* 0x0018ec0001037983 */ /* 0x0021680000300800 */
[----:B------:R1:W-:Y:S04]  /*68d80*/  STL [R1+0x177c], R17 ;  /* 0x00177c1101007387 */ /* 0x0003e80000100800 */
        /* <DEDUP_REMOVED lines=12> */
[----:B-1----:R-:W2:Y:S01]  /*68e50*/  LDL.LU R28, [R1+0x18d0] ;  /* 0x0018d000011c7983 */ /* 0x002ea20000300800 */
[----:B------:R-:W-:-:S02]  /*68e60*/  IADD3 R20, P3, PT, R20, UR12, RZ ;  /* 0x0000000c14147c10 */ /* 0x000fc4000ff7e0ff */
[----:B------:R-:W-:Y:S02]  /*68e70*/  IADD3.X R21, PT, PT, R21, UR9, RZ, P4, !PT ;  /* 0x0000000915157c10 */ /* 0x000fe4000a7fe4ff */
[----:B------:R-:W-:Y:S02]  /*68e80*/  IADD3 R22, P4, PT, R22, UR12, RZ ;  /* 0x0000000c16167c10 */ /* 0x000fe4000ff9e0ff */
[----:B------:R-:W-:Y:S01]  /*68e90*/  IADD3.X R23, PT, PT, R23, UR9, RZ, P5, !PT ;  /* 0x0000000917177c10 */ /* 0x000fe2000affe4ff */
[----:B------:R-:W-:Y:S04]  /*68ea0*/  STL [R1+0x1804], R20 ;  /* 0x0018041401007387 */ /* 0x000fe80000100800 */
[----:B------:R-:W-:Y:S04]  /*68eb0*/  STL [R1+0x179c], R21 ;  /* 0x00179c1501007387 */ /* 0x000fe80000100800 */
[----:B------:R-:W-:Y:S01]  /*68ec0*/  STL [R1+0x1800], R22 ;  /* 0x0018001601007387 */ /* 0x000fe20000100800 */
[----:B--2---:R-:W-:-:S05]  /*68ed0*/  IADD3.X R28, PT, PT, R28, UR9, RZ, P6, !PT ;  /* 0x000000091c1c7c10 */ /* 0x004fca000b7fe4ff */
[----:B------:R1:W-:Y:S04]  /*68ee0*/  STL [R1+0x17ac], R28 ;  /* 0x0017ac1c01007387 */ /* 0x0003e80000100800 */
[----:B------:R-:W-:Y:S04]  /*68ef0*/  STL [R1+0x17a4], R23 ;  /* 0x0017a41701007387 */ /* 0x000fe80000100800 */
[----:B-1----:R-:W2:Y:S01]  /*68f00*/  LDL.LU R28, [R1+0x18cc] ;  /* 0x0018cc00011c7983 */ /* 0x002ea20000300800 */
[----:B------:R-:W-:Y:S02]  /*68f10*/  IADD3 R10, P5, PT, R10, UR12, RZ ;  /* 0x0000000c0a0a7c10 */ /* 0x000fe4000ffbe0ff */
[----:B------:R-:W-:-:S02]  /*68f20*/  IADD3 R11, P6, PT, R11, UR12, RZ ;  /* 0x0000000c0b0b7c10 */ /* 0x000fc4000ffde0ff */
[----:B------:R-:W-:Y:S02]  /*68f30*/  IADD3.X R5, PT, PT, R5, UR9, RZ, P0, !PT ;  /* 0x0000000905057c10 */ /* 0x000fe400087fe4ff */
[----:B------:R-:W-:Y:S02]  /*68f40*/  IADD3 R6, P0, PT, R6, UR12, RZ ;  /* 0x0000000c06067c10 */ /* 0x000fe4000ff1e0ff */
[----:B------:R-:W-:Y:S01]  /*68f50*/  IADD3.X R7, PT, PT, R7, UR9, RZ, P1, !PT ;  /* 0x0000000907077c10 */ /* 0x000fe20008ffe4ff */
[----:B------:R-:W-:Y:S01]  /*68f60*/  STL [R1+0x17fc], R10 ;  /* 0x0017fc0a01007387 */ /* 0x000fe20000100800 */
[----:B------:R-:W-:-:S03]  /*68f70*/  IADD3.X R15, PT, PT, R15, UR9, RZ, P2, !PT ;  /* 0x000000090f0f7c10 */ /* 0x000fc600097fe4ff */
[----:B------:R-:W-:Y:S01]  /*68f80*/  STL [R1+0x17f8], R11 ;  /* 0x0017f80b01007387 */ /* 0x000fe20000100800 */
[----:B------:R-:W-:-:S03]  /*68f90*/  IADD3 R18, P1, PT, R18, UR13, RZ ;  /* 0x0000000d12127c10 */ /* 0x000fc6000ff3e0ff */
[----:B------:R-:W-:Y:S01]  /*68fa0*/  STL [R1+0x17b4], R5 ;  /* 0x0017b40501007387 */ /* 0x000fe20000100800 */
[----:B------:R-:W-:-:S03]  /*68fb0*/  IADD3.X R19, PT, PT, R19, UR9, RZ, P3, !PT ;  /* 0x0000000913137c10 */ /* 0x000fc60009ffe4ff */
[----:B------:R-:W-:Y:S04]  /*68fc0*/  STL [R1+0x17f4], R6 ;  /* 0x0017f40601007387 */ /* 0x000fe80000100800 */
[----:B------:R-:W-:Y:S04]  /*68fd0*/  STL [R1+0x17bc], R7 ;  /* 0x0017bc0701007387 */ /* 0x000fe80000100800 */
[----:B------:R-:W-:Y:S04]  /*68fe0*/  STL [R1+0x17c4], R15 ;  /* 0x0017c40f01007387 */ /* 0x000fe80000100800 */
[----:B------:R-:W-:Y:S04]  /*68ff0*/  STL [R1+0x810], R18 ;  /* 0x0008101201007387 */ /* 0x000fe80000100800 */
[----:B------:R-:W-:Y:S01]  /*69000*/  STL [R1+0x17cc], R19 ;  /* 0x0017cc1301007387 */ /* 0x000fe20000100800 */
[----:B------:R-:W-:-:S02]  /*69010*/  IADD3.X R24, PT, PT, R24, UR9, RZ, P4, !PT ;  /* 0x0000000918187c10 */ /* 0x000fc4000a7fe4ff */
[----:B------:R-:W-:Y:S02]  /*69020*/  IADD3.X R25, PT, PT, R25, UR9, RZ, P5, !PT ;  /* 0x0000000919197c10 */ /* 0x000fe4000affe4ff */
[----:B----4-:R-:W-:Y:S02]  /*69030*/  IADD3.X R27, PT, PT, R27, UR6, RZ, P1, !PT ;  /* 0x000000061b1b7c10 */ /* 0x010fe40008ffe4ff */
[----:B------:R-:W-:Y:S01]  /*69040*/  IADD3.X R26, PT, PT, R26, UR9, RZ, P0, !PT ;  /* 0x000000091a1a7c10 */ /* 0x000fe200087fe4ff */
[----:B------:R-:W-:-:S04]  /*69050*/  UIADD3 UR4, UPT, UPT, UR4, 0x1, URZ ;  /* 0x0000000104047890 */ /* 0x000fc8000fffe0ff */
[----:B------:R-:W-:Y:S01]  /*69060*/  UISETP.NE.U32.AND UP0, UPT, UR4, UR8, UPT ;  /* 0x000000080400728c */ /* 0x000fe2000bf05070 */
[----:B--2---:R-:W-:-:S05]  /*69070*/  IADD3.X R28, PT, PT, R28, UR9, RZ, P6, !PT ;  /* 0x000000091c1c7c10 */ /* 0x004fca000b7fe4ff */
[----:B------:R1:W-:Y:S02]  /*69080*/  STL [R1+0x17e4], R28 ;  /* 0x0017e41c01007387 */ /* 0x0003e40000100800 */
[----:B-1----:R-:W1:Y:S02]  /*69090*/  S2R R28, SR_TID.X ;  /* 0x00000000001c7919 */ /* 0x002e640000002100 */
[----:B------:R0:W-:Y:S04]  /*690a0*/  STL [R1+0x17d4], R24 ;  /* 0x0017d41801007387 */ /* 0x0001e80000100800 */
[----:B------:R0:W-:Y:S04]  /*690b0*/  STL [R1+0x17dc], R25 ;  /* 0x0017dc1901007387 */ /* 0x0001e80000100800 */
[----:B------:R0:W-:Y:S04]  /*690c0*/  STL [R1+0x80c], R27 ;  /* 0x00080c1b01007387 */ /* 0x0001e80000100800 */
[----:B------:R0:W-:Y:S01]  /*690d0*/  STL [R1+0x17ec], R26 ;  /* 0x0017ec1a01007387 */ /* 0x0001e20000100800 */
[----:B-1----:R-:W-:-:S05]  /*690e0*/  LOP3.LUT R28, R28, 0x7f, RZ, 0xc0, !PT ;  /* 0x0000007f1c1c7812 */ /* 0x002fca00078ec0ff */
[----:B------:R-:W-:Y:S01]  /*690f0*/  IMAD.SHL.U32 R28, R28, 0x2, RZ ;  /* 0x000000021c1c7824 */ /* 0x000fe200078e00ff */
[----:B0-----:R-:W-:Y:S06]  /*69100*/  BRA.U UP0, `(.L_x_2) ;  /* 0xfffffc9900bc7547 */ /* 0x001fec000b83ffff */
[----:B------:R-:W2:Y:S04]  /*69110*/  LDL.LU R28, [R1+0x3e8] ;  /* 0x0003e800011c7983 */ /* 0x000ea80000300800 */
[----:B--2---:R0:W-:Y:S04]  /*69120*/  STL [R1+0x1960], R28 ;  /* 0x0019601c01007387 */ /* 0x0041e80000100800 */
[----:B0-----:R-:W2:Y:S04]  /*69130*/  LDL.LU R28, [R1+0x3ac] ;  /* 0x0003ac00011c7983 */ /* 0x001ea80000300800 */
        /* <DEDUP_REMOVED lines=31> */
[----:B------:R-:W2:Y:S01]  /*69330*/  LDL.LU R20, [R1+0x3f8] ;  /* 0x0003f80001147983 */ /* 0x000ea20000300800 */
[----:B0----5:R-:W-:-:S03]  /*69340*/  IMAD.MOV.U32 R28, RZ, RZ, R14 ;  /* 0x000000ffff1c7224 */ /* 0x021fc600078e000e */
        /* <DEDUP_REMOVED lines=31> */
[----:B------:R-:W2:Y:S04]  /*69540*/  LDL.LU R21, [R1+0x408] ;  /* 0x0004080001157983 */ /* 0x000ea80000300800 */
[----:B------:R-:W3:Y:S01]  /*69550*/  LDL.LU R22, [R1+0x418] ;  /* 0x0004180001167983 */ /* 0x000ee20000300800 */
[----:B0-----:R-:W-:-:S03]  /*69560*/  IMAD.MOV.U32 R20, RZ, RZ, R4 ;  /* 0x000000ffff147224 */ /* 0x001fc600078e0004 */
[----:B------:R-:W3:Y:S04]  /*69570*/  LDL.LU R23, [R1+0x428] ;  /* 0x0004280001177983 */ /* 0x000ee80000300800 */
[----:B------:R-:W4:Y:S04]  /*69580*/  LDL.LU R10, [R1+0x3a4] ;  /* 0x0003a400010a7983 */ /* 0x000f280000300800 */
        /* <DEDUP_REMOVED lines=17> */
[----:B------:R0:W-:Y:S04]  /*696a0*/  STL [R1+0x18f0], R13 ;  /* 0x0018f00d01007387 */ /* 0x0001e80000100800 */
[----:B0-----:R-:W2:Y:S04]  /*696b0*/  LDL.LU R13, [R1+0x3a8] ;  /* 0x0003a800010d7983 */ /* 0x001ea80000300800 */
[----:B------:R0:W-:Y:S01]  /*696c0*/  STL [R1+0x18ec], R12 ;  /* 0x0018ec0c01007387 */ /* 0x0001e20000100800 */
[----:B------:R-:W-:-:S03]  /*696d0*/  F2FP.F16.F32.PACK_AB R28, R20, R28 ;  /* 0x0000001c141c723e */ /* 0x000fc600000000ff */
        /* <DEDUP_REMOVED lines=13> */
[----:B------:R-:W2:Y:S04]  /*697b0*/  LDL.LU R20, [R1+0x19e0] ;  /* 0x0019e00001147983 */ /* 0x000ea80000300800 */
[----:B------:R0:W-:Y:S04]  /*697c0*/  STL [R1+0x9c], R28 ;  /* 0x00009c1c01007387 */ /* 0x0001e80000100800 */
[----:B0-----:R-:W2:Y:S02]  /*697d0*/  LDL.LU R28, [R1+0x19dc] ;  /* 0x0019dc00011c7983 */ /* 0x001ea40000300800 */
[----:B--2---:R-:W-:-:S02]  /*697e0*/  F2FP.F16.F32.PACK_AB R28, R20, R28 ;  /* 0x0000001c141c723e */ /* 0x004fc400000000ff */
        /* <DEDUP_REMOVED lines=61> */
[----:B------:R0:W-:Y:S02]  /*69bc0*/  STL [R1+0x5c], R2 ;  /* 0x00005c0201007387 */ /* 0x0001e40000100800 */
[----:B0-----:R-:W-:Y:S02]  /*69bd0*/  F2FP.F16.F32.PACK_AB R2, R0, R29 ;  /* 0x0000001d0002723e */ /* 0x001fe400000000ff */
[----:B------:R-:W-:Y:S02]  /*69be0*/  F2FP.F16.F32.PACK_AB R0, R3, R16 ;  /* 0x000000100300723e */ /* 0x000fe400000000ff */
[----:B------:R-:W-:Y:S01]  /*69bf0*/  F2FP.F16.F32.PACK_AB R3, R17, R12 ;  /* 0x0000000c1103723e */ /* 0x000fe200000000ff */
[----:B------:R0:W-:Y:S04]  /*69c00*/  STL [R1+0x58], R2 ;  /* 0x0000580201007387 */ /* 0x0001e80000100800 */
[----:B------:R-:W-:Y:S04]  /*69c10*/  STL [R1+0x54], R0 ;  /* 0x0000540001007387 */ /* 0x000fe80000100800 */
[----:B------:R1:W-:Y:S01]  /*69c20*/  STL [R1+0x50], R3 ;  /* 0x0000500301007387 */ /* 0x0003e20000100800 */
[----:B0-----:R-:W-:-:S05]  /*69c30*/  F2FP.F16.F32.PACK_AB R2, R13, R8 ;  /* 0x000000080d02723e */ /* 0x001fca00000000ff */
[----:B------:R3:W-:Y:S01]  /*69c40*/  STL [R1+0x4c], R2 ;  /* 0x00004c0201007387 */ /* 0x0007e20000100800 */
[----:B-1----:R-:W-:Y:S02]  /*69c50*/  F2FP.F16.F32.PACK_AB R3, R20, R21 ;  /* 0x000000151403723e */ /* 0x002fe400000000ff */
[----:B---3--:R-:W-:Y:S02]  /*69c60*/  F2FP.F16.F32.PACK_AB R2, R22, R23 ;  /* 0x000000171602723e */ /* 0x008fe400000000ff */
[----:B--2---:R-:W-:-:S05]  /*69c70*/  F2FP.F16.F32.PACK_AB R0, R9, R28 ;  /* 0x0000001c0900723e */ /* 0x004fca00000000ff */
[----:B------:R4:W-:Y:S04]  /*69c80*/  STL [R1+0x48], R0 ;  /* 0x0000480001007387 */ /* 0x0009e80000100800 */
[----:B------:R0:W-:Y:S01]  /*69c90*/  STL [R1+0x44], R3 ;  /* 0x0000440301007387 */ /* 0x0001e20000100800 */
[----:B----4-:R-:W-:-:S03]  /*69ca0*/  F2FP.F16.F32.PACK_AB R0, R10, R11 ;  /* 0x0000000b0a00723e */ /* 0x010fc600000000ff */
[----:B------:R1:W-:Y:S01]  /*69cb0*/  STL [R1+0x40], R2 ;  /* 0x0000400201007387 */ /* 0x0003e20000100800 */
[----:B0-----:R-:W-:-:S03]  /*69cc0*/  F2FP.F16.F32.PACK_AB R3, R4, R5 ;  /* 0x000000050403723e */ /* 0x001fc600000000ff */
[----:B------:R0:W-:Y:S04]  /*69cd0*/  STL [R1+0x3c], R0 ;  /* 0x00003c0001007387 */ /* 0x0001e80000100800 */
[----:B------:R2:W-:Y:S01]  /*69ce0*/  STL [R1+0x38], R3 ;  /* 0x0000380301007387 */ /* 0x0005e20000100800 */
[----:B-1----:R-:W-:Y:S02]  /*69cf0*/  F2FP.F16.F32.PACK_AB R2, R6, R7 ;  /* 0x000000070602723e */ /* 0x002fe400000000ff */
[----:B0-----:R-:W-:-:S03]  /*69d00*/  F2FP.F16.F32.PACK_AB R0, R14, R15 ;  /* 0x0000000f0e00723e */ /* 0x001fc600000000ff */
[----:B------:R0:W-:Y:S01]  /*69d10*/  STL [R1+0x34], R2 ;  /* 0x0000340201007387 */ /* 0x0001e20000100800 */
[----:B--2---:R-:W-:-:S03]  /*69d20*/  F2FP.F16.F32.PACK_AB R3, R18, R19 ;  /* 0x000000131203723e */ /* 0x004fc600000000ff */
[----:B------:R1:W-:Y:S04]  /*69d30*/  STL [R1+0x30], R0 ;  /* 0x0000300001007387 */ /* 0x0003e80000100800 */
[----:B------:R-:W-:Y:S04]  /*69d40*/  STL [R1+0x2c], R3 ;  /* 0x00002c0301007387 */ /* 0x000fe80000100800 */
[----:B------:R-:W2:Y:S01]  /*69d50*/  LDL.LU R7, [R1+0x374] ;  /* 0x0003740001077983 */ /* 0x000ea20000300800 */
[----:B0-----:R-:W-:Y:S02]  /*69d60*/  F2FP.F16.F32.PACK_AB R2, R24, R25 ;  /* 0x000000191802723e */ /* 0x001fe400000000ff */
[----:B-1----:R-:W-:-:S03]  /*69d70*/  F2FP.F16.F32.PACK_AB R0, R26, R27 ;  /* 0x0000001b1a00723e */ /* 0x002fc600000000ff */
        /* <DEDUP_REMOVED lines=20> */
[----:B------:R-:W3:Y:S04]  /*69ec0*/  LDL.LU R6, [R1+0x394] ;  /* 0x0003940001067983 */ /* 0x000ee80000300800 */
[----:B---3--:R0:W-:Y:S04]  /*69ed0*/  STL [R1+0x1914], R6 ;  /* 0x0019140601007387 */ /* 0x0081e80000100800 */
[----:B0-----:R-:W3:Y:S04]  /*69ee0*/  LDL.LU R6, [R1+0x364] ;  /* 0x0003640001067983 */ /* 0x001ee80000300800 */
        /* <DEDUP_REMOVED lines=17> */
[----:B0-----:R-:W2:Y:S04]  /*6a000*/  LDL.LU R6, [R1+0x410] ;  /* 0x0004100001067983 */ /* 0x001ea80000300800 */
[----:B------:R-:W3:Y:S04]  /*6a010*/  LDL.LU R5, [R1+0x434] ;  /* 0x0004340001057983 */ /* 0x000ee80000300800 */
[----:B---3--:R0:W-:Y:S04]  /*6a020*/  STL [R1+0x1910], R5 ;  /* 0x0019100501007387 */ /* 0x0081e80000100800 */
[----:B0-----:R-:W3:Y:S04]  /*6a030*/  LDL.LU R5, [R1+0x384] ;  /* 0x0003840001057983 */ /* 0x001ee80000300800 */
[----:B------:R-:W4:Y:S04]  /*6a040*/  LDL.LU R4, [R1+0x454] ;  /* 0x0004540001047983 */ /* 0x000f280000300800 */
[----:B----4-:R0:W-:Y:S04]  /*6a050*/  STL [R1+0x190c], R4 ;  /* 0x00190c0401007387 */ /* 0x0101e80000100800 */
[----:B0-----:R-:W4:Y:S04]  /*6a060*/  LDL.LU R4, [R1+0x3b4] ;  /* 0x0003b40001047983 */ /* 0x001f280000300800 */
[----:B------:R-:W2:Y:S04]  /*6a070*/  LDL.LU R11, [R1+0x370] ;  /* 0x00037000010b7983 */ /* 0x000ea80000300800 */
[----:B--2---:R0:W-:Y:S04]  /*6a080*/  STL [R1+0x1908], R11 ;  /* 0x0019080b01007387 */ /* 0x0041e80000100800 */
[----:B0-----:R-:W2:Y:S04]  /*6a090*/  LDL.LU R11, [R1+0x444] ;  /* 0x00044400010b7983 */ /* 0x001ea80000300800 */
[----:B------:R-:W2:Y:S04]  /*6a0a0*/  LDL.LU R9, [R1+0x380] ;  /* 0x0003800001097983 */ /* 0x000ea80000300800 */
[----:B--2---:R0:W-:Y:S04]  /*6a0b0*/  STL [R1+0x1904], R9 ;  /* 0x0019040901007387 */ /* 0x0041e80000100800 */
[----:B0-----:R-:W2:Y:S04]  /*6a0c0*/  LDL.LU R9, [R1+0x360] ;  /* 0x0003600001097983 */ /* 0x001ea80000300800 */
[----:B------:R-:W2:Y:S04]  /*6a0d0*/  LDL.LU R10, [R1+0x390] ;  /* 0x00039000010a7983 */ /* 0x000ea80000300800 */
[----:B------:R-:W2:Y:S04]  /*6a0e0*/  LDL.LU R8, [R1+0x3b0] ;  /* 0x0003b00001087983 */ /* 0x000ea80000300800 */
        /* <DEDUP_REMOVED lines=11> */
[----:B------:R-:W2:Y:S01]  /*6a1a0*/  LDL.LU R17, [R1+0x478] ;  /* 0x0004780001117983 */ /* 0x000ea20000300800 */
[----:B------:R-:W-:-:S03]  /*6a1b0*/  F2FP.F16.F32.PACK_AB R7, R6, R7 ;  /* 0x000000070607723e */ /* 0x000fc600000000ff */
[----:B--2---:R0:W-:Y:S04]  /*6a1c0*/  STL [R1+0x18e4], R17 ;  /* 0x0018e41101007387 */ /* 0x0041e80000100800 */
        /* <DEDUP_REMOVED lines=49> */
[----:B------:R0:W-:Y:S04]  /*6a4e0*/  STL [R1], R7 ;  /* 0x0000000701007387 */ /* 0x0001e80000100800 */
[----:B0-----:R-:W2:Y:S02]  /*6a4f0*/  LDL.LU R7, [R1+0x1918] ;  /* 0x0019180001077983 */ /* 0x001ea40000300800 */
[----:B--2---:R-:W-:-:S02]  /*6a500*/  F2FP.F16.F32.PACK_AB R7, R6, R7 ;  /* 0x000000070607723e */ /* 0x004fc400000000ff */
[----:B------:R-:W3:Y:S02]  /*6a510*/  LDL.LU R6, [R1+0x1914] ;  /* 0x0019140001067983 */ /* 0x000ee40000300800 */
[----:B---3--:R-:W-:Y:S02]  /*6a520*/  F2FP.F16.F32.PACK_AB R6, R5, R6 ;  /* 0x000000060506723e */ /* 0x008fe400000000ff */
[----:B------:R-:W4:Y:S02]  /*6a530*/  LDL.LU R5, [R1+0x1910] ;  /* 0x0019100001057983 */ /* 0x000f240000300800 */
[----:B----4-:R-:W-:Y:S02]  /*6a540*/  F2FP.F16.F32.PACK_AB R5, R4, R5 ;  /* 0x000000050405723e */ /* 0x010fe400000000ff */
[----:B------:R-:W2:Y:S02]  /*6a550*/  LDL.LU R4, [R1+0x190c] ;  /* 0x00190c0001047983 */ /* 0x000ea40000300800 */
[----:B--2---:R-:W-:-:S02]  /*6a560*/  F2FP.F16.F32.PACK_AB R4, R11, R4 ;  /* 0x000000040b04723e */ /* 0x004fc400000000ff */
[----:B------:R-:W2:Y:S02]  /*6a570*/  LDL.LU R11, [R1+0x1908] ;  /* 0x00190800010b7983 */ /* 0x000ea40000300800 */
[----:B--2---:R-:W-:Y:S02]  /*6a580*/  F2FP.F16.F32.PACK_AB R11, R9, R11 ;  /* 0x0000000b090b723e */ /* 0x004fe400000000ff */
[----:B------:R-:W2:Y:S02]  /*6a590*/  LDL.LU R9, [R1+0x1904] ;  /* 0x0019040001097983 */ /* 0x000ea40000300800 */
[----:B--2---:R-:W-:Y:S02]  /*6a5a0*/  F2FP.F16.F32.PACK_AB R10, R9, R10 ;  /* 0x0000000a090a723e */ /* 0x004fe400000000ff */
        /* <DEDUP_REMOVED lines=18> */
[----:B------:R-:W2:Y:S01]  /*6a6d0*/  LDL.LU R16, [R1+0x18dc] ;  /* 0x0018dc0001107983 */ /* 0x000ea20000300800 */
[----:B------:R-:W-:Y:S02]  /*6a6e0*/  F2FP.F16.F32.PACK_AB R23, R29, R23 ;  /* 0x000000171d17723e */ /* 0x000fe400000000ff */
[----:B------:R-:W-:-:S02]  /*6a6f0*/  F2FP.F16.F32.PACK_AB R22, R0, R22 ;  /* 0x000000160016723e */ /* 0x000fc400000000ff */
[----:B------:R-:W-:Y:S02]  /*6a700*/  F2FP.F16.F32.PACK_AB R21, R2, R21 ;  /* 0x000000150215723e */ /* 0x000fe400000000ff */
[----:B--2---:R-:W-:Y:S02]  /*6a710*/  F2FP.F16.F32.PACK_AB R16, R3, R16 ;  /* 0x000000100310723e */ /* 0x004fe400000000ff */
[----:B------:R-:W2:Y:S04]  /*6a720*/  LDL.LU R3, [R1+0x18d8] ;  /* 0x0018d80001037983 */ /* 0x000ea80000300800 */
[----:B------:R-:W2:Y:S04]  /*6a730*/  LDL.LU R29, [R1+0x18d4] ;  /* 0x0018d400011d7983 */ /* 0x000ea80000300800 */
[----:B------:R-:W3:Y:S04]  /*6a740*/  LDL.LU R0, [R1+0x18d0] ;  /* 0x0018d00001007983 */ /* 0x000ee80000300800 */
[----:B------:R-:W3:Y:S01]  /*6a750*/  LDL.LU R2, [R1+0x18cc] ;  /* 0x0018cc0001027983 */ /* 0x000ee20000300800 */
[----:B------:R-:W-:-:S02]  /*6a760*/  F2FP.F16.F32.PACK_AB R27, R24, R27 ;  /* 0x0000001b181b723e */ /* 0x000fc400000000ff */
[----:B------:R-:W-:Y:S02]  /*6a770*/  F2FP.F16.F32.PACK_AB R26, R25, R26 ;  /* 0x0000001a191a723e */ /* 0x000fe400000000ff */
[----:B------:R-:W-:Y:S02]  /*6a780*/  F2FP.F16.F32.PACK_AB R20, R28, R20 ;  /* 0x000000141c14723e */ /* 0x000fe400000000ff */
[----:B--2---:R-:W-:Y:S02]  /*6a790*/  F2FP.F16.F32.PACK_AB R25, R29, R3 ;  /* 0x000000031d19723e */ /* 0x004fe400000000ff */
[----:B---3--:R-:W-:-:S07]  /*6a7a0*/  F2FP.F16.F32.PACK_AB R24, R2, R0 ;  /* 0x000000000218723e */ /* 0x008fce00000000ff */
.L_x_1:
[----:B------:R-:W2:Y:S01]  /*6a7b0*/  LDL.LU R3, [R1+0x18b0] ;  /* 0x0018b00001037983 */ /* 0x000ea20000300800 */
[----:B------:R-:W1:Y:S01]  /*6a7c0*/  S2UR UR5, SR_CgaCtaId ;  /* 0x00000000000579c3 */ /* 0x000e620000008800 */
[----:B------:R-:W-:Y:S01]  /*6a7d0*/  UMOV UR4, 0x400 ;  /* 0x0000040000047882 */ /* 0x000fe20000000000 */
[----:B------:R-:W3:Y:S01]  /*6a7e0*/  LDCU.64 UR8, c[0x0][0x398] ;  /* 0x00007300ff0877ac */ /* 0x000ee20008000a00 */
[----:B------:R-:W4:Y:S01]  /*6a7f0*/  S2R R2, SR_TID.X ;  /* 0x0000000000027919 */ /* 0x000f220000002100 */
[----:B------:R-:W5:Y:S01]  /*6a800*/  LDCU.64 UR6, c[0x0][0x390] ;  /* 0x00007200ff0677ac */ /* 0x000f620008000a00 */
[----:B------:R-:W0:Y:S01]  /*6a810*/  LDCU UR12, c[0x0][0x39c] ;  /* 0x00007380ff0c77ac */ /* 0x000e220008000800 */
[----:B------:R-:W0:Y:S01]  /*6a820*/  LDCU UR13, c[0x0][0x39c] ;  /* 0x00007380ff0d77ac */ /* 0x000e220008000800 */
[----:B-1----:R-:W-:Y:S01]  /*6a830*/  ULEA UR4, UR5, UR4, 0x18 ;  /* 0x0000000405047291 */ /* 0x002fe2000f8ec0ff */
[----:B------:R-:W1:Y:S01]  /*6a840*/  LDCU UR5, c[0x0][0x3b4] ;  /* 0x00007680ff0577ac */ /* 0x000e620008000800 */
[----:B----4-:R-:W-:-:S02]  /*6a850*/  IMAD.SHL.U32 R28, R2, 0x200, RZ ;  /* 0x00000200021c7824 */ /* 0x010fc400078e00ff */
[C---:B------:R-:W-:Y:S02]  /*6a860*/  IMAD.SHL.U32 R29, R2.reuse, 0x4, RZ ;  /* 0x00000004021d7824 */ /* 0x040fe400078e00ff */
[----:B0-----:R-:W-:Y:S01]  /*6a870*/  IMAD.SHL.U32 R0, R2, 0x800, RZ ;  /* 0x0000080002007824 */ /* 0x001fe200078e00ff */
[----:B------:R-:W-:-:S04]  /*6a880*/  LOP3.LUT R28, R28, 0x3000, RZ, 0xc0, !PT ;  /* 0x000030001c1c7812 */ /* 0x000fc800078ec0ff */
[----:B------:R-:W-:Y:S01]  /*6a890*/  LOP3.LUT R0, R0, 0x3000, RZ, 0xc0, !PT ;  /* 0x0000300000007812 */ /* 0x000fe200078ec0ff */
[----:B------:R-:W-:Y:S01]  /*6a8a0*/  BAR.SYNC.DEFER_BLOCKING 0x0 ;  /* 0x0000000000007b1d */ /* 0x000fe20000010000 */
[----:B--2---:R-:W-:Y:S01]  /*6a8b0*/  LOP3.LUT R28, R28, 0xc60, R3, 0xf8, !PT ;  /* 0x00000c601c1c7812 */ /* 0x004fe200078ef803 */
[----:B------:R-:W-:-:S03]  /*6a8c0*/  IMAD.SHL.U32 R3, R2, 0x10, RZ ;  /* 0x0000001002037824 */ /* 0x000fc600078e00ff */
[----:B------:R-:W-:Y:S02]  /*6a8d0*/  LOP3.LUT R28, R28, 0x70, R29, 0x78, !PT ;  /* 0x000000701c1c7812 */ /* 0x000fe400078e781d */
[----:B------:R-:W-:Y:S02]  /*6a8e0*/  LOP3.LUT R0, R0, 0x3f0, R3, 0xf8, !PT ;  /* 0x000003f000007812 */ /* 0x000fe400078ef803 */
[----:B------:R-:W-:Y:S01]  /*6a8f0*/  SHF.R.U32.HI R3, RZ, 0x1, R2 ;  /* 0x00000001ff037819 */ /* 0x000fe20000011602 */
[----:B------:R0:W-:Y:S03]  /*6a900*/  STS.128 [R28+UR4], R24 ;  /* 0x000000181c007988 */ /* 0x0001e60008000c04 */
[----:B------:R-:W-:Y:S01]  /*6a910*/  LOP3.LUT R0, R0, 0x20, R3, 0x78, !PT ;  /* 0x0000002000007812 */ /* 0x000fe200078e7803 */
[----:B------:R2:W-:Y:S04]  /*6a920*/  STS.128 [R28+UR4+0x200], R20 ;  /* 0x000200141c007988 */ /* 0x0005e80008000c04 */
[----:B0-----:R-:W4:Y:S04]  /*6a930*/  LDL.LU R24, [R1+0x10] ;  /* 0x0000100001187983 */ /* 0x001f280000300800 */
[----:B------:R-:W4:Y:S04]  /*6a940*/  LDL.LU R25, [R1+0x14] ;  /* 0x0000140001197983 */ /* 0x000f280000300800 */
[----:B------:R-:W4:Y:S04]  /*6a950*/  LDL.LU R26, [R1+0x18] ;  /* 0x00001800011a7983 */ /* 0x000f280000300800 */
[----:B------:R-:W4:Y:S04]  /*6a960*/  LDL.LU R27, [R1+0x1c] ;  /* 0x00001c00011b7983 */ /* 0x000f280000300800 */
[----:B--2---:R-:W2:Y:S04]  /*6a970*/  LDL.LU R20, [R1] ;  /* 0x0000000001147983 */ /* 0x004ea80000300800 */
[----:B------:R-:W2:Y:S04]  /*6a980*/  LDL.LU R21, [R1+0x4] ;  /* 0x0000040001157983 */ /* 0x000ea80000300800 */
[----:B------:R-:W2:Y:S04]  /*6a990*/  LDL.LU R22, [R1+0x8] ;  /* 0x0000080001167983 */ /* 0x000ea80000300800 */
[----:B------:R-:W2:Y:S01]  /*6a9a0*/  LDL.LU R23, [R1+0xc] ;  /* 0x00000c0001177983 */ /* 0x000ea20000300800 */
[----:B------:R-:W-:-:S02]  /*6a9b0*/  LOP3.LUT R29, R0, 0x40, RZ, 0x3c, !PT ;  /* 0x00000040001d7812 */ /* 0x000fc400078e3cff */
[----:B------:R-:W-:Y:S01]  /*6a9c0*/  SHF.R.U32.HI R3, RZ, 0x5, R2 ;  /* 0x00000005ff037819 */ /* 0x000fe20000011602 */
[----:B------:R-:W-:Y:S04]  /*6a9d0*/  STS.128 [R28+UR4+0x80], R16 ;  /* 0x000080101c007988 */ /* 0x000fe80008000c04 */
[----:B------:R-:W-:Y:S04]  /*6a9e0*/  STS.128 [R28+UR4+0x280], R12 ;  /* 0x0002800c1c007988 */ /* 0x000fe80008000c04 */
[----:B------:R-:W-:Y:S04]  /*6a9f0*/  STS.128 [R28+UR4+0x100], R8 ;  /* 0x000100081c007988 */ /* 0x000fe80008000c04 */
[----:B------:R-:W-:Y:S04]  /*6aa00*/  STS.128 [R28+UR4+0x300], R4 ;  /* 0x000300041c007988 */ /* 0x000fe80008000c04 */
[----:B------:R-:W-:Y:S04]  /*6aa10*/  STL [R1+0xb0], R0 ;  /* 0x0000b00001007387 */ /* 0x000fe80000100800 */
[----:B----4-:R-:W-:Y:S04]  /*6aa20*/  STS.128 [R28+UR4+0x380], R24 ;  /* 0x000380181c007988 */ /* 0x010fe80008000c04 */
[----:B--2---:R-:W-:Y:S01]  /*6aa30*/  STS.128 [R28+UR4+0x180], R20 ;  /* 0x000180141c007988 */ /* 0x004fe20008000c04 */
[----:B------:R-:W-:Y:S06]  /*6aa40*/  BAR.SYNC.DEFER_BLOCKING 0x0 ;  /* 0x0000000000007b1d */ /* 0x000fec0000010000 */
[----:B------:R-:W0:Y:S04]  /*6aa50*/  LDS.128 R4, [R0+UR4] ;  /* 0x0000000400047984 */ /* 0x000e280008000c00 */
[----:B------:R-:W-:Y:S04]  /*6aa60*/  LDS.128 R20, [R0+UR4+0x800] ;  /* 0x0008000400147984 */ /* 0x000fe80008000c00 */
[----:B------:R-:W-:Y:S04]  /*6aa70*/  LDS.128 R8, [R29+UR4] ;  /* 0x000000041d087984 */ /* 0x000fe80008000c00 */
[----:B------:R-:W-:Y:S04]  /*6aa80*/  LDS.128 R12, [R29+UR4+0x400] ;  /* 0x000400041d0c7984 */ /* 0x000fe80008000c00 */
[----:B------:R-:W-:Y:S04]  /*6aa90*/  LDS.128 R16, [R29+UR4+0x800] ;  /* 0x000800041d107984 */ /* 0x000fe80008000c00 */
[----:B0-----:R-:W-:Y:S01]  /*6aaa0*/  STL.64 [R1+0x10], R4 ;  /* 0x0000100401007387 */ /* 0x001fe20000100a00 */
[----:B------:R-:W-:-:S03]  /*6aab0*/  IMAD.MOV.U32 R26, RZ, RZ, R4 ;  /* 0x000000ffff1a7224 */ /* 0x000fc600078e0004 */
[----:B------:R-:W-:Y:S04]  /*6aac0*/  STL.64 [R1+0x18], R6 ;  /* 0x0000180601007387 */ /* 0x000fe80000100a00 */
[----:B------:R-:W0:Y:S04]  /*6aad0*/  LDS.128 R4, [R0+UR4+0x400] ;  /* 0x0004000400047984 */ /* 0x000e280008000c00 */
[----:B------:R-:W-:Y:S04]  /*6aae0*/  STL [R1+0x19e0], R26 ;  /* 0x0019e01a01007387 */ /* 0x000fe80000100800 */
[----:B------:R-:W-:Y:S04]  /*6aaf0*/  STL [R1+0xb4], R29 ;  /* 0x0000b41d01007387 */ /* 0x000fe80000100800 */
[----:B0-----:R-:W-:Y:S04]  /*6ab00*/  STL.64 [R1], R4 ;  /* 0x0000000401007387 */ /* 0x001fe80000100a00 */
[----:B------:R-:W-:Y:S04]  /*6ab10*/  STL.64 [R1+0x8], R6 ;  /* 0x0000080601007387 */ /* 0x000fe80000100a00 */
[----:B------:R-:W0:Y:S04]  /*6ab20*/  LDS.128 R4, [R0+UR4+0xc00] ;  /* 0x000c000400047984 */ /* 0x000e280008000c00 */
[----:B------:R-:W-:Y:S04]  /*6ab30*/  STL [R1+0x1964], R21 ;  /* 0x0019641501007387 */ /* 0x000fe80000100800 */
[----:B------:R-:W-:Y:S04]  /*6ab40*/  STL [R1+0x1948], R22 ;  /* 0x0019481601007387 */ /* 0x000fe80000100800 */
[----:B------:R-:W-:Y:S04]  /*6ab50*/  STL [R1+0x1934], R23 ;  /* 0x0019341701007387 */ /* 0x000fe80000100800 */
[----:B------:R-:W-:Y:S04]  /*6ab60*/  STL [R1+0x19c8], R20 ;  /* 0x0019c81401007387 */ /* 0x000fe80000100800 */
[----:B0-----:R0:W-:Y:S04]  /*6ab70*/  STL [R1+0x198c], R4 ;  /* 0x00198c0401007387 */ /* 0x0011e80000100800 */
[----:B0-----:R-:W2:Y:S04]  /*6ab80*/  LDL.LU R4, [R1+0x344] ;  /* 0x0003440001047983 */ /* 0x001ea80000300800 */
[----:B------:R-:W-:Y:S04]  /*6ab90*/  STL [R1+0x1960], R5 ;  /* 0x0019600501007387 */ /* 0x000fe80000100800 */
[----:B------:R-:W-:Y:S04]  /*6aba0*/  STL [R1+0x1944], R6 ;  /* 0x0019440601007387 */ /* 0x000fe80000100800 */
[----:B------:R-:W-:Y:S04]  /*6abb0*/  STL [R1+0x1930], R7 ;  /* 0x0019300701007387 */ /* 0x000fe80000100800 */
[----:B--2---:R-:W-:Y:S04]  /*6abc0*/  STL [R1+0x19e4], R4 ;  /* 0x0019e40401007387 */ /* 0x004fe80000100800 */
[----:B------:R-:W-:Y:S04]  /*6abd0*/  STL [R1+0x1974], R9 ;  /* 0x0019740901007387 */ /* 0x000fe80000100800 */
[----:B------:R-:W-:Y:S04]  /*6abe0*/  STL [R1+0x1954], R10 ;  /* 0x0019540a01007387 */ /* 0x000fe80000100800 */
[----:B------:R-:W-:Y:S04]  /*6abf0*/  STL [R1+0x1940], R11 ;  /* 0x0019400b01007387 */ /* 0x000fe80000100800 */
[----:B------:R0:W-:Y:S04]  /*6ac00*/  STL [R1+0x1990], R8 ;  /* 0x0019900801007387 */ /* 0x0001e80000100800 */
        /* <DEDUP_REMOVED lines=19> */
[----:B------:R-:W-:Y:S04]  /*6ad40*/  STL.64 [R1+0x19e8], R4 ;  /* 0x0019e80401007387 */ /* 0x000fe80000100a00 */
[----:B------:R-:W2:Y:S04]  /*6ad50*/  LDL.LU R24, [R1+0x30] ;  /* 0x0000300001187983 */ /* 0x000ea80000300800 */
[----:B------:R-:W2:Y:S04]  /*6ad60*/  LDL.LU R25, [R1+0x34] ;  /* 0x0000340001197983 */ /* 0x000ea80000300800 */
[----:B------:R-:W2:Y:S04]  /*6ad70*/  LDL.LU R26, [R1+0x38] ;  /* 0x00003800011a7983 */ /* 0x000ea80000300800 */
[----:B------:R-:W2:Y:S04]  /*6ad80*/  LDL.LU R27, [R1+0x3c] ;  /* 0x00003c00011b7983 */ /* 0x000ea80000300800 */
[----:B------:R-:W-:Y:S04]  /*6ad90*/  STL.64 [R1+0x19d8], R22 ;  /* 0x0019d81601007387 */ /* 0x000fe80000100a00 */
[----:B------:R0:W-:Y:S04]  /*6ada0*/  STL.64 [R1+0x19d0], R20 ;  /* 0x0019d01401007387 */ /* 0x0001e80000100a00 */
[----:B------:R-:W1:Y:S01]  /*6adb0*/  LDS.128 R4, [R29+UR4+0xc00] ;  /* 0x000c00041d047984 */ /* 0x000e620008000c00 */
[----:B------:R-:W-:Y:S06]  /*6adc0*/  BAR.SYNC.DEFER_BLOCKING 0x0 ;  /* 0x0000000000007b1d */ /* 0x000fec0000010000 */
[----:B0-----:R-:W2:Y:S04]  /*6add0*/  LDL.LU R20, [R1+0x40] ;  /* 0x0000400001147983 */ /* 0x001ea80000300800 */
[----:B------:R-:W2:Y:S04]  /*6ade0*/  LDL.LU R21, [R1+0x44] ;  /* 0x0000440001157983 */ /* 0x000ea80000300800 */
[----:B------:R-:W2:Y:S04]  /*6adf0*/  LDL.LU R22, [R1+0x48] ;  /* 0x0000480001167983 */ /* 0x000ea80000300800 */
[----:B------:R-:W2:Y:S04]  /*6ae00*/  LDL.LU R23, [R1+0x4c] ;  /* 0x00004c0001177983 */ /* 0x000ea80000300800 */
[----:B----4-:R-:W-:Y:S04]  /*6ae10*/  STL.64 [R1+0x19b0], R10 ;  /* 0x0019b00a01007387 */ /* 0x010fe80000100a00 */
[----:B------:R0:W-:Y:S04]  /*6ae20*/  STL.64 [R1+0x19a8], R8 ;  /* 0x0019a80801007387 */ /* 0x0001e80000100a00 */
[----:B0-----:R-:W4:Y:S04]  /*6ae30*/  LDL.LU R8, [R1+0x70] ;  /* 0x0000700001087983 */ /* 0x001f280000300800 */
[----:B------:R-:W4:Y:S04]  /*6ae40*/  LDL.LU R9, [R1+0x74] ;  /* 0x0000740001097983 */ /* 0x000f280000300800 */
[----:B------:R-:W2:Y:S04]  /*6ae50*/  LDL.LU R10, [R1+0x78] ;  /* 0x00007800010a7983 */ /* 0x000ea80000300800 */
[----:B------:R-:W2:Y:S04]  /*6ae60*/  LDL.LU R11, [R1+0x7c] ;  /* 0x00007c00010b7983 */ /* 0x000ea80000300800 */
[----:B------:R-:W3:Y:S04]  /*6ae70*/  LDL.LU R0, [R1+0x18c8] ;  /* 0x0018c80001007983 */ /* 0x000ee80000300800 */
[----:B--2---:R-:W-:Y:S04]  /*6ae80*/  STL.64 [R1+0x19c0], R10 ;  /* 0x0019c00a01007387 */ /* 0x004fe80000100a00 */
[----:B----4-:R0:W-:Y:S04]  /*6ae90*/  STL.64 [R1+0x19b8], R8 ;  /* 0x0019b80801007387 */ /* 0x0101e80000100a00 */
[----:B0-----:R-:W2:Y:S04]  /*6aea0*/  LDL.LU R8, [R1+0x60] ;  /* 0x0000600001087983 */ /* 0x001ea80000300800 */
        /* <DEDUP_REMOVED lines=9> */
[----:B-1----:R-:W-:Y:S04]  /*6af40*/  STL.64 [R1+0xa0], R4 ;  /* 0x0000a00401007387 */ /* 0x002fe80000100a00 */
[----:B------:R0:W-:Y:S04]  /*6af50*/  STL.64 [R1+0xa8], R6 ;  /* 0x0000a80601007387 */ /* 0x0001e80000100a00 */
[----:B0-----:R-:W4:Y:S04]  /*6af60*/  LDL.LU.64 R6, [R1+0x19f0] ;  /* 0x0019f00001067983 */ /* 0x001f280000300a00 */
[----:B------:R-:W4:Y:S04]  /*6af70*/  LDL.LU.64 R4, [R1+0x19e8] ;  /* 0x0019e80001047983 */ /* 0x000f280000300a00 */
[----:B------:R-:W-:Y:S04]  /*6af80*/  STS.128 [R28+UR4+0x200], R24 ;  /* 0x000200181c007988 */ /* 0x000fe80008000c04 */
[----:B------:R-:W-:Y:S04]  /*6af90*/  STS.128 [R28+UR4+0x80], R20 ;  /* 0x000080141c007988 */ /* 0x000fe80008000c04 */
[----:B----4-:R0:W-:Y:S04]  /*6afa0*/  STS.128 [R28+UR4], R4 ;  /* 0x000000041c007988 */ /* 0x0101e80008000c04 */
[----:B0-----:R-:W4:Y:S01]  /*6afb0*/  LDL.LU R4, [R1+0x19e4] ;  /* 0x0019e40001047983 */ /* 0x001f220000300800 */
[----:B------:R-:W-:-:S03]  /*6afc0*/  SGXT.U32 R3, R3, 0x2 ;  /* 0x000000020303781a */ /* 0x000fc60000000000 */
[----:B------:R-:W5:Y:S01]  /*6afd0*/  LDL.LU R26, [R1+0x19e0] ;  /* 0x0019e000011a7983 */ /* 0x000f620000300800 */
[C---:B---3--:R-:W-:Y:S01]  /*6afe0*/  ISETP.GE.AND P0, PT, R0.reuse, UR8, PT ;  /* 0x0000000800007c0c */ /* 0x048fe2000bf06270 */
[----:B------:R-:W-:Y:S01]  /*6aff0*/  IMAD R2, R0, UR5, RZ ;  /* 0x0000000500027c24 */ /* 0x000fe2000f8e02ff */
[----:B------:R-:W0:Y:S01]  /*6b000*/  LDCU UR5, c[0x0][0x39c] ;  /* 0x00007380ff0577ac */ /* 0x000e220008000800 */
[----:B------:R-:W3:Y:S01]  /*6b010*/  LDL.LU.64 R22, [R1+0x19d8] ;  /* 0x0019d80001167983 */ /* 0x000ee20000300a00 */
[----:B------:R-:W1:Y:S03]  /*6b020*/  LDCU UR8, c[0x0][0x39c] ;  /* 0x00007380ff0877ac */ /* 0x000e660008000800 */
[----:B------:R-:W3:Y:S04]  /*6b030*/  LDL.LU.64 R20, [R1+0x19d0] ;  /* 0x0019d00001147983 */ /* 0x000ee80000300a00 */
[----:B--2---:R-:W-:Y:S01]  /*6b040*/  STS.128 [R28+UR4+0x100], R8 ;  /* 0x000100081c007988 */ /* 0x004fe20008000c04 */
[----:B----4-:R-:W-:-:S03]  /*6b050*/  LOP3.LUT R25, R4, R3, RZ, 0xfc, !PT ;  /* 0x0000000304197212 */ /* 0x010fc600078efcff */
[----:B---3--:R2:W-:Y:S04]  /*6b060*/  STS.128 [R28+UR4+0x280], R20 ;  /* 0x000280141c007988 */ /* 0x0085e80008000c04 */
[----:B--2---:R-:W2:Y:S01]  /*6b070*/  LDL.LU R20, [R1+0x19c8] ;  /* 0x0019c80001147983 */ /* 0x004ea20000300800 */
[----:B------:R-:W3:Y:S03]  /*6b080*/  LDC R21, c[0x0][0x3b8] ;  /* 0x0000ee00ff157b82 */ /* 0x000ee60000000800 */
[----:B------:R-:W4:Y:S04]  /*6b090*/  LDL.LU.64 R10, [R1+0x19c0] ;  /* 0x0019c000010a7983 */ /* 0x000f280000300a00 */
[----:B------:R-:W4:Y:S04]  /*6b0a0*/  LDL.LU.64 R8, [R1+0x19b8] ;  /* 0x0019b80001087983 */ /* 0x000f280000300a00 */
[----:B----4-:R4:W-:Y:S04]  /*6b0b0*/  STS.128 [R28+UR4+0x300], R8 ;  /* 0x000300081c007988 */ /* 0x0109e80008000c04 */
[----:B----4-:R-:W4:Y:S04]  /*6b0c0*/  LDL.LU.64 R10, [R1+0x19b0] ;  /* 0x0019b000010a7983 */ /* 0x010f280000300a00 */
[----:B------:R-:W4:Y:S04]  /*6b0d0*/  LDL.LU.64 R8, [R1+0x19a8] ;  /* 0x0019a80001087983 */ /* 0x000f280000300a00 */
[----:B----4-:R4:W-:Y:S04]  /*6b0e0*/  STS.128 [R28+UR4+0x180], R8 ;  /* 0x000180081c007988 */ /* 0x0109e80008000c04 */
[----:B----4-:R-:W4:Y:S04]  /*6b0f0*/  LDL.LU.64 R10, [R1+0x19a0] ;  /* 0x0019a000010a7983 */ /* 0x010f280000300a00 */
[----:B------:R-:W4:Y:S01]  /*6b100*/  LDL.LU.64 R8, [R1+0x1998] ;  /* 0x0019980001087983 */ /* 0x000f220000300a00 */
[C---:B------:R-:W-:Y:S01]  /*6b110*/  ISETP.LT.AND P1, PT, R25.reuse, UR9, !P0 ;  /* 0x0000000919007c0c */ /* 0x040fe2000c721270 */
[----:B---3--:R-:W-:Y:S01]  /*6b120*/  IMAD R25, R25, R21, RZ ;  /* 0x0000001519197224 */ /* 0x008fe200078e02ff */
[----:B-----5:R-:W-:Y:S01]  /*6b130*/  LEA R0, P2, R2, UR6, 0x1 ;  /* 0x0000000602007c11 */ /* 0x020fe2000f8408ff */
[----:B------:R-:W3:Y:S01]  /*6b140*/  LDCU UR6, c[0x0][0x39c] ;  /* 0x00007380ff0677ac */ /* 0x000ee20008000800 */
[----:B------:R-:W-:-:S02]  /*6b150*/  LOP3.LUT R29, R4, 0x4, R3, 0xfe, !PT ;  /* 0x00000004041d7812 */ /* 0x000fc400078efe03 */
[----:B------:R-:W-:Y:S01]  /*6b160*/  LEA.HI.X.SX32 R2, R2, UR7, 0x1, P2 ;  /* 0x0000000702027c11 */ /* 0x000fe200090f0eff */
[----:B------:R-:W5:Y:S01]  /*6b170*/  LDCU UR7, c[0x0][0x39c] ;  /* 0x00007380ff0777ac */ /* 0x000f620008000800 */
[----:B------:R-:W-:Y:S02]  /*6b180*/  LEA R24, P2, R25, R0, 0x1 ;  /* 0x0000000019187211 */ /* 0x000fe400078408ff */
[C---:B------:R-:W-:Y:S01]  /*6b190*/  ISETP.LT.AND P4, PT, R29.reuse, UR12, !P0 ;  /* 0x0000000c1d007c0c */ /* 0x040fe2000c781270 */
[----:B------:R-:W-:Y:S01]  /*6b1a0*/  IMAD R29, R29, R21, RZ ;  /* 0x000000151d1d7224 */ /* 0x000fe200078e02ff */
[----:B------:R-:W-:Y:S01]  /*6b1b0*/  LEA.HI.X.SX32 R25, R25, R2, 0x1, P2 ;  /* 0x0000000219197211 */ /* 0x000fe200010f0eff */
[----:B------:R-:W0:Y:S01]  /*6b1c0*/  LDCU UR9, c[0x0][0x39c] ;  /* 0x00007380ff0977ac */ /* 0x000e220008000800 */
[C-C-:B------:R-:W-:Y:S02]  /*6b1d0*/  LOP3.LUT R7, R4.reuse, 0x30, R3.reuse, 0xfe, !PT ;  /* 0x0000003004077812 */ /* 0x140fe400078efe03 */
[----:B------:R-:W-:Y:S01]  /*6b1e0*/  LOP3.LUT R6, R4, 0x34, R3, 0xfe, !PT ;  /* 0x0000003404067812 */ /* 0x000fe200078efe03 */
[----:B------:R-:W0:Y:S01]  /*6b1f0*/  LDCU UR12, c[0x0][0x39c] ;  /* 0x00007380ff0c77ac */ /* 0x000e220008000800 */
[----:B----4-:R4:W-:Y:S01]  /*6b200*/  STS.128 [R28+UR4+0x380], R8 ;  /* 0x000380081c007988 */ /* 0x0109e20008000c04 */
[----:B------:R-:W-:Y:S06]  /*6b210*/  BAR.SYNC.DEFER_BLOCKING 0x0 ;  /* 0x0000000000007b1d */ /* 0x000fec0000010000 */
[----:B----4-:R-:W4:Y:S04]  /*6b220*/  LDL.LU R8, [R1+0x1990] ;  /* 0x0019900001087983 */ /* 0x010f280000300800 */
[----:B------:R0:W-:Y:S02]  /*6b230*/  @P1 STG.E.U16 desc[UR10][R24.64], R26 ;  /* 0x0000001a18001986 */ /* 0x0001e4000c10150a */
[----:B0-----:R-:W-:-:S04]  /*6b240*/  LEA R24, P3, R29, R0, 0x1 ;  /* 0x000000001d187211 */ /* 0x001fc800078608ff */
[----:B------:R-:W-:-:S05]  /*6b250*/  LEA.HI.X.SX32 R25, R29, R2, 0x1, P3 ;  /* 0x000000021d197211 */ /* 0x000fca00018f0eff */
[----:B----4-:R-:W-:Y:S04]  /*6b260*/  @P4 STG.E.U16 desc[UR10][R24.64], R8 ;  /* 0x0000000818004986 */ /* 0x010fe8000c10150a */
[----:B------:R0:W-:Y:S04]  /*6b270*/  STL [R1+0x197c], R8 ;  /* 0x00197c0801007387 */ /* 0x0001e80000100800 */
[----:B0-----:R-:W4:Y:S01]  /*6b280*/  LDL.LU R8, [R1] ;  /* 0x0000000001087983 */ /* 0x001f220000300800 */
[----:B------:R-:W-:-:S05]  /*6b290*/  LOP3.LUT R28, R4, 0x10, R3, 0xfe, !PT ;  /* 0x00000010041c7812 */ /* 0x000fca00078efe03 */
[----:B------:R-:W-:-:S05]  /*6b2a0*/  IMAD R5, R28, R21, RZ ;  /* 0x000000151c057224 */ /* 0x000fca00078e02ff */
[----:B------:R-:W-:-:S04]  /*6b2b0*/  LEA R24, P6, R5, R0, 0x1 ;  /* 0x0000000005187211 */ /* 0x000fc800078c08ff */
[----:B------:R-:W-:Y:S02]  /*6b2c0*/  LEA.HI.X.SX32 R25, R5, R2, 0x1, P6 ;  /* 0x0000000205197211 */ /* 0x000fe400030f0eff */
[C-C-:B------:R-:W-:Y:S02]  /*6b2d0*/  LOP3.LUT R5, R4.reuse, 0x1fc, R3.reuse, 0xfe, !PT ;  /* 0x000001fc04057812 */ /* 0x140fe400078efe03 */
[C-C-:B------:R-:W-:Y:S02]  /*6b2e0*/  LOP3.LUT R9, R4.reuse, 0x48, R3.reuse, 0xfe, !PT ;  /* 0x0000004804097812 */ /* 0x140fe400078efe03 */
[C-C-:B------:R-:W-:Y:S02]  /*6b2f0*/  LOP3.LUT R17, R4.reuse, 0x50, R3.reuse, 0xfe, !PT ;  /* 0x0000005004117812 */ /* 0x140fe400078efe03 */
[C-C-:B------:R-:W-:Y:S02]  /*6b300*/  LOP3.LUT R10, R4.reuse, 0x8c, R3.reuse, 0xfe, !PT ;  /* 0x0000008c040a7812 */ /* 0x140fe400078efe03 */
[----:B------:R-:W-:-:S02]  /*6b310*/  LOP3.LUT R18, R4, 0x90, R3, 0xfe, !PT ;  /* 0x0000009004127812 */ /* 0x000fc400078efe03 */
[C-C-:B------:R-:W-:Y:S02]  /*6b320*/  LOP3.LUT R26, R4.reuse, 0x8, R3.reuse, 0xfe, !PT ;  /* 0x00000008041a7812 */ /* 0x140fe400078efe03 */
[----:B------:R-:W-:Y:S02]  /*6b330*/  LOP3.LUT R27, R4, 0xc, R3, 0xfe, !PT ;  /* 0x0000000c041b7812 */ /* 0x000fe400078efe03 */
[C---:B------:R-:W-:Y:S01]  /*6b340*/  ISETP.LT.AND P2, PT, R26.reuse, UR5, !P0 ;  /* 0x000000051a007c0c */ /* 0x040fe2000c741270 */
[-C--:B------:R-:W-:Y:S01]  /*6b350*/  IMAD R29, R26, R21.reuse, RZ ;  /* 0x000000151a1d7224 */ /* 0x080fe200078e02ff */
[C---:B---3--:R-:W-:Y:S01]  /*6b360*/  ISETP.LT.AND P1, PT, R27.reuse, UR6, !P0 ;  /* 0x000000061b007c0c */ /* 0x048fe2000c721270 */
[----:B------:R-:W-:Y:S01]  /*6b370*/  IMAD R27, R27, R21, RZ ;  /* 0x000000151b1b7224 */ /* 0x000fe200078e02ff */
[----:B-----5:R-:W-:Y:S01]  /*6b380*/  ISETP.LT.AND P3, PT, R28, UR7, !P0 ;  /* 0x000000071c007c0c */ /* 0x020fe2000c761270 */
[----:B------:R-:W0:Y:S01]  /*6b390*/  LDCU UR5, c[0x0][0x39c] ;  /* 0x00007380ff0577ac */ /* 0x000e220008000800 */
[----:B------:R-:W-:-:S02]  /*6b3a0*/  LEA R28, P4, R29, R0, 0x1 ;  /* 0x000000001d1c7211 */ /* 0x000fc400078808ff */
[----:B------:R-:W-:Y:S01]  /*6b3b0*/  LEA R26, P5, R27, R0, 0x1 ;  /* 0x000000001b1a7211 */ /* 0x000fe200078a08ff */
[----:B------:R-:W3:Y:S01]  /*6b3c0*/  LDCU UR6, c[0x0][0x39c] ;  /* 0x00007380ff0677ac */ /* 0x000ee20008000800 */
[-C--:B------:R-:W-:Y:S02]  /*6b3d0*/  LEA.HI.X.SX32 R29, R29, R2.reuse, 0x1, P4 ;  /* 0x000000021d1d7211 */ /* 0x080fe400020f0eff */
[----:B------:R-:W-:Y:S01]  /*6b3e0*/  LEA.HI.X.SX32 R27, R27, R2, 0x1, P5 ;  /* 0x000000021b1b7211 */ /* 0x000fe200028f0eff */
[----:B------:R-:W5:Y:S01]  /*6b3f0*/  LDCU UR7, c[0x0][0x39c] ;  /* 0x00007380ff0777ac */ /* 0x000f620008000800 */
[C-C-:B------:R-:W-:Y:S02]  /*6b400*/  LOP3.LUT R13, R4.reuse, 0x4c, R3.reuse, 0xfe, !PT ;  /* 0x0000004c040d7812 */ /* 0x140fe400078efe03 */
[C-C-:B------:R-:W-:Y:S02]  /*6b410*/  LOP3.LUT R21, R4.reuse, 0x54, R3.reuse, 0xfe, !PT ;  /* 0x0000005404157812 */ /* 0x140fe400078efe03 */
[----:B------:R-:W-:-:S02]  /*6b420*/  LOP3.LUT R14, R4, 0x94, R3, 0xfe, !PT ;  /* 0x00000094040e7812 */ /* 0x000fc400078efe03 */
[C-C-:B------:R-:W-:Y:S02]  /*6b430*/  LOP3.LUT R22, R4.reuse, 0x98, R3.reuse, 0xfe, !PT ;  /* 0x0000009804167812 */ /* 0x140fe400078efe03 */
[C-C-:B------:R-:W-:Y:S02]  /*6b440*/  LOP3.LUT R11, R4.reuse, 0xcc, R3.reuse, 0xfe, !PT ;  /* 0x000000cc040b7812 */ /* 0x140fe400078efe03 */
[C-C-:B------:R-:W-:Y:S02]  /*6b450*/  LOP3.LUT R19, R4.reuse, 0xd0, R3.reuse, 0xfe, !PT ;  /* 0x000000d004137812 */ /* 0x140fe400078efe03 */
[C-C-:B------:R-:W-:Y:S02]  /*6b460*/  LOP3.LUT R15, R4.reuse, 0xd4, R3.reuse, 0xfe, !PT ;  /* 0x000000d4040f7812 */ /* 0x140fe400078efe03 */
[C-C-:B------:R-:W-:Y:S01]  /*6b470*/  LOP3.LUT R23, R4.reuse, 0xd8, R3.reuse, 0xfe, !PT ;  /* 0x000000d804177812 */ /* 0x140fe200078efe03 */
[----:B----4-:R-:W-:Y:S04]  /*6b480*/  STL [R1+0x1988], R8 ;  /* 0x0019880801007387 */ /* 0x010fe80000100800 */
[----:B------:R-:W-:Y:S04]  /*6b490*/  STL [R1+0x1980], R12 ;  /* 0x0019800c01007387 */ /* 0x000fe80000100800 */
[----:B--2---:R-:W-:Y:S04]  /*6b4a0*/  STL [R1+0x1984], R20 ;  /* 0x0019841401007387 */ /* 0x004fe80000100800 */
[----:B------:R2:W-:Y:S02]  /*6b4b0*/  STL [R1+0x40], R5 ;  /* 0x0000400501007387 */ /* 0x0005e40000100800 */
[----:B--2---:R-:W-:-:S05]  /*6b4c0*/  LOP3.LUT R5, R4, 0x2c, R3, 0xfe, !PT ;  /* 0x0000002c04057812 */ /* 0x004fca00078efe03 */
[----:B------:R2:W-:Y:S04]  /*6b4d0*/  STL [R1+0x2c], R5 ;  /* 0x00002c0501007387 */ /* 0x0005e80000100800 */
[----:B------:R4:W-:Y:S04]  /*6b4e0*/  STL [R1+0x30], R7 ;  /* 0x0000300701007387 */ /* 0x0009e80000100800 */
[----:B------:R0:W-:Y:S01]  /*6b4f0*/  STL [R1+0x34], R6 ;  /* 0x0000340601007387 */ /* 0x0001e20000100800 */
[C-C-:B--2---:R-:W-:Y:S02]  /*6b500*/  LOP3.LUT R5, R4.reuse, 0x38, R3.reuse, 0xfe, !PT ;  /* 0x0000003804057812 */ /* 0x144fe400078efe03 */
[----:B----4-:R-:W-:-:S03]  /*6b510*/  LOP3.LUT R7, R4, 0x3c, R3, 0xfe, !PT ;  /* 0x0000003c04077812 */ /* 0x010fc600078efe03 */
[----:B------:R2:W-:Y:S01]  /*6b520*/  STL [R1+0x38], R5 ;  /* 0x0000380501007387 */ /* 0x0005e20000100800 */
[----:B0-----:R-:W-:-:S03]  /*6b530*/  LOP3.LUT R6, R4, 0x40, R3, 0xfe, !PT ;  /* 0x0000004004067812 */ /* 0x001fc600078efe03 */
[----:B------:R0:W-:Y:S04]  /*6b540*/  STL [R1+0x3c], R7 ;  /* 0x00003c0701007387 */ /* 0x0001e80000100800 */
[----:B------:R4:W-:Y:S01]  /*6b550*/  STL [R1+0x44], R6 ;  /* 0x0000440601007387 */ /* 0x0009e20000100800 */
[----:B--2---:R-:W-:-:S03]  /*6b560*/  LOP3.LUT R5, R4, 0x44, R3, 0xfe, !PT ;  /* 0x0000004404057812 */ /* 0x004fc600078efe03 */
[----:B------:R2:W-:Y:S01]  /*6b570*/  STL [R1+0x1978], R9 ;  /* 0x0019780901007387 */ /* 0x0005e20000100800 */
[----:B0-----:R-:W-:-:S03]  /*6b580*/  LOP3.LUT R7, R4, 0x5c, R3, 0xfe, !PT ;  /* 0x0000005c04077812 */ /* 0x001fc600078efe03 */
[----:B------:R-:W-:Y:S01]  /*6b590*/  STL [R1+0x48], R5 ;  /* 0x0000480501007387 */ /* 0x000fe20000100800 */
[C-C-:B----4-:R-:W-:Y:S02]  /*6b5a0*/  LOP3.LUT R6, R4.reuse, 0x64, R3.reuse, 0xfe, !PT ;  /* 0x0000006404067812 */ /* 0x150fe400078efe03 */
[C-C-:B--2---:R-:W-:Y:S01]  /*6b5b0*/  LOP3.LUT R9, R4.reuse, 0x60, R3.reuse, 0xfe, !PT ;  /* 0x0000006004097812 */ /* 0x144fe200078efe03 */
[----:B------:R-:W-:Y:S04]  /*6b5c0*/  STL [R1+0x1970], R17 ;  /* 0x0019701101007387 */ /* 0x000fe80000100800 */
[----:B------:R0:W-:Y:S04]  /*6b5d0*/  STL [R1+0x60], R7 ;  /* 0x0000600701007387 */ /* 0x0001e80000100800 */
[----:B------:R2:W-:Y:S04]  /*6b5e0*/  STL [R1+0x64], R9 ;  /* 0x0000640901007387 */ /* 0x0005e80000100800 */
[----:B------:R4:W-:Y:S01]  /*6b5f0*/  STL [R1+0x68], R6 ;  /* 0x0000680601007387 */ /* 0x0009e20000100800 */
[----:B0-----:R-:W-:-:S02]  /*6b600*/  LOP3.LUT R7, R4, 0x68, R3, 0xfe, !PT ;  /* 0x0000006804077812 */ /* 0x001fc400078efe03 */
[----:B--2---:R-:W-:-:S03]  /*6b610*/  LOP3.LUT R9, R4, 0x6c, R3, 0xfe, !PT ;  /* 0x0000006c04097812 */ /* 0x004fc600078efe03 */
[----:B------:R0:W-:Y:S01]  /*6b620*/  STL [R1+0x6c], R7 ;  /* 0x00006c0701007387 */ /* 0x0001e20000100800 */
[----:B----4-:R-:W-:-:S03]  /*6b630*/  LOP3.LUT R6, R4, 0x70, R3, 0xfe, !PT ;  /* 0x0000007004067812 */ /* 0x010fc600078efe03 */
[----:B------:R2:W-:Y:S04]  /*6b640*/  STL [R1+0x70], R9 ;  /* 0x0000700901007387 */ /* 0x0005e80000100800 */
[----:B------:R4:W-:Y:S01]  /*6b650*/  STL [R1+0x74], R6 ;  /* 0x0000740601007387 */ /* 0x0009e20000100800 */
[C-C-:B0-----:R-:W-:Y:S02]  /*6b660*/  LOP3.LUT R7, R4.reuse, 0x74, R3.reuse, 0xfe, !PT ;  /* 0x0000007404077812 */ /* 0x141fe400078efe03 */
        /* <DEDUP_REMOVED lines=10> */
[----:B------:R-:W-:Y:S01]  /*6b710*/  STL [R1+0x8c], R6 ;  /* 0x00008c0601007387 */ /* 0x000fe20000100800 */
[----:B0-----:R-:W-:-:S03]  /*6b720*/  LOP3.LUT R7, R4, 0xa4, R3, 0xfe, !PT ;  /* 0x000000a404077812 */ /* 0x001fc600078efe03 */
[----:B------:R-:W-:Y:S01]  /*6b730*/  STL [R1+0x1958], R18 ;  /* 0x0019581201007387 */ /* 0x000fe20000100800 */
[----:B--2---:R-:W-:-:S03]  /*6b740*/  LOP3.LUT R10, R4, 0xa8, R3, 0xfe, !PT ;  /* 0x000000a8040a7812 */ /* 0x004fc600078efe03 */
[----:B------:R0:W-:Y:S04]  /*6b750*/  STL [R1+0xb8], R9 ;  /* 0x0000b80901007387 */ /* 0x0001e80000100800 */
[----:B------:R2:W-:Y:S01]  /*6b760*/  STL [R1+0xc0], R7 ;  /* 0x0000c00701007387 */ /* 0x0005e20000100800 */
[----:B0-----:R-:W-:-:S03]  /*6b770*/  LOP3.LUT R9, R4, 0xac, R3, 0xfe, !PT ;  /* 0x000000ac04097812 */ /* 0x001fc600078efe03 */
[----:B------:R0:W-:Y:S01]  /*6b780*/  STL [R1+0xc4], R10 ;  /* 0x0000c40a01007387 */ /* 0x0001e20000100800 */
[----:B--2---:R-:W-:-:S03]  /*6b790*/  LOP3.LUT R7, R4, 0xb0, R3, 0xfe, !PT ;  /* 0x000000b004077812 */ /* 0x004fc600078efe03 */
[----:B------:R2:W-:Y:S04]  /*6b7a0*/  STL [R1+0xc8], R9 ;  /* 0x0000c80901007387 */ /* 0x0005e80000100800 */
[----:B------:R4:W-:Y:S01]  /*6b7b0*/  STL [R1+0xcc], R7 ;  /* 0x0000cc0701007387 */ /* 0x0009e20000100800 */
[C-C-:B0-----:R-:W-:Y:S02]  /*6b7c0*/  LOP3.LUT R10, R4.reuse, 0xb4, R3.reuse, 0xfe, !PT ;  /* 0x000000b4040a7812 */ /* 0x141fe400078efe03 */
[----:B--2---:R-:W-:-:S03]  /*6b7d0*/  LOP3.LUT R9, R4, 0xb8, R3, 0xfe, !PT ;  /* 0x000000b804097812 */ /* 0x004fc600078efe03 */
[----:B------:R0:W-:Y:S01]  /*6b7e0*/  STL [R1+0xd0], R10 ;  /* 0x0000d00a01007387 */ /* 0x0001e20000100800 */
[----:B----4-:R-:W-:-:S03]  /*6b7f0*/  LOP3.LUT R7, R4, 0xbc, R3, 0xfe, !PT ;  /* 0x000000bc04077812 */ /* 0x010fc600078efe03 */
[----:B------:R2:W-:Y:S01]  /*6b800*/  STL [R1+0xd4], R9 ;  /* 0x0000d40901007387 */ /* 0x0005e20000100800 */
[----:B------:R-:W-:-:S03]  /*6b810*/  LOP3.LUT R18, R4, 0xe0, R3, 0xfe, !PT ;  /* 0x000000e004127812 */ /* 0x000fc600078efe03 */
        /* <DEDUP_REMOVED lines=8> */
[----:B------:R0:W-:Y:S01]  /*6b8a0*/  STL [R1+0xfc], R18 ;  /* 0x0000fc1201007387 */ /* 0x0001e20000100800 */
[----:B--2---:R-:W-:-:S05]  /*6b8b0*/  LOP3.LUT R9, R4, 0xe4, R3, 0xfe, !PT ;  /* 0x000000e404097812 */ /* 0x004fca00078efe03 */
[----:B------:R2:W-:Y:S01]  /*6b8c0*/  STL [R1+0x100], R9 ;  /* 0x0001000901007387 */ /* 0x0005e20000100800 */
[----:B0-----:R-:W-:-:S03]  /*6b8d0*/  LOP3.LUT R18, R4, 0xec, R3, 0xfe, !PT ;  /* 0x000000ec04127812 */ /* 0x001fc600078efe03 */
[----:B------:R0:W-:Y:S04]  /*6b8e0*/  STL [R1+0x104], R10 ;  /* 0x0001040a01007387 */ /* 0x0001e80000100800 */
[----:B------:R4:W-:Y:S01]  /*6b8f0*/  STL [R1+0x108], R18 ;  /* 0x0001081201007387 */ /* 0x0009e20000100800 */
[C-C-:B--2---:R-:W-:Y:S02]  /*6b900*/  LOP3.LUT R9, R4.reuse, 0xf0, R3.reuse, 0xfe, !PT ;  /* 0x000000f004097812 */ /* 0x144fe400078efe03 */
[----:B0-----:R-:W-:-:S03]  /*6b910*/  LOP3.LUT R10, R4, 0xf4, R3, 0xfe, !PT ;  /* 0x000000f4040a7812 */ /* 0x001fc600078efe03 */
        /* <DEDUP_REMOVED lines=92> */
[----:B------:R2:W-:Y:S01]  /*6bee0*/  STL [R1+0x1d0], R10 ;  /* 0x0001d00a01007387 */ /* 0x0005e20000100800 */
[----:B0-----:R-:W-:-:S03]  /*6bef0*/  LOP3.LUT R9, R4, 0x1b0, R3, 0xfe, !PT ;  /* 0x000001b004097812 */ /* 0x001fc600078efe03 */
[----:B--2---:R-:W2:Y:S04]  /*6bf00*/  LDL.LU R10, [R1+0x40] ;  /* 0x00004000010a7983 */ /* 0x004ea80000300800 */
[----:B------:R0:W-:Y:S04]  /*6bf10*/  STL [R1+0x1d4], R18 ;  /* 0x0001d41201007387 */ /* 0x0001e80000100800 */
[----:B------:R4:W-:Y:S01]  /*6bf20*/  STL [R1+0x1d8], R9 ;  /* 0x0001d80901007387 */ /* 0x0009e20000100800 */
[----:B0-----:R-:W-:-:S03]  /*6bf30*/  LOP3.LUT R18, R4, 0x1b4, R3, 0xfe, !PT ;  /* 0x000001b404127812 */ /* 0x001fc600078efe03 */
[----:B------:R-:W-:Y:S01]  /*6bf40*/  @P2 STG.E.U16 desc[UR10][R28.64], R8 ;  /* 0x000000081c002986 */ /* 0x000fe2000c10150a */
[----:B----4-:R-:W-:-:S03]  /*6bf50*/  LOP3.LUT R9, R4, 0x1b8, R3, 0xfe, !PT ;  /* 0x000001b804097812 */ /* 0x010fc600078efe03 */
[----:B------:R0:W-:Y:S04]  /*6bf60*/  @P1 STG.E.U16 desc[UR10][R26.64], R12 ;  /* 0x0000000c1a001986 */ /* 0x0001e8000c10150a */
[----:B------:R4:W-:Y:S04]  /*6bf70*/  STL [R1+0x1dc], R18 ;  /* 0x0001dc1201007387 */ /* 0x0009e80000100800 */
[----:B------:R1:W-:Y:S01]  /*6bf80*/  STL [R1+0x1e0], R9 ;  /* 0x0001e00901007387 */ /* 0x0003e20000100800 */
[C-C-:B0-----:R-:W-:Y:S02]  /*6bf90*/  LOP3.LUT R27, R4.reuse, 0x1bc, R3.reuse, 0xfe, !PT ;  /* 0x000001bc041b7812 */ /* 0x141fe400078efe03 */
[----:B----4-:R-:W-:-:S02]  /*6bfa0*/  LOP3.LUT R18, R4, 0x1c0, R3, 0xfe, !PT ;  /* 0x000001c004127812 */ /* 0x010fc400078efe03 */
[C-C-:B------:R-:W-:Y:S01]  /*6bfb0*/  LOP3.LUT R28, R4.reuse, 0x1c4, R3.reuse, 0xfe, !PT ;  /* 0x000001c4041c7812 */ /* 0x140fe200078efe03 */
[----:B-1----:R-:W4:Y:S04]  /*6bfc0*/  LDL.LU R9, [R1+0xa0] ;  /* 0x0000a00001097983 */ /* 0x002f280000300800 */
[----:B------:R0:W-:Y:S04]  /*6bfd0*/  STL [R1+0x1e4], R27 ;  /* 0x0001e41b01007387 */ /* 0x0001e80000100800 */
[----:B------:R1:W-:Y:S04]  /*6bfe0*/  STL [R1+0x1e8], R18 ;  /* 0x0001e81201007387 */ /* 0x0003e80000100800 */
[----:B------:R3:W-:Y:S01]  /*6bff0*/  STL [R1+0x1ec], R28 ;  /* 0x0001ec1c01007387 */ /* 0x0007e20000100800 */
[----:B0-----:R-:W-:-:S02]  /*6c000*/  LOP3.LUT R27, R4, 0x1cc, R3, 0xfe, !PT ;  /* 0x000001cc041b7812 */ /* 0x001fc400078efe03 */
[C-C-:B-1----:R-:W-:Y:S02]  /*6c010*/  LOP3.LUT R18, R4.reuse, 0x1c8, R3.reuse, 0xfe, !PT ;  /* 0x000001c804127812 */ /* 0x142fe400078efe03 */
[----:B---3--:R-:W-:-:S03]  /*6c020*/  LOP3.LUT R28, R4, 0x1d0, R3, 0xfe, !PT ;  /* 0x000001d0041c7812 */ /* 0x008fc600078efe03 */
[----:B------:R0:W-:Y:S04]  /*6c030*/  STL [R1+0x1f0], R18 ;  /* 0x0001f01201007387 */ /* 0x0001e80000100800 */
[----:B------:R1:W-:Y:S01]  /*6c040*/  STL [R1+0x1f4], R27 ;  /* 0x0001f41b01007387 */ /* 0x0003e20000100800 */
[----:B0-----:R-:W-:-:S03]  /*6c050*/  LOP3.LUT R18, R4, 0x1d4, R3, 0xfe, !PT ;  /* 0x000001d404127812 */ /* 0x001fc600078efe03 */
[----:B------:R0:W-:Y:S01]  /*6c060*/  STL [R1+0x1f8], R28 ;  /* 0x0001f81c01007387 */ /* 0x0001e20000100800 */
[----:B-1----:R-:W-:-:S03]  /*6c070*/  LOP3.LUT R27, R4, 0x1d8, R3, 0xfe, !PT ;  /* 0x000001d8041b7812 */ /* 0x002fc600078efe03 */
[----:B------:R1:W-:Y:S01]  /*6c080*/  STL [R1+0x1fc], R18 ;  /* 0x0001fc1201007387 */ /* 0x0003e20000100800 */
[----:B0-----:R-:W-:-:S03]  /*6c090*/  LOP3.LUT R28, R4, 0x1dc, R3, 0xfe, !PT ;  /* 0x000001dc041c7812 */ /* 0x001fc600078efe03 */
[----:B------:R-:W-:Y:S01]  /*6c0a0*/  STL [R1+0x200], R27 ;  /* 0x0002001b01007387 */ /* 0x000fe20000100800 */
[----:B-1----:R-:W-:-:S03]  /*6c0b0*/  LOP3.LUT R18, R4, 0x1e0, R3, 0xfe, !PT ;  /* 0x000001e004127812 */ /* 0x002fc600078efe03 */
[----:B------:R-:W-:Y:S04]  /*6c0c0*/  STL [R1+0x208], R28 ;  /* 0x0002081c01007387 */ /* 0x000fe80000100800 */
[----:B------:R0:W-:Y:S02]  /*6c0d0*/  STL [R1+0x20c], R18 ;  /* 0x00020c1201007387 */ /* 0x0001e40000100800 */
[----:B0-----:R-:W0:Y:S01]  /*6c0e0*/  LDC R18, c[0x0][0x3b8] ;  /* 0x0000ee00ff127b82 */ /* 0x001e220000000800 */
[C-C-:B------:R-:W-:Y:S01]  /*6c0f0*/  LOP3.LUT R27, R4.reuse, 0x1e4, R3.reuse, 0xfe, !PT ;  /* 0x000001e4041b7812 */ /* 0x140fe200078efe03 */
[----:B------:R1:W-:Y:S01]  /*6c100*/  @P3 STG.E.U16 desc[UR10][R24.64], R20 ;  /* 0x0000001418003986 */ /* 0x0003e2000c10150a */
[----:B------:R-:W-:-:S03]  /*6c110*/  LOP3.LUT R28, R4, 0x1e8, R3, 0xfe, !PT ;  /* 0x000001e8041c7812 */ /* 0x000fc600078efe03 */
[----:B------:R3:W-:Y:S01]  /*6c120*/  STL [R1+0x210], R27 ;  /* 0x0002101b01007387 */ /* 0x0007e20000100800 */
[----:B------:R-:W-:-:S03]  /*6c130*/  LOP3.LUT R26, R4, 0x1c, R3, 0xfe, !PT ;  /* 0x0000001c041a7812 */ /* 0x000fc600078efe03 */
[----:B------:R-:W-:Y:S01]  /*6c140*/  STL [R1+0x214], R28 ;  /* 0x0002141c01007387 */ /* 0x000fe20000100800 */
[C-C-:B-1----:R-:W-:Y:S02]  /*6c150*/  LOP3.LUT R25, R4.reuse, 0x18, R3.reuse, 0xfe, !PT ;  /* 0x0000001804197812 */ /* 0x142fe400078efe03 */
[C-C-:B---3--:R-:W-:Y:S02]  /*6c160*/  LOP3.LUT R27, R4.reuse, 0x1ec, R3.reuse, 0xfe, !PT ;  /* 0x000001ec041b7812 */ /* 0x148fe400078efe03 */
[--C-:B------:R-:W-:Y:S02]  /*6c170*/  LOP3.LUT R24, R4, 0x14, R3.reuse, 0xfe, !PT ;  /* 0x0000001404187812 */ /* 0x100fe400078efe03 */
[C---:B------:R-:W-:Y:S01]  /*6c180*/  ISETP.LT.AND P3, PT, R25.reuse, UR9, !P0 ;  /* 0x0000000919007c0c */ /* 0x040fe2000c761270 */
[----:B------:R1:W-:Y:S01]  /*6c190*/  STL [R1+0x218], R27 ;  /* 0x0002181b01007387 */ /* 0x0003e20000100800 */
[----:B------:R-:W-:Y:S01]  /*6c1a0*/  ISETP.LT.AND P2, PT, R26, UR5, !P0 ;  /* 0x000000051a007c0c */ /* 0x000fe2000c741270 */
[----:B------:R-:W3:Y:S01]  /*6c1b0*/  LDCU UR5, c[0x0][0x39c] ;  /* 0x00007380ff0577ac */ /* 0x000ee20008000800 */
[C---:B------:R-:W-:Y:S01]  /*6c1c0*/  ISETP.LT.AND P4, PT, R24.reuse, UR8, !P0 ;  /* 0x0000000818007c0c */ /* 0x040fe2000c781270 */
[-C--:B0-----:R-:W-:Y:S01]  /*6c1d0*/  IMAD R29, R24, R18.reuse, RZ ;  /* 0x00000012181d7224 */ /* 0x081fe200078e02ff */
[C-C-:B------:R-:W-:Y:S01]  /*6c1e0*/  LOP3.LUT R24, R4.reuse, 0x1f4, R3.reuse, 0xfe, !PT ;  /* 0x000001f404187812 */ /* 0x140fe200078efe03 */
[----:B------:R-:W0:Y:S01]  /*6c1f0*/  LDCU UR8, c[0x0][0x39c] ;  /* 0x00007380ff0877ac */ /* 0x000e220008000800 */
[-C--:B-1----:R-:W-:Y:S01]  /*6c200*/  IMAD R27, R25, R18.reuse, RZ ;  /* 0x00000012191b7224 */ /* 0x082fe200078e02ff */
[--C-:B------:R-:W-:Y:S01]  /*6c210*/  LOP3.LUT R8, R4, 0x20, R3.reuse, 0xfe, !PT ;  /* 0x0000002004087812 */ /* 0x100fe200078efe03 */
[----:B------:R-:W-:Y:S01]  /*6c220*/  IMAD R25, R26, R18, RZ ;  /* 0x000000121a197224 */ /* 0x000fe200078e02ff */
[C-C-:B------:R-:W-:Y:S01]  /*6c230*/  LOP3.LUT R26, R4.reuse, 0x1f0, R3.reuse, 0xfe, !PT ;  /* 0x000001f0041a7812 */ /* 0x140fe200078efe03 */
[----:B------:R-:W1:Y:S01]  /*6c240*/  LDCU UR9, c[0x0][0x39c] ;  /* 0x00007380ff0977ac */ /* 0x000e620008000800 */
[----:B------:R-:W-:-:S02]  /*6c250*/  LOP3.LUT R20, R4, 0x24, R3, 0xfe, !PT ;  /* 0x0000002404147812 */ /* 0x000fc400078efe03 */
[C-C-:B------:R-:W-:Y:S01]  /*6c260*/  LOP3.LUT R12, R4.reuse, 0x28, R3.reuse, 0xfe, !PT ;  /* 0x00000028040c7812 */ /* 0x140fe200078efe03 */
[----:B------:R0:W-:Y:S01]  /*6c270*/  STL [R1+0x1a4], R26 ;  /* 0x0001a41a01007387 */ /* 0x0001e20000100800 */
[C-C-:B------:R-:W-:Y:S02]  /*6c280*/  LOP3.LUT R5, R4.reuse, 0x58, R3.reuse, 0xfe, !PT ;  /* 0x0000005804057812 */ /* 0x140fe400078efe03 */
[C-C-:B------:R-:W-:Y:S01]  /*6c290*/  LOP3.LUT R17, R4.reuse, 0x84, R3.reuse, 0xfe, !PT ;  /* 0x0000008404117812 */ /* 0x140fe200078efe03 */
[----:B------:R-:W-:Y:S01]  /*6c2a0*/  STL [R1+0x204], R24 ;  /* 0x0002041801007387 */ /* 0x000fe20000100800 */
[C-C-:B------:R-:W-:Y:S02]  /*6c2b0*/  LOP3.LUT R6, R4.reuse, 0xa0, R3.reuse, 0xfe, !PT ;  /* 0x000000a004067812 */ /* 0x140fe400078efe03 */
[C-C-:B------:R-:W-:Y:S02]  /*6c2c0*/  LOP3.LUT R7, R4.reuse, 0xdc, R3.reuse, 0xfe, !PT ;  /* 0x000000dc04077812 */ /* 0x140fe400078efe03 */
[----:B------:R-:W-:-:S02]  /*6c2d0*/  LOP3.LUT R3, R4, 0x1f8, R3, 0xfe, !PT ;  /* 0x000001f804037812 */ /* 0x000fc400078efe03 */
[----:B------:R-:W3:Y:S01]  /*6c2e0*/  LDL.LU R4, [R1+0x198c] ;  /* 0x00198c0001047983 */ /* 0x000ee20000300800 */
[-C--:B------:R-:W-:Y:S02]  /*6c2f0*/  LEA R28, P1, R29, R0.reuse, 0x1 ;  /* 0x000000001d1c7211 */ /* 0x080fe400078208ff */
[----:B0-----:R-:W-:Y:S02]  /*6c300*/  LEA R26, P5, R27, R0, 0x1 ;  /* 0x000000001b1a7211 */ /* 0x001fe400078a08ff */
[-C--:B------:R-:W-:Y:S02]  /*6c310*/  LEA.HI.X.SX32 R29, R29, R2.reuse, 0x1, P1 ;  /* 0x000000021d1d7211 */ /* 0x080fe400008f0eff */
[----:B------:R-:W-:-:S03]  /*6c320*/  LEA.HI.X.SX32 R27, R27, R2, 0x1, P5 ;  /* 0x000000021b1b7211 */ /* 0x000fc600028f0eff */
[----:B------:R-:W-:Y:S01]  /*6c330*/  @P4 STG.E.U16 desc[UR10][R28.64], R16 ;  /* 0x000000101c004986 */ /* 0x000fe2000c10150a */
[----:B------:R-:W-:Y:S01]  /*6c340*/  ISETP.LT.AND P4, PT, R8, UR6, !P0 ;  /* 0x0000000608007c0c */ /* 0x000fe2000c781270 */
[----:B------:R-:W0:Y:S01]  /*6c350*/  LDCU UR6, c[0x0][0x39c] ;  /* 0x00007380ff0677ac */ /* 0x000e220008000800 */
[----:B--2---:R-:W-:Y:S02]  /*6c360*/  ISETP.LT.AND P1, PT, R10, UR13, !P0 ;  /* 0x0000000d0a007c0c */ /* 0x004fe4000c721270 */
[----:B------:R-:W2:Y:S04]  /*6c370*/  LDL.LU R10, [R1+0x34] ;  /* 0x00003400010a7983 */ /* 0x000ea80000300800 */
[----:B------:R0:W-:Y:S02]  /*6c380*/  STL [R1+0x198], R3 ;  /* 0x0001980301007387 */ /* 0x0001e40000100800 */
[----:B0-----:R-:W-:-:S02]  /*6c390*/  IMAD R3, R8, R18, RZ ;  /* 0x0000001208037224 */ /* 0x001fc400078e02ff */
[----:B---3--:R0:W-:Y:S04]  /*6c3a0*/  @P3 STG.E.U16 desc[UR10][R26.64], R4 ;  /* 0x000000041a003986 */ /* 0x0081e8000c10150a */
[----:B0-----:R-:W3:Y:S04]  /*6c3b0*/  LDL.LU R26, [R1+0x10] ;  /* 0x00001000011a7983 */ /* 0x001ee80000300800 */
[----:B------:R-:W2:Y:S01]  /*6c3c0*/  LDL.LU R8, [R1+0x1988] ;  /* 0x0019880001087983 */ /* 0x000ea20000300800 */
[----:B------:R-:W-:-:S04]  /*6c3d0*/  LEA R24, P6, R25, R0, 0x1 ;  /* 0x0000000019187211 */ /* 0x000fc800078c08ff */
[----:B------:R-:W-:Y:S02]  /*6c3e0*/  LEA.HI.X.SX32 R25, R25, R2, 0x1, P6 ;  /* 0x0000000219197211 */ /* 0x000fe400030f0eff */
[C---:B------:R-:W-:Y:S01]  /*6c3f0*/  LEA R28, P6, R3.reuse, R0, 0x1 ;  /* 0x00000000031c7211 */ /* 0x040fe200078c08ff */
[----:B------:R-:W-:Y:S01]  /*6c400*/  IMAD R27, R12, R18, RZ ;  /* 0x000000120c1b7224 */ /* 0x000fe200078e02ff */
[----:B-----5:R-:W-:Y:S01]  /*6c410*/  ISETP.LT.AND P3, PT, R20, UR7, !P0 ;  /* 0x0000000714007c0c */ /* 0x020fe2000c761270 */
[----:B----4-:R0:W-:Y:S01]  /*6c420*/  @P2 STG.E.U16 desc[UR10][R24.64], R9 ;  /* 0x0000000918002986 */ /* 0x0101e2000c10150a */
[----:B------:R-:W-:Y:S01]  /*6c430*/  ISETP.LT.AND P2, PT, R12, UR12, !P0 ;  /* 0x0000000c0c007c0c */ /* 0x000fe2000c741270 */
[----:B------:R-:W4:Y:S01]  /*6c440*/  LDCU UR7, c[0x0][0x39c] ;  /* 0x00007380ff0777ac */ /* 0x000f220008000800 */
[----:B------:R-:W-:Y:S01]  /*6c450*/  LEA.HI.X.SX32 R29, R3, R2, 0x1, P6 ;  /* 0x00000002031d7211 */ /* 0x000fe200030f0eff */
[----:B0-----:R-:W-:Y:S02]  /*6c460*/  IMAD R25, R20, R18, RZ ;  /* 0x0000001214197224 */ /* 0x001fe400078e02ff */
[----:B------:R-:W5:Y:S04]  /*6c470*/  LDL.LU R20, [R1+0x1984] ;  /* 0x0019840001147983 */ /* 0x000f680000300800 */
[----:B------:R-:W4:Y:S01]  /*6c480*/  LDL.LU R12, [R1+0x1980] ;  /* 0x00198000010c7983 */ /* 0x000f220000300800 */
[----:B---3--:R-:W-:-:S02]  /*6c490*/  PRMT R4, R26, 0x7632, R4 ;  /* 0x000076321a047816 */ /* 0x008fc40000000004 */
[----:B--2---:R-:W-:Y:S02]  /*6c4a0*/  PRMT R3, R8, 0x7632, R3 ;  /* 0x0000763208037816 */ /* 0x004fe40000000003 */
[----:B------:R-:W2:Y:S04]  /*6c4b0*/  LDL.LU R8, [R1+0x197c] ;  /* 0x00197c0001087983 */ /* 0x000ea80000300800 */
[----:B------:R0:W-:Y:S04]  /*6c4c0*/  @P4 STG.E.U16 desc[UR10][R28.64], R4 ;  /* 0x000000041c004986 */ /* 0x0001e8000c10150a */
[----:B0-----:R-:W3:Y:S04]  /*6c4d0*/  LDL.LU R28, [R1+0x2c] ;  /* 0x00002c00011c7983 */ /* 0x001ee80000300800 */
[----:B------:R-:W3:Y:S01]  /*6c4e0*/  LDL.LU R29, [R1+0x30] ;  /* 0x00003000011d7983 */ /* 0x000ee20000300800 */
[----:B------:R-:W-:-:S02]  /*6c4f0*/  LEA R24, P5, R25, R0, 0x1 ;  /* 0x0000000019187211 */ /* 0x000fc400078a08ff */
[----:B------:R-:W-:Y:S02]  /*6c500*/  LEA R26, P6, R27, R0, 0x1 ;  /* 0x000000001b1a7211 */ /* 0x000fe400078c08ff */
[-C--:B------:R-:W-:Y:S02]  /*6c510*/  LEA.HI.X.SX32 R25, R25, R2.reuse, 0x1, P5 ;  /* 0x0000000219197211 */ /* 0x080fe400028f0eff */
[----:B------:R-:W-:Y:S02]  /*6c520*/  LEA.HI.X.SX32 R27, R27, R2, 0x1, P6 ;  /* 0x000000021b1b7211 */ /* 0x000fe400030f0eff */
[----:B-----5:R-:W-:Y:S02]  /*6c530*/  PRMT R4, R20, 0x7632, R4 ;  /* 0x0000763214047816 */ /* 0x020fe40000000004 */
[----:B----4-:R-:W-:Y:S02]  /*6c540*/  PRMT R12, R12, 0x7632, R12 ;  /* 0x000076320c0c7816 */ /* 0x010fe4000000000c */
[----:B--2---:R-:W-:-:S05]  /*6c550*/  PRMT R8, R8, 0x7632, R8 ;  /* 0x0000763208087816 */ /* 0x004fca0000000008 */
[----:B------:R0:W-:Y:S04]  /*6c560*/  @P3 STG.E.U16 desc[UR10][R24.64], R8 ;  /* 0x0000000818003986 */ /* 0x0001e8000c10150a */
[----:B------:R2:W-:Y:S01]  /*6c570*/  @P2 STG.E.U16 desc[UR10][R26.64], R3 ;  /* 0x000000031a002986 */ /* 0x0005e2000c10150a */
[----:B---3--:R-:W-:Y:S01]  /*6c580*/  ISETP.LT.AND P4, PT, R28, UR5, !P0 ;  /* 0x000000051c007c0c */ /* 0x008fe2000c781270 */
[-C--:B0-----:R-:W-:Y:S02]  /*6c590*/  IMAD R8, R10, R18.reuse, RZ ;  /* 0x000000120a087224 */ /* 0x081fe400078e02ff */
[-C--:B--2---:R-:W-:Y:S02]  /*6c5a0*/  IMAD R3, R28, R18.reuse, RZ ;  /* 0x000000121c037224 */ /* 0x084fe400078e02ff */
[C---:B------:R-:W-:Y:S01]  /*6c5b0*/  IMAD R20, R29.reuse, R18, RZ ;  /* 0x000000121d147224 */ /* 0x040fe200078e02ff */
[----:B------:R-:W-:Y:S01]  /*6c5c0*/  ISETP.LT.AND P3, PT, R29, UR8, !P0 ;  /* 0x000000081d007c0c */ /* 0x000fe2000c761270 */
[----:B------:R-:W2:Y:S01]  /*6c5d0*/  LDL.LU R18, [R1+0x48] ;  /* 0x0000480001127983 */ /* 0x000ea20000300800 */
[-C--:B------:R-:W-:Y:S01]  /*6c5e0*/  LEA R28, P6, R3, R0.reuse, 0x1 ;  /* 0x00000000031c7211 */ /* 0x080fe200078c08ff */
[----:B------:R-:W0:Y:S01]  /*6c5f0*/  LDCU UR5, c[0x0][0x39c] ;  /* 0x00007380ff0577ac */ /* 0x000e220008000800 */
[----:B------:R-:W-:-:S02]  /*6c600*/  LEA R24, P5, R20, R0, 0x1 ;  /* 0x0000000014187211 */ /* 0x000fc400078a08ff */
[----:B------:R-:W-:Y:S01]  /*6c610*/  LEA.HI.X.SX32 R29, R3, R2, 0x1, P6 ;  /* 0x00000002031d7211 */ /* 0x000fe200030f0eff */
[----:B------:R-:W3:Y:S01]  /*6c620*/  LDCU UR8, c[0x0][0x39c] ;  /* 0x00007380ff0877ac */ /* 0x000ee20008000800 */
[----:B------:R-:W-:Y:S02]  /*6c630*/  LEA R26, P6, R8, R0, 0x1 ;  /* 0x00000000081a7211 */ /* 0x000fe400078c08ff */
[----:B------:R-:W-:Y:S02]  /*6c640*/  ISETP.LT.AND P2, PT, R10, UR6, !P0 ;  /* 0x000000060a007c0c */ /* 0x000fe4000c741270 */
[-C--:B------:R-:W-:Y:S01]  /*6c650*/  LEA.HI.X.SX32 R25, R20, R2.reuse, 0x1, P5 ;  /* 0x0000000214197211 */ /* 0x080fe200028f0eff */
[----:B------:R-:W4:Y:S01]  /*6c660*/  LDL.LU R10, [R1+0x14] ;  /* 0x00001400010a7983 */ /* 0x000f220000300800 */
[----:B------:R-:W-:Y:S01]  /*6c670*/  LEA.HI.X.SX32 R27, R8, R2, 0x1, P6 ;  /* 0x00000002081b7211 */ /* 0x000fe200030f0eff */
[----:B------:R-:W5:Y:S02]  /*6c680*/  LDCU UR6, c[0x0][0x39c] ;  /* 0x00007380ff0677ac */ /* 0x000f640008000800 */
[----:B------:R-:W0:Y:S04]  /*6c690*/  LDL.LU R3, [R1+0x3c] ;  /* 0x00003c0001037983 */ /* 0x000e280000300800 */
[----:B------:R-:W2:Y:S04]  /*6c6a0*/  LDL.LU R20, [R1+0x44] ;  /* 0x0000440001147983 */ /* 0x000ea80000300800 */
[----:B------:R-:W2:Y:S04]  /*6c6b0*/  LDL.LU R8, [R1+0x38] ;  /* 0x0000380001087983 */ /* 0x000ea80000300800 */
[----:B------:R1:W-:Y:S04]  /*6c6c0*/  @P4 STG.E.U16 desc[UR10][R28.64], R12 ;  /* 0x0000000c1c004986 */ /* 0x0003e8000c10150a */
[----:B------:R3:W-:Y:S01]  /*6c6d0*/  @P3 STG.E.U16 desc[UR10][R24.64], R4 ;  /* 0x0000000418003986 */ /* 0x0007e2000c10150a */
[----:B-1----:R-:W-:Y:S01]  /*6c6e0*/  PRMT R12, R4, 0x7632, R12 ;  /* 0x00007632040c7816 */ /* 0x002fe2000000000c */
[----:B------:R-:W1:Y:S01]  /*6c6f0*/  LDC R29, c[0x0][0x3b8] ;  /* 0x0000ee00ff1d7b82 */ /* 0x000e620000000800 */
[----:B---3--:R-:W-:-:S02]  /*6c700*/  PRMT R4, R9, 0x7632, R4 ;  /* 0x0000763209047816 */ /* 0x008fc40000000004 */
[----:B------:R-:W3:Y:S01]  /*6c710*/  LDL.LU R9, [R1+0x1978] ;  /* 0x0019780001097983 */ /* 0x000ee20000300800 */
[----:B------:R-:W-:-:S05]  /*6c720*/  PRMT R16, R16, 0x7632, R16 ;  /* 0x0000763210107816 */ /* 0x000fca0000000010 */
[----:B------:R0:W-:Y:S02]  /*6c730*/  @P2 STG.E.U16 desc[UR10][R26.64], R16 ;  /* 0x000000101a002986 */ /* 0x0001e4000c10150a */
[C---:B0-----:R-:W-:Y:S01]  /*6c740*/  ISETP.LT.AND P6, PT, R3.reuse, UR5, !P0 ;  /* 0x0000000503007c0c */ /* 0x041fe2000c7c1270 */
[-C--:B-1----:R-:W-:Y:S01]  /*6c750*/  IMAD R3, R3, R29.reuse, RZ ;  /* 0x0000001d03037224 */ /* 0x082fe200078e02ff */
[----:B------:R-:W0:Y:S01]  /*6c760*/  LDCU UR5, c[0x0][0x39c] ;  /* 0x00007380ff0577ac */ /* 0x000e220008000800 */
[C---:B--2---:R-:W-:Y:S01]  /*6c770*/  ISETP.LT.AND P5, PT, R8.reuse, UR7, !P0 ;  /* 0x0000000708007c0c */ /* 0x044fe2000c7a1270 */
[----:B------:R-:W-:Y:S02]  /*6c780*/  IMAD R8, R8, R29, RZ ;  /* 0x0000001d08087224 */ /* 0x000fe400078e02ff */
[-C--:B------:R-:W-:Y:S01]  /*6c790*/  LEA R26, P4, R3, R0.reuse, 0x1 ;  /* 0x00000000031a7211 */ /* 0x080fe200078808ff */
[----:B------:R-:W1:Y:S02]  /*6c7a0*/  LDCU UR7, c[0x0][0x39c] ;  /* 0x00007380ff0777ac */ /* 0x000e640008000800 */
[----:B------:R-:W-:-:S02]  /*6c7b0*/  LEA R24, P2, R8, R0, 0x1 ;  /* 0x0000000008187211 */ /* 0x000fc400078408ff */
[-C--:B------:R-:W-:Y:S02]  /*6c7c0*/  LEA.HI.X.SX32 R27, R3, R2.reuse, 0x1, P4 ;  /* 0x00000002031b7211 */ /* 0x080fe400020f0eff */
[----:B------:R-:W-:Y:S01]  /*6c7d0*/  LEA.HI.X.SX32 R25, R8, R2, 0x1, P2 ;  /* 0x0000000208197211 */ /* 0x000fe200010f0eff */
[C---:B------:R-:W-:Y:S01]  /*6c7e0*/  IMAD R3, R20.reuse, R29, RZ ;  /* 0x0000001d14037224 */ /* 0x040fe200078e02ff */
[----:B-----5:R-:W-:Y:S01]  /*6c7f0*/  ISETP.LT.AND P3, PT, R20, UR6, !P0 ;  /* 0x0000000614007c0c */ /* 0x020fe2000c761270 */
[----:B------:R-:W2:Y:S02]  /*6c800*/  LDCU UR6, c[0x0][0x39c] ;  /* 0x00007380ff0677ac */ /* 0x000ea40008000800 */
[----:B------:R5:W-:Y:S04]  /*6c810*/  @P5 STG.E.U16 desc[UR10][R24.64], R12 ;  /* 0x0000000c18005986 */ /* 0x000be8000c10150a */
[----:B------:R0:W-:Y:S04]  /*6c820*/  @P6 STG.E.U16 desc[UR10][R26.64], R4 ;  /* 0x000000041a006986 */ /* 0x0001e8000c10150a */
[----:B-----5:R-:W5:Y:S01]  /*6c830*/  LDL.LU R12, [R1+0x4] ;  /* 0x00000400010c7983 */ /* 0x020f620000300800 */
[----:B0-----:R-:W-:-:S04]  /*6c840*/  LEA R26, P4, R3, R0, 0x1 ;  /* 0x00000000031a7211 */ /* 0x001fc800078808ff */
[----:B------:R-:W-:Y:S01]  /*6c850*/  LEA.HI.X.SX32 R27, R3, R2, 0x1, P4 ;  /* 0x00000002031b7211 */ /* 0x000fe200020f0eff */
[CC--:B---3--:R-:W-:Y:S01]  /*6c860*/  IMAD R3, R9.reuse, R29.reuse, RZ ;  /* 0x0000001d09037224 */ /* 0x0c8fe200078e02ff */
[----:B------:R-:W-:Y:S01]  /*6c870*/  ISETP.LT.AND P4, PT, R9, UR5, !P0 ;  /* 0x0000000509007c0c */ /* 0x000fe2000c781270 */
[C---:B------:R-:W-:Y:S01]  /*6c880*/  IMAD R4, R18.reuse, R29, RZ ;  /* 0x0000001d12047224 */ /* 0x040fe200078e02ff */
[----:B------:R-:W3:Y:S01]  /*6c890*/  LDL.LU R9, [R1+0x1974] ;  /* 0x0019740001097983 */ /* 0x000ee20000300800 */
[----:B-1----:R-:W-:Y:S01]  /*6c8a0*/  ISETP.LT.AND P2, PT, R18, UR7, !P0 ;  /* 0x0000000712007c0c */ /* 0x002fe2000c741270 */
[----:B------:R-:W0:Y:S02]  /*6c8b0*/  LDCU UR5, c[0x0][0x39c] ;  /* 0x00007380ff0577ac */ /* 0x000e240008000800 */
[----:B----4-:R1:W-:Y:S01]  /*6c8c0*/  @P3 STG.E.U16 desc[UR10][R26.64], R10 ;  /* 0x0000000a1a003986 */ /* 0x0103e2000c10150a */
[----:B------:R-:W-:Y:S01]  /*6c8d0*/  ISETP.LT.AND P3, PT, R17, UR9, !P0 ;  /* 0x0000000911007c0c */ /* 0x000fe2000c761270 */
[----:B------:R-:W4:Y:S02]  /*6c8e0*/  LDCU UR7, c[0x0][0x39c] ;  /* 0x00007380ff0777ac */ /* 0x000f240008000800 */
[----:B------:R-:W4:Y:S01]  /*6c8f0*/  LDL.LU R17, [R1+0x1970] ;  /* 0x0019700001117983 */ /* 0x000f220000300800 */
[-C--:B------:R-:W-:Y:S01]  /*6c900*/  LEA R24, P5, R4, R0.reuse, 0x1 ;  /* 0x0000000004187211 */ /* 0x080fe200078a08ff */
[----:B------:R-:W0:Y:S02]  /*6c910*/  LDCU UR9, c[0x0][0x39c] ;  /* 0x00007380ff0977ac */ /* 0x000e240008000800 */
[----:B------:R-:W4:Y:S01]  /*6c920*/  LDL.LU R20, [R1+0x64] ;  /* 0x0000640001147983 */ /* 0x000f220000300800 */
[----:B-1----:R-:W-:-:S04]  /*6c930*/  LEA R26, P6, R3, R0, 0x1 ;  /* 0x00000000031a7211 */ /* 0x002fc800078c08ff */
[-C--:B------:R-:W-:Y:S01]  /*6c940*/  LEA.HI.X.SX32 R27, R3, R2.reuse, 0x1, P6 ;  /* 0x00000002031b7211 */ /* 0x080fe200030f0eff */
[C---:B------:R-:W-:Y:S01]  /*6c950*/  IMAD R3, R13.reuse, R29, RZ ;  /* 0x0000001d0d037224 */ /* 0x040fe200078e02ff */
[----:B--2---:R-:W-:Y:S01]  /*6c960*/  ISETP.LT.AND P6, PT, R13, UR6, !P0 ;  /* 0x000000060d007c0c */ /* 0x004fe2000c7c1270 */
[----:B------:R-:W1:Y:S01]  /*6c970*/  LDCU UR6, c[0x0][0x39c] ;  /* 0x00007380ff0677ac */ /* 0x000e620008000800 */
[----:B------:R-:W2:Y:S01]  /*6c980*/  LDL.LU R13, [R1+0x196c] ;  /* 0x00196c00010d7983 */ /* 0x000ea20000300800 */
[----:B------:R-:W-:-:S05]  /*6c990*/  LEA.HI.X.SX32 R25, R4, R2, 0x1, P5 ;  /* 0x0000000204197211 */ /* 0x000fca00028f0eff */
[----:B---3--:R-:W-:Y:S04]  /*6c9a0*/  @P2 STG.E.U16 desc[UR10][R24.64], R9 ;  /* 0x0000000918002986 */ /* 0x008fe8000c10150a */
[----:B-----5:R3:W-:Y:S01]  /*6c9b0*/  @P4 STG.E.U16 desc[UR10][R26.64], R12 ;  /* 0x0000000c1a004986 */ /* 0x0207e2000c10150a */
[----:B0-----:R-:W-:Y:S01]  /*6c9c0*/  ISETP.LT.AND P4, PT, R21, UR5, !P0 ;  /* 0x0000000515007c0c */ /* 0x001fe2000c781270 */
[----:B------:R-:W0:Y:S01]  /*6c9d0*/  LDCU UR5, c[0x0][0x39c] ;  /* 0x00007380ff0577ac */ /* 0x000e220008000800 */
[C---:B----4-:R-:W-:Y:S01]  /*6c9e0*/  ISETP.LT.AND P5, PT, R17.reuse, UR8, !P0 ;  /* 0x0000000811007c0c */ /* 0x050fe2000c7a1270 */
[----:B------:R-:W-:Y:S01]  /*6c9f0*/  IMAD R4, R17, R29, RZ ;  /* 0x0000001d11047224 */ /* 0x000fe200078e02ff */
[----:B------:R-:W4:Y:S01]  /*6ca00*/  LDCU UR8, c[0x0][0x39c] ;  /* 0x00007380ff0877ac */ /* 0x000f220008000800 */
[----:B------:R-:W5:Y:S04]  /*6ca10*/  LDL.LU R17, [R1+0x1968] ;  /* 0x0019680001117983 */ /* 0x000f680000300800 */
[----:B------:R-:W4:Y:S01]  /*6ca20*/  LDL.LU R8, [R1+0x68] ;  /* 0x0000680001087983 */ /* 0x000f220000300800 */
[----:B---3--:R-:W-:-:S03]  /*6ca30*/  LEA R26, P2, R3, R0, 0x1 ;  /* 0x00000000031a7211 */ /* 0x008fc600078408ff */
[----:B------:R-:W3:Y:S01]  /*6ca40*/  LDL.LU R18, [R1+0xa4] ;  /* 0x0000a40001127983 */ /* 0x000ee20000300800 */
[----:B------:R-:W-:Y:S01]  /*6ca50*/  LEA.HI.X.SX32 R27, R3, R2, 0x1, P2 ;  /* 0x00000002031b7211 */ /* 0x000fe200010f0eff */
[----:B------:R-:W-:Y:S02]  /*6ca60*/  IMAD R3, R21, R29, RZ ;  /* 0x0000001d15037224 */ /* 0x000fe400078e02ff */
[----:B------:R-:W3:Y:S01]  /*6ca70*/  LDL.LU R21, [R1+0x1964] ;  /* 0x0019640001157983 */ /* 0x000ee20000300800 */
[----:B------:R-:W-:-:S04]  /*6ca80*/  LEA R24, P2, R4, R0, 0x1 ;  /* 0x0000000004187211 */ /* 0x000fc800078408ff */
[----:B------:R-:W-:Y:S01]  /*6ca90*/  LEA.HI.X.SX32 R25, R4, R2, 0x1, P2 ;  /* 0x0000000204197211 */ /* 0x000fe200010f0eff */
[C---:B------:R-:W-:Y:S01]  /*6caa0*/  IMAD R4, R5.reuse, R29, RZ ;  /* 0x0000001d05047224 */ /* 0x040fe200078e02ff */
[----:B------:R-:W-:Y:S01]  /*6cab0*/  ISETP.LT.AND P2, PT, R5, UR7, !P0 ;  /* 0x0000000705007c0c */ /* 0x000fe2000c741270 */
[----:B--2---:R2:W-:Y:S01]  /*6cac0*/  @P6 STG.E.U16 desc[UR10][R26.64], R13 ;  /* 0x0000000d1a006986 */ /* 0x0045e2000c10150a */
[----:B------:R-:W0:Y:S03]  /*6cad0*/  LDCU UR7, c[0x0][0x39c] ;  /* 0x00007380ff0777ac */ /* 0x000e260008000800 */
[----:B------:R-:W4:Y:S04]  /*6cae0*/  LDL.LU R5, [R1+0x1960] ;  /* 0x0019600001057983 */ /* 0x000f280000300800 */
[----:B------:R-:W4:Y:S01]  /*6caf0*/  LDL.LU R28, [R1+0x70] ;  /* 0x00007000011c7983 */ /* 0x000f220000300800 */
[----:B--2---:R-:W-:-:S04]  /*6cb00*/  LEA R26, P6, R3, R0, 0x1 ;  /* 0x00000000031a7211 */ /* 0x004fc800078c08ff */
[----:B------:R-:W-:Y:S02]  /*6cb10*/  LEA.HI.X.SX32 R27, R3, R2, 0x1, P6 ;  /* 0x00000002031b7211 */ /* 0x000fe400030f0eff */
[----:B------:R-:W1:Y:S04]  /*6cb20*/  LDL.LU R3, [R1+0x60] ;  /* 0x0000600001037983 */ /* 0x000e680000300800 */
[----:B---3--:R2:W-:Y:S04]  /*6cb30*/  @P5 STG.E.U16 desc[UR10][R24.64], R21 ;  /* 0x0000001518005986 */ /* 0x0085e8000c10150a */
[----:B-----5:R-:W-:Y:S01]  /*6cb40*/  @P4 STG.E.U16 desc[UR10][R26.64], R17 ;  /* 0x000000111a004986 */ /* 0x020fe2000c10150a */
[----:B--2---:R-:W-:-:S04]  /*6cb50*/  LEA R24, P6, R4, R0, 0x1 ;  /* 0x0000000004187211 */ /* 0x004fc800078c08ff */
[----:B------:R-:W-:Y:S01]  /*6cb60*/  LEA.HI.X.SX32 R25, R4, R2, 0x1, P6 ;  /* 0x0000000204197211 */ /* 0x000fe200030f0eff */
[C---:B------:R-:W-:Y:S01]  /*6cb70*/  IMAD R4, R20.reuse, R29, RZ ;  /* 0x0000001d14047224 */ /* 0x040fe200078e02ff */
[----:B0-----:R-:W-:Y:S01]  /*6cb80*/  ISETP.LT.AND P4, PT, R20, UR5, !P0 ;  /* 0x0000000514007c0c */ /* 0x001fe2000c781270 */
[----:B------:R-:W0:Y:S01]  /*6cb90*/  LDCU UR5, c[0x0][0x39c] ;  /* 0x00007380ff0577ac */ /* 0x000e220008000800 */
[----:B------:R-:W2:Y:S04]  /*6cba0*/  LDL.LU R20, [R1+0x74] ;  /* 0x0000740001147983 */ /* 0x000ea80000300800 */
[----:B----4-:R3:W-:Y:S02]  /*6cbb0*/  @P2 STG.E.U16 desc[UR10][R24.64], R5 ;  /* 0x0000000518002986 */ /* 0x0107e4000c10150a */
[----:B---3--:R-:W-:-:S02]  /*6cbc0*/  LEA R24, P2, R4, R0, 0x1 ;  /* 0x0000000004187211 */ /* 0x008fc400078408ff */
[----:B------:R-:W-:Y:S02]  /*6cbd0*/  PRMT R5, R10, 0x7632, R5 ;  /* 0x000076320a057816 */ /* 0x000fe40000000005 */
[----:B------:R-:W3:Y:S01]  /*6cbe0*/  LDL.LU R10, [R1+0x195c] ;  /* 0x00195c00010a7983 */ /* 0x000ee20000300800 */
[----:B------:R-:W-:-:S03]  /*6cbf0*/  LEA.HI.X.SX32 R25, R4, R2, 0x1, P2 ;  /* 0x0000000204197211 */ /* 0x000fc600010f0eff */
[----:B------:R-:W4:Y:S01]  /*6cc00*/  LDL.LU R4, [R1+0x6c] ;  /* 0x00006c0001047983 */ /* 0x000f220000300800 */
[C---:B-1----:R-:W-:Y:S01]  /*6cc10*/  ISETP.LT.AND P5, PT, R3.reuse, UR6, !P0 ;  /* 0x0000000603007c0c */ /* 0x042fe2000c7a1270 */
[----:B------:R-:W-:Y:S01]  /*6cc20*/  IMAD R3, R3, R29, RZ ;  /* 0x0000001d03037224 */ /* 0x000fe200078e02ff */
[----:B------:R-:W4:Y:S04]  /*6cc30*/  LDCU UR6, c[0x0][0x39c] ;  /* 0x00007380ff0677ac */ /* 0x000f280008000800 */
[----:B------:R-:W-:-:S04]  /*6cc40*/  LEA R26, P6, R3, R0, 0x1 ;  /* 0x00000000031a7211 */ /* 0x000fc800078c08ff */
[----:B------:R-:W-:Y:S01]  /*6cc50*/  LEA.HI.X.SX32 R27, R3, R2, 0x1, P6 ;  /* 0x00000002031b7211 */ /* 0x000fe200030f0eff */
[----:B------:R-:W-:-:S04]  /*6cc60*/  IMAD R3, R8, R29, RZ ;  /* 0x0000001d08037224 */ /* 0x000fc800078e02ff */
[----:B------:R1:W-:Y:S01]  /*6cc70*/  @P5 STG.E.U16 desc[UR10][R26.64], R18 ;  /* 0x000000121a005986 */ /* 0x0003e2000c10150a */
[----:B------:R-:W-:Y:S01]  /*6cc80*/  ISETP.LT.AND P6, PT, R8, UR7, !P0 ;  /* 0x0000000708007c0c */ /* 0x000fe2000c7c1270 */
[----:B------:R-:W5:Y:S02]  /*6cc90*/  LDCU UR7, c[0x0][0x39c] ;  /* 0x00007380ff0777ac */ /* 0x000f640008000800 */
[----:B------:R0:W-:Y:S01]  /*6cca0*/  @P4 STG.E.U16 desc[UR10][R24.64], R5 ;  /* 0x0000000518004986 */ /* 0x0001e2000c10150a */
[----:B------:R-:W-:-:S03]  /*6ccb0*/  LEA R8, P2, R3, R0, 0x1 ;  /* 0x0000000003087211 */ /* 0x000fc600078408ff */
[----:B-1----:R-:W3:Y:S04]  /*6ccc0*/  LDL.LU R26, [R1+0x7c] ;  /* 0x00007c00011a7983 */ /* 0x002ee80000300800 */
[----:B0-----:R-:W3:Y:S01]  /*6ccd0*/  LDL.LU R25, [R1+0x78] ;  /* 0x0000780001197983 */ /* 0x001ee20000300800 */
[----:B------:R-:W-:Y:S02]  /*6cce0*/  PRMT R5, R9, 0x7632, R5 ;  /* 0x0000763209057816 */ /* 0x000fe40000000005 */
[----:B------:R-:W-:Y:S02]  /*6ccf0*/  LEA.HI.X.SX32 R9, R3, R2, 0x1, P2 ;  /* 0x0000000203097211 */ /* 0x000fe400010f0eff */
[----:B------:R-:W-:Y:S01]  /*6cd00*/  ISETP.LT.AND P2, PT, R28, UR5, !P0 ;  /* 0x000000051c007c0c */ /* 0x000fe2000c741270 */
[----:B------:R-:W0:Y:S01]  /*6cd10*/  LDCU UR5, c[0x0][0x39c] ;  /* 0x00007380ff0577ac */ /* 0x000e220008000800 */
[C---:B----4-:R-:W-:Y:S01]  /*6cd20*/  ISETP.LT.AND P4, PT, R4.reuse, UR6, !P0 ;  /* 0x0000000604007c0c */ /* 0x050fe2000c781270 */
[-C--:B------:R-:W-:Y:S01]  /*6cd30*/  IMAD R3, R4, R29.reuse, RZ ;  /* 0x0000001d04037224 */ /* 0x080fe200078e02ff */
[----:B------:R1:W-:Y:S01]  /*6cd40*/  @P6 STG.E.U16 desc[UR10][R8.64], R5 ;  /* 0x0000000508006986 */ /* 0x0003e2000c10150a */
[----:B------:R-:W-:Y:S01]  /*6cd50*/  IMAD R4, R28, R29, RZ ;  /* 0x0000001d1c047224 */ /* 0x000fe200078e02ff */
[----:B------:R-:W-:Y:S01]  /*6cd60*/  PRMT R16, R12, 0x7632, R16 ;  /* 0x000076320c107816 */ /* 0x000fe20000000010 */
[----:B------:R-:W4:Y:S01]  /*6cd70*/  LDCU UR6, c[0x0][0x39c] ;  /* 0x00007380ff0677ac */ /* 0x000f220008000800 */
[----:B------:R-:W4:Y:S04]  /*6cd80*/  LDL.LU R28, [R1+0x80] ;  /* 0x00008000011c7983 */ /* 0x000f280000300800 */
[----:B------:R-:W4:Y:S01]  /*6cd90*/  LDL.LU R27, [R1+0x84] ;  /* 0x00008400011b7983 */ /* 0x000f220000300800 */
[----:B-1----:R-:W-:-:S04]  /*6cda0*/  LEA R8, P5, R3, R0, 0x1 ;  /* 0x0000000003087211 */ /* 0x002fc800078a08ff */
[----:B------:R-:W-:Y:S01]  /*6cdb0*/  LEA.HI.X.SX32 R9, R3, R2, 0x1, P5 ;  /* 0x0000000203097211 */ /* 0x000fe200028f0eff */
[----:B--2---:R-:W-:Y:S01]  /*6cdc0*/  IMAD R3, R20, R29, RZ ;  /* 0x0000001d14037224 */ /* 0x004fe200078e02ff */
[----:B------:R-:W-:Y:S02]  /*6cdd0*/  LEA R12, P6, R4, R0, 0x1 ;  /* 0x00000000040c7211 */ /* 0x000fe400078c08ff */
[----:B-----5:R-:W-:Y:S01]  /*6cde0*/  ISETP.LT.AND P5, PT, R20, UR7, !P0 ;  /* 0x0000000714007c0c */ /* 0x020fe2000c7a1270 */
[----:B------:R1:W-:Y:S01]  /*6cdf0*/  @P4 STG.E.U16 desc[UR10][R8.64], R16 ;  /* 0x0000001008004986 */ /* 0x0003e2000c10150a */
[----:B------:R-:W-:Y:S01]  /*6ce00*/  PRMT R5, R13, 0x7632, R5 ;  /* 0x000076320d057816 */ /* 0x000fe20000000005 */
[----:B------:R-:W2:Y:S01]  /*6ce10*/  LDCU UR7, c[0x0][0x39c] ;  /* 0x00007380ff0777ac */ /* 0x000ea20008000800 */
[----:B------:R-:W-:Y:S01]  /*6ce20*/  LEA.HI.X.SX32 R13, R4, R2, 0x1, P6 ;  /* 0x00000002040d7211 */ /* 0x000fe200030f0eff */
[----:B------:R-:W5:Y:S01]  /*6ce30*/  LDL.LU R20, [R1+0x8c] ;  /* 0x00008c0001147983 */ /* 0x000f620000300800 */
[----:B------:R-:W-:-:S02]  /*6ce40*/  PRMT R21, R21, 0x7632, R21 ;  /* 0x0000763215157816 */ /* 0x000fc40000000015 */
[C---:B-1----:R-:W-:Y:S01]  /*6ce50*/  LEA R8, P4, R3.reuse, R0, 0x1 ;  /* 0x0000000003087211 */ /* 0x042fe200078808ff */
[----:B------:R1:W-:Y:S03]  /*6ce60*/  @P2 STG.E.U16 desc[UR10][R12.64], R5 ;  /* 0x000000050c002986 */ /* 0x0003e6000c10150a */
[----:B------:R-:W-:Y:S01]  /*6ce70*/  LEA.HI.X.SX32 R9, R3, R2, 0x1, P4 ;  /* 0x0000000203097211 */ /* 0x000fe200020f0eff */
[CC--:B---3--:R-:W-:Y:S01]  /*6ce80*/  IMAD R3, R25.reuse, R29.reuse, RZ ;  /* 0x0000001d19037224 */ /* 0x0c8fe200078e02ff */
[----:B------:R-:W-:Y:S01]  /*6ce90*/  ISETP.LT.AND P4, PT, R25, UR8, !P0 ;  /* 0x0000000819007c0c */ /* 0x000fe2000c781270 */
[----:B------:R-:W3:Y:S01]  /*6cea0*/  LDCU UR8, c[0x0][0x39c] ;  /* 0x00007380ff0877ac */ /* 0x000ee20008000800 */
[C---:B0-----:R-:W-:Y:S01]  /*6ceb0*/  ISETP.LT.AND P6, PT, R26.reuse, UR5, !P0 ;  /* 0x000000051a007c0c */ /* 0x041fe2000c7c1270 */
[----:B------:R0:W-:Y:S01]  /*6cec0*/  @P5 STG.E.U16 desc[UR10][R8.64], R21 ;  /* 0x0000001508005986 */ /* 0x0001e2000c10150a */
[----:B------:R-:W-:Y:S01]  /*6ced0*/  LEA R4, P2, R3, R0, 0x1 ;  /* 0x0000000003047211 */ /* 0x000fe200078408ff */
[----:B------:R-:W5:Y:S01]  /*6cee0*/  LDCU UR5, c[0x0][0x39c] ;  /* 0x00007380ff0577ac */ /* 0x000f620008000800 */
[----:B-1----:R-:W-:Y:S01]  /*6cef0*/  IMAD R12, R26, R29, RZ ;  /* 0x0000001d1a0c7224 */ /* 0x002fe200078e02ff */
[----:B------:R-:W-:Y:S01]  /*6cf00*/  PRMT R13, R5, 0x7632, R13 ;  /* 0x00007632050d7816 */ /* 0x000fe2000000000d */
[----:B------:R-:W5:Y:S01]  /*6cf10*/  LDL.LU R25, [R1+0x18] ;  /* 0x0000180001197983 */ /* 0x000f620000300800 */
[----:B------:R-:W-:-:S02]  /*6cf20*/  PRMT R17, R17, 0x7632, R17 ;  /* 0x0000763211117816 */ /* 0x000fc40000000011 */
[----:B------:R-:W-:Y:S02]  /*6cf30*/  LEA.HI.X.SX32 R5, R3, R2, 0x1, P2 ;  /* 0x0000000203057211 */ /* 0x000fe400010f0eff */
[----:B0-----:R-:W-:-:S03]  /*6cf40*/  LEA R8, P5, R12, R0, 0x1 ;  /* 0x000000000c087211 */ /* 0x001fc600078a08ff */
[----:B------:R0:W-:Y:S01]  /*6cf50*/  @P4 STG.E.U16 desc[UR10][R4.64], R17 ;  /* 0x0000001104004986 */ /* 0x0001e2000c10150a */
[----:B------:R-:W-:-:S05]  /*6cf60*/  LEA.HI.X.SX32 R9, R12, R2, 0x1, P5 ;  /* 0x000000020c097211 */ /* 0x000fca00028f0eff */
[----:B------:R1:W-:Y:S01]  /*6cf70*/  @P6 STG.E.U16 desc[UR10][R8.64], R13 ;  /* 0x0000000d08006986 */ /* 0x0003e2000c10150a */
[CC--:B----4-:R-:W-:Y:S01]  /*6cf80*/  IMAD R3, R28.reuse, R29.reuse, RZ ;  /* 0x0000001d1c037224 */ /* 0x0d0fe200078e02ff */
[----:B------:R-:W-:Y:S01]  /*6cf90*/  ISETP.LT.AND P2, PT, R28, UR6, !P0 ;  /* 0x000000061c007c0c */ /* 0x000fe2000c741270 */
[----:B------:R-:W4:Y:S01]  /*6cfa0*/  LDCU UR6, c[0x0][0x39c] ;  /* 0x00007380ff0677ac */ /* 0x000f220008000800 */
[----:B------:R-:W4:Y:S02]  /*6cfb0*/  LDL.LU R28, [R1+0x8] ;  /* 0x00000800011c7983 */ /* 0x000f240000300800 */
[----:B0-----:R-:W-:Y:S01]  /*6cfc0*/  LEA R4, P4, R3, R0, 0x1 ;  /* 0x0000000003047211 */ /* 0x001fe200078808ff */
[----:B-1----:R-:W-:-:S03]  /*6cfd0*/  IMAD R9, R27, R29, RZ ;  /* 0x0000001d1b097224 */ /* 0x002fc600078e02ff */
[----:B------:R-:W-:Y:S02]  /*6cfe0*/  LEA.HI.X.SX32 R5, R3, R2, 0x1, P4 ;  /* 0x0000000203057211 */ /* 0x000fe400020f0eff */
[----:B------:R-:W-:Y:S02]  /*6cff0*/  PRMT R3, R18, 0x7632, R3 ;  /* 0x0000763212037816 */ /* 0x000fe40000000003 */
[----:B------:R-:W-:Y:S01]  /*6d000*/  LEA R8, P5, R9, R0, 0x1 ;  /* 0x0000000009087211 */ /* 0x000fe200078a08ff */
[----:B------:R-:W4:Y:S01]  /*6d010*/  LDL.LU R18, [R1+0x1958] ;  /* 0x0019580001127983 */ /* 0x000f220000300800 */
[----:B--2---:R-:W-:Y:S01]  /*6d020*/  ISETP.LT.AND P6, PT, R27, UR7, !P0 ;  /* 0x000000071b007c0c */ /* 0x004fe2000c7c1270 */
[----:B------:R-:W0:Y:S02]  /*6d030*/  LDCU UR7, c[0x0][0x39c] ;  /* 0x00007380ff0777ac */ /* 0x000e240008000800 */
[----:B------:R1:W-:Y:S04]  /*6d040*/  @P2 STG.E.U16 desc[UR10][R4.64], R3 ;  /* 0x0000000304002986 */ /* 0x0003e8000c10150a */
[----:B------:R-:W2:Y:S01]  /*6d050*/  LDL.LU R27, [R1+0xb8] ;  /* 0x0000b800011b7983 */ /* 0x000ea20000300800 */
[----:B-1----:R-:W-:Y:S01]  /*6d060*/  IMAD R3, R29, 0x4, R9 ;  /* 0x000000041d037824 */ /* 0x002fe200078e0209 */
[----:B------:R-:W-:-:S02]  /*6d070*/  LEA.HI.X.SX32 R9, R9, R2, 0x1, P5 ;  /* 0x0000000209097211 */ /* 0x000fc400028f0eff */
[----:B---3--:R-:W-:Y:S02]  /*6d080*/  ISETP.LT.AND P5, PT, R10, UR8, !P0 ;  /* 0x000000080a007c0c */ /* 0x008fe4000c7a1270 */
[----:B-----5:R-:W-:Y:S01]  /*6d090*/  ISETP.LT.AND P4, PT, R20, UR5, !P0 ;  /* 0x0000000514007c0c */ /* 0x020fe2000c781270 */
[----:B------:R-:W3:Y:S01]  /*6d0a0*/  LDL.LU R10, [R1+0x1954] ;  /* 0x00195400010a7983 */ /* 0x000ee20000300800 */
[----:B------:R-:W1:Y:S01]  /*6d0b0*/  LDCU UR5, c[0x0][0x39c] ;  /* 0x00007380ff0577ac */ /* 0x000e620008000800 */
[----:B------:R-:W-:Y:S01]  /*6d0c0*/  IMAD R12, R29, 0x4, R3 ;  /* 0x000000041d0c7824 */ /* 0x000fe200078e0203 */
[C---:B------:R-:W-:Y:S01]  /*6d0d0*/  LEA R4, P2, R3.reuse, R0, 0x1 ;  /* 0x0000000003047211 */ /* 0x040fe200078408ff */
[----:B------:R-:W5:Y:S01]  /*6d0e0*/  LDCU UR8, c[0x0][0x39c] ;  /* 0x00007380ff0877ac */ /* 0x000f620008000800 */
[----:B------:R0:W-:Y:S02]  /*6d0f0*/  @P6 STG.E.U16 desc[UR10][R8.64], R25 ;  /* 0x0000001908006986 */ /* 0x0001e4000c10150a */
[----:B------:R-:W-:-:S02]  /*6d100*/  LEA.HI.X.SX32 R5, R3, R2, 0x1, P2 ;  /* 0x0000000203057211 */ /* 0x000fc400010f0eff */
[----:B0-----:R-:W-:-:S04]  /*6d110*/  LEA R8, P6, R12, R0, 0x1 ;  /* 0x000000000c087211 */ /* 0x001fc800078c08ff */
[----:B------:R-:W-:Y:S02]  /*6d120*/  LEA.HI.X.SX32 R9, R12, R2, 0x1, P6 ;  /* 0x000000020c097211 */ /* 0x000fe400030f0eff */
[----:B----4-:R-:W-:Y:S01]  /*6d130*/  ISETP.LT.AND P2, PT, R18, UR6, !P0 ;  /* 0x0000000612007c0c */ /* 0x010fe2000c741270 */
[----:B------:R-:W-:Y:S01]  /*6d140*/  IMAD R3, R29, 0x4, R12 ;  /* 0x000000041d037824 */ /* 0x000fe200078e020c */
[----:B------:R-:W4:Y:S01]  /*6d150*/  LDL.LU R18, [R1+0x1950] ;  /* 0x0019500001127983 */ /* 0x000f220000300800 */
[----:B------:R-:W2:Y:S03]  /*6d160*/  LDCU UR6, c[0x0][0x39c] ;  /* 0x00007380ff0677ac */ /* 0x000ea60008000800 */
[----:B------:R-:W2:Y:S04]  /*6d170*/  LDL.LU R21, [R1+0xc0] ;  /* 0x0000c00001157983 */ /* 0x000ea80000300800 */
[----:B---3--:R0:W-:Y:S01]  /*6d180*/  @P3 STG.E.U16 desc[UR10][R4.64], R10 ;  /* 0x0000000a04003986 */ /* 0x0081e2000c10150a */
[----:B-1----:R-:W-:Y:S01]  /*6d190*/  ISETP.LT.AND P3, PT, R14, UR5, !P0 ;  /* 0x000000050e007c0c */ /* 0x002fe2000c761270 */
[----:B------:R-:W1:Y:S02]  /*6d1a0*/  LDCU UR5, c[0x0][0x39c] ;  /* 0x00007380ff0577ac */ /* 0x000e640008000800 */
[----:B------:R-:W3:Y:S04]  /*6d1b0*/  LDL.LU R14, [R1+0x194c] ;  /* 0x00194c00010e7983 */ /* 0x000ee80000300800 */
[----:B------:R-:W2:Y:S04]  /*6d1c0*/  LDL.LU R24, [R1+0xc4] ;  /* 0x0000c40001187983 */ /* 0x000ea80000300800 */
[----:B------:R1:W-:Y:S01]  /*6d1d0*/  @P4 STG.E.U16 desc[UR10][R8.64], R28 ;  /* 0x0000001c08004986 */ /* 0x0003e2000c10150a */
[----:B------:R-:W-:Y:S01]  /*6d1e0*/  ISETP.LT.AND P4, PT, R22, UR7, !P0 ;  /* 0x0000000716007c0c */ /* 0x000fe2000c781270 */
[----:B------:R-:W2:Y:S02]  /*6d1f0*/  LDCU UR7, c[0x0][0x39c] ;  /* 0x00007380ff0777ac */ /* 0x000ea40008000800 */
[----:B------:R-:W2:Y:S04]  /*6d200*/  LDL.LU R20, [R1+0xa8] ;  /* 0x0000a80001147983 */ /* 0x000ea80000300800 */
[----:B------:R-:W2:Y:S01]  /*6d210*/  LDL.LU R22, [R1+0x1948] ;  /* 0x0019480001167983 */ /* 0x000ea20000300800 */
[----:B0-----:R-:W-:Y:S01]  /*6d220*/  LEA R4, P6, R3, R0, 0x1 ;  /* 0x0000000003047211 */ /* 0x001fe200078c08ff */
[----:B-1----:R-:W-:-:S03]  /*6d230*/  IMAD R9, R29, 0x4, R3 ;  /* 0x000000041d097824 */ /* 0x002fc600078e0203 */
[----:B------:R-:W-:Y:S01]  /*6d240*/  LEA.HI.X.SX32 R5, R3, R2, 0x1, P6 ;  /* 0x0000000203057211 */ /* 0x000fe200030f0eff */
[----:B------:R-:W4:Y:S01]  /*6d250*/  LDL.LU R16, [R1+0xc8] ;  /* 0x0000c80001107983 */ /* 0x000f220000300800 */
[----:B------:R-:W-:Y:S01]  /*6d260*/  LEA R8, P6, R9, R0, 0x1 ;  /* 0x0000000009087211 */ /* 0x000fe200078c08ff */
[----:B------:R-:W-:Y:S02]  /*6d270*/  IMAD R3, R29, 0x4, R9 ;  /* 0x000000041d037824 */ /* 0x000fe400078e0209 */
[----:B------:R-:W4:Y:S01]  /*6d280*/  LDL.LU R26, [R1+0xcc] ;  /* 0x0000cc00011a7983 */ /* 0x000f220000300800 */
[----:B------:R-:W-:-:S03]  /*6d290*/  LEA.HI.X.SX32 R9, R9, R2, 0x1, P6 ;  /* 0x0000000209097211 */ /* 0x000fc600030f0eff */
[----:B---3--:R0:W-:Y:S04]  /*6d2a0*/  @P5 STG.E.U16 desc[UR10][R4.64], R14 ;  /* 0x0000000e04005986 */ /* 0x0081e8000c10150a */
[----:B--2---:R1:W-:Y:S01]  /*6d2b0*/  @P2 STG.E.U16 desc[UR10][R8.64], R22 ;  /* 0x0000001608002986 */ /* 0x0043e2000c10150a */
[----:B------:R-:W-:Y:S01]  /*6d2c0*/  ISETP.LT.AND P2, PT, R6, UR5, !P0 ;  /* 0x0000000506007c0c */ /* 0x000fe2000c741270 */
[----:B------:R-:W-:Y:S01]  /*6d2d0*/  IMAD R12, R29, 0x4, R3 ;  /* 0x000000041d0c7824 */ /* 0x000fe200078e0203 */
[----:B------:R-:W-:Y:S01]  /*6d2e0*/  ISETP.LT.AND P5, PT, R27, UR6, !P0 ;  /* 0x000000061b007c0c */ /* 0x000fe2000c7a1270 */
[----:B------:R-:W2:Y:S01]  /*6d2f0*/  LDL.LU R6, [R1+0x1944] ;  /* 0x0019440001067983 */ /* 0x000ea20000300800 */
[C---:B0-----:R-:W-:Y:S01]  /*6d300*/  LEA R4, P6, R3.reuse, R0, 0x1 ;  /* 0x0000000003047211 */ /* 0x041fe200078c08ff */
[----:B------:R-:W0:Y:S02]  /*6d310*/  LDCU UR6, c[0x0][0x39c] ;  /* 0x00007380ff0677ac */ /* 0x000e240008000800 */
[----:B------:R-:W3:Y:S01]  /*6d320*/  LDL.LU R27, [R1+0xd0] ;  /* 0x0000d000011b7983 */ /* 0x000ee20000300800 */
[----:B------:R-:W-:Y:S01]  /*6d330*/  LEA.HI.X.SX32 R5, R3, R2, 0x1, P6 ;  /* 0x0000000203057211 */ /* 0x000fe200030f0eff */
[----:B------:R-:W-:Y:S01]  /*6d340*/  IMAD R3, R29, 0x4, R12 ;  /* 0x000000041d037824 */ /* 0x000fe200078e020c */
[----:B------:R-:W0:Y:S01]  /*6d350*/  LDCU UR5, c[0x0][0x39c] ;  /* 0x00007380ff0577ac */ /* 0x000e220008000800 */
[----:B-1----:R-:W-:-:S02]  /*6d360*/  LEA R8, P6, R12, R0, 0x1 ;  /* 0x000000000c087211 */ /* 0x002fc400078c08ff */
[----:B----4-:R1:W-:Y:S01]  /*6d370*/  @P3 STG.E.U16 desc[UR10][R4.64], R18 ;  /* 0x0000001204003986 */ /* 0x0103e2000c10150a */
[----:B------:R-:W-:Y:S01]  /*6d380*/  ISETP.LT.AND P3, PT, R21, UR7, !P0 ;  /* 0x0000000715007c0c */ /* 0x000fe2000c761270 */
[----:B------:R-:W4:Y:S01]  /*6d390*/  LDCU UR7, c[0x0][0x39c] ;  /* 0x00007380ff0777ac */ /* 0x000f220008000800 */
[----:B------:R-:W-:Y:S01]  /*6d3a0*/  LEA.HI.X.SX32 R9, R12, R2, 0x1, P6 ;  /* 0x000000020c097211 */ /* 0x000fe200030f0eff */
[----:B------:R-:W-:Y:S01]  /*6d3b0*/  IMAD R12, R29, 0x4, R3 ;  /* 0x000000041d0c7824 */ /* 0x000fe200078e0203 */
[----:B-1----:R-:W-:-:S04]  /*6d3c0*/  LEA R4, P6, R3, R0, 0x1 ;  /* 0x0000000003047211 */ /* 0x002fc800078c08ff */
[----:B------:R-:W-:Y:S02]  /*6d3d0*/  LEA.HI.X.SX32 R5, R3, R2, 0x1, P6 ;  /* 0x0000000203057211 */ /* 0x000fe400030f0eff */
[----:B------:R-:W-:Y:S01]  /*6d3e0*/  PRMT R3, R25, 0x7632, R3 ;  /* 0x0000763219037816 */ /* 0x000fe20000000003 */
[----:B--2---:R1:W-:Y:S01]  /*6d3f0*/  @P4 STG.E.U16 desc[UR10][R8.64], R6 ;  /* 0x0000000608004986 */ /* 0x0043e2000c10150a */
[----:B0-----:R-:W-:Y:S01]  /*6d400*/  ISETP.LT.AND P4, PT, R24, UR6, !P0 ;  /* 0x0000000618007c0c */ /* 0x001fe2000c781270 */
[----:B------:R-:W3:Y:S02]  /*6d410*/  LDCU UR6, c[0x0][0x39c] ;  /* 0x00007380ff0677ac */ /* 0x000ee40008000800 */
[----:B------:R-:W2:Y:S01]  /*6d420*/  LDL.LU R24, [R1+0xd4] ;  /* 0x0000d40001187983 */ /* 0x000ea20000300800 */
[----:B-1----:R-:W-:-:S03]  /*6d430*/  LEA R8, P6, R12, R0, 0x1 ;  /* 0x000000000c087211 */ /* 0x002fc600078c08ff */
[----:B------:R0:W-:Y:S01]  /*6d440*/  @P5 STG.E.U16 desc[UR10][R4.64], R20 ;  /* 0x0000001404005986 */ /* 0x0001e2000c10150a */
[----:B------:R-:W-:-:S03]  /*6d450*/  LEA.HI.X.SX32 R9, R12, R2, 0x1, P6 ;  /* 0x000000020c097211 */ /* 0x000fc600030f0eff */
[----:B------:R-:W5:Y:S04]  /*6d460*/  LDL.LU R25, [R1+0xd8] ;  /* 0x0000d80001197983 */ /* 0x000f680000300800 */
[----:B------:R1:W-:Y:S01]  /*6d470*/  @P2 STG.E.U16 desc[UR10][R8.64], R3 ;  /* 0x0000000308002986 */ /* 0x0003e2000c10150a */
[----:B----4-:R-:W-:Y:S01]  /*6d480*/  ISETP.LT.AND P2, PT, R26, UR7, !P0 ;  /* 0x000000071a007c0c */ /* 0x010fe2000c741270 */
[----:B------:R-:W-:Y:S01]  /*6d490*/  IMAD R12, R29, 0x4, R12 ;  /* 0x000000041d0c7824 */ /* 0x000fe200078e020c */
[----:B------:R-:W-:Y:S01]  /*6d4a0*/  PRMT R6, R10, 0x7632, R6 ;  /* 0x000076320a067816 */ /* 0x000fe20000000006 */
[----:B------:R-:W4:Y:S01]  /*6d4b0*/  LDL.LU R26, [R1+0xdc] ;  /* 0x0000dc00011a7983 */ /* 0x000f220000300800 */
[----:B------:R-:W-:Y:S01]  /*6d4c0*/  ISETP.LT.AND P5, PT, R16, UR5, !P0 ;  /* 0x0000000510007c0c */ /* 0x000fe2000c7a1270 */
[----:B------:R-:W2:Y:S01]  /*6d4d0*/  LDCU UR5, c[0x0][0x39c] ;  /* 0x00007380ff0577ac */ /* 0x000ea20008000800 */
[----:B0-----:R-:W-:-:S02]  /*6d4e0*/  LEA R4, P6, R12, R0, 0x1 ;  /* 0x000000000c047211 */ /* 0x001fc400078c08ff */
[----:B------:R-:W-:Y:S01]  /*6d4f0*/  PRMT R14, R14, 0x7632, R14 ;  /* 0x000076320e0e7816 */ /* 0x000fe2000000000e */
[----:B------:R-:W5:Y:S01]  /*6d500*/  LDCU UR7, c[0x0][0x39c] ;  /* 0x00007380ff0777ac */ /* 0x000f620008000800 */
[----:B------:R-:W-:-:S05]  /*6d510*/  LEA.HI.X.SX32 R5, R12, R2, 0x1, P6 ;  /* 0x000000020c057211 */ /* 0x000fca00030f0eff */
[----:B------:R0:W-:Y:S01]  /*6d520*/  @P3 STG.E.U16 desc[UR10][R4.64], R6 ;  /* 0x0000000604003986 */ /* 0x0001e2000c10150a */
[----:B---3--:R-:W-:Y:S01]  /*6d530*/  ISETP.LT.AND P3, PT, R27, UR6, !P0 ;  /* 0x000000061b007c0c */ /* 0x008fe2000c761270 */
[C---:B-1----:R-:W-:Y:S01]  /*6d540*/  IMAD R3, R29.reuse, 0x4, R12 ;  /* 0x000000041d037824 */ /* 0x042fe200078e020c */
[----:B------:R-:W4:Y:S01]  /*6d550*/  LDCU UR6, c[0x0][0x39c] ;  /* 0x00007380ff0677ac */ /* 0x000f220008000800 */
[----:B------:R-:W3:Y:S02]  /*6d560*/  LDL.LU R27, [R1+0xe0] ;  /* 0x0000e000011b7983 */ /* 0x000ee40000300800 */
[----:B------:R-:W-:Y:S01]  /*6d570*/  IMAD R10, R29, 0x4, R3 ;  /* 0x000000041d0a7824 */ /* 0x000fe200078e0203 */
[----:B------:R-:W-:-:S04]  /*6d580*/  LEA R8, P6, R3, R0, 0x1 ;  /* 0x0000000003087211 */ /* 0x000fc800078c08ff */
[----:B------:R-:W-:Y:S02]  /*6d590*/  LEA.HI.X.SX32 R9, R3, R2, 0x1, P6 ;  /* 0x0000000203097211 */ /* 0x000fe400030f0eff */
[----:B0-----:R-:W-:Y:S02]  /*6d5a0*/  LEA R4, P6, R10, R0, 0x1 ;  /* 0x000000000a047211 */ /* 0x001fe400078c08ff */
[----:B------:R-:W-:Y:S02]  /*6d5b0*/  PRMT R3, R28, 0x7632, R3 ;  /* 0x000076321c037816 */ /* 0x000fe40000000003 */
[----:B------:R-:W-:Y:S01]  /*6d5c0*/  LEA.HI.X.SX32 R5, R10, R2, 0x1, P6 ;  /* 0x000000020a057211 */ /* 0x000fe200030f0eff */
[----:B------:R-:W-:Y:S01]  /*6d5d0*/  IMAD R10, R29, 0x4, R10 ;  /* 0x000000041d0a7824 */ /* 0x000fe200078e020a */
[----:B------:R-:W-:Y:S01]  /*6d5e0*/  PRMT R22, R22, 0x7632, R22 ;  /* 0x0000763216167816 */ /* 0x000fe20000000016 */
[----:B------:R0:W-:Y:S04]  /*6d5f0*/  @P4 STG.E.U16 desc[UR10][R8.64], R3 ;  /* 0x0000000308004986 */ /* 0x0001e8000c10150a */
[----:B------:R1:W-:Y:S01]  /*6d600*/  @P5 STG.E.U16 desc[UR10][R4.64], R14 ;  /* 0x0000000e04005986 */ /* 0x0003e2000c10150a */
[----:B------:R-:W-:-:S02]  /*6d610*/  PRMT R18, R18, 0x7632, R18 ;  /* 0x0000763212127816 */ /* 0x000fc40000000012 */
[----:B------:R-:W-:Y:S01]  /*6d620*/  PRMT R6, R6, 0x7632, R6 ;  /* 0x0000763206067816 */ /* 0x000fe20000000006 */
[----:B------:R-:W3:Y:S01]  /*6d630*/  LDL.LU R28, [R1+0xe4] ;  /* 0x0000e400011c7983 */ /* 0x000ee20000300800 */
[----:B0-----:R-:W-:Y:S01]  /*6d640*/  IMAD R3, R29, 0x4, R10 ;  /* 0x000000041d037824 */ /* 0x001fe200078e020a */
[----:B-1----:R-:W-:-:S04]  /*6d650*/  LEA R4, P6, R10, R0, 0x1 ;  /* 0x000000000a047211 */ /* 0x002fc800078c08ff */
[----:B------:R-:W-:Y:S01]  /*6d660*/  LEA.HI.X.SX32 R5, R10, R2, 0x1, P6 ;  /* 0x000000020a057211 */ /* 0x000fe200030f0eff */
[----:B------:R-:W-:Y:S01]  /*6d670*/  IMAD R10, R29, 0x4, R3 ;  /* 0x000000041d0a7824 */ /* 0x000fe200078e0203 */
[----:B------:R-:W-:-:S03]  /*6d680*/  LEA R8, P6, R3, R0, 0x1 ;  /* 0x0000000003087211 */ /* 0x000fc600078c08ff */
[----:B------:R0:W-:Y:S01]  /*6d690*/  @P2 STG.E.U16 desc[UR10][R4.64], R22 ;  /* 0x0000001604002986 */ /* 0x0001e2000c10150a */
[----:B------:R-:W-:Y:S02]  /*6d6a0*/  LEA.HI.X.SX32 R9, R3, R2, 0x1, P6 ;  /* 0x0000000203097211 */ /* 0x000fe400030f0eff */
[----:B0-----:R-:W-:-:S04]  /*6d6b0*/  LEA R4, P6, R10, R0, 0x1 ;  /* 0x000000000a047211 */ /* 0x001fc800078c08ff */
[----:B------:R-:W-:Y:S01]  /*6d6c0*/  LEA.HI.X.SX32 R5, R10, R2, 0x1, P6 ;  /* 0x000000020a057211 */ /* 0x000fe200030f0eff */
[C---:B------:R-:W-:Y:S01]  /*6d6d0*/  IMAD R10, R29.reuse, 0x4, R10 ;  /* 0x000000041d0a7824 */ /* 0x040fe200078e020a */
[----:B------:R-:W-:Y:S03]  /*6d6e0*/  @P3 STG.E.U16 desc[UR10][R8.64], R18 ;  /* 0x0000001208003986 */ /* 0x000fe6000c10150a */
[----:B------:R-:W-:Y:S01]  /*6d6f0*/  IMAD R3, R29, 0x4, R10 ;  /* 0x000000041d037824 */ /* 0x000fe200078e020a */
[----:B--2---:R-:W-:Y:S01]  /*6d700*/  ISETP.LT.AND P4, PT, R24, UR5, !P0 ;  /* 0x0000000518007c0c */ /* 0x004fe2000c781270 */
[----:B------:R-:W3:Y:S01]  /*6d710*/  LDCU UR5, c[0x0][0x39c] ;  /* 0x00007380ff0577ac */ /* 0x000ee20008000800 */
[----:B------:R-:W2:Y:S01]  /*6d720*/  LDL.LU R24, [R1+0x1c] ;  /* 0x00001c0001187983 */ /* 0x000ea20000300800 */
[----:B-----5:R-:W-:-:S10]  /*6d730*/  ISETP.LT.AND P5, PT, R25, UR7, !P0 ;  /* 0x0000000719007c0c */ /* 0x020fd4000c7a1270 */
[----:B------:R0:W-:Y:S01]  /*6d740*/  @P4 STG.E.U16 desc[UR10][R4.64], R6 ;  /* 0x0000000604004986 */ /* 0x0001e2000c10150a */
[----:B------:R-:W1:Y:S01]  /*6d750*/  LDCU UR7, c[0x0][0x39c] ;  /* 0x00007380ff0777ac */ /* 0x000e620008000800 */
[----:B----4-:R-:W-:Y:S01]  /*6d760*/  ISETP.LT.AND P2, PT, R26, UR6, !P0 ;  /* 0x000000061a007c0c */ /* 0x010fe2000c741270 */
[----:B------:R-:W4:Y:S01]  /*6d770*/  LDCU UR6, c[0x0][0x39c] ;  /* 0x00007380ff0677ac */ /* 0x000f220008000800 */
[----:B0-----:R-:W-:-:S04]  /*6d780*/  LEA R4, P6, R10, R0, 0x1 ;  /* 0x000000000a047211 */ /* 0x001fc800078c08ff */
[----:B------:R-:W-:Y:S02]  /*6d790*/  LEA.HI.X.SX32 R5, R10, R2, 0x1, P6 ;  /* 0x000000020a057211 */ /* 0x000fe400030f0eff */
[----:B------:R-:W-:Y:S02]  /*6d7a0*/  PRMT R10, R20, 0x7632, R10 ;  /* 0x00007632140a7816 */ /* 0x000fe4000000000a */
[----:B---3--:R-:W-:-:S03]  /*6d7b0*/  ISETP.LT.AND P3, PT, R27, UR5, !P0 ;  /* 0x000000051b007c0c */ /* 0x008fc6000c761270 */
[----:B------:R0:W-:Y:S01]  /*6d7c0*/  @P5 STG.E.U16 desc[UR10][R4.64], R10 ;  /* 0x0000000a04005986 */ /* 0x0001e2000c10150a */
[----:B------:R-:W3:Y:S01]  /*6d7d0*/  LDCU UR5, c[0x0][0x39c] ;  /* 0x00007380ff0577ac */ /* 0x000ee20008000800 */
[----:B----4-:R-:W-:Y:S02]  /*6d7e0*/  ISETP.LT.AND P5, PT, R11, UR6, !P0 ;  /* 0x000000060b007c0c */ /* 0x010fe4000c7a1270 */
[----:B------:R-:W4:Y:S01]  /*6d7f0*/  LDL.LU R27, [R1+0xc] ;  /* 0x00000c00011b7983 */ /* 0x000f220000300800 */
[----:B------:R-:W-:Y:S01]  /*6d800*/  LEA R8, P6, R3, R0, 0x1 ;  /* 0x0000000003087211 */ /* 0x000fe200078c08ff */
[----:B------:R-:W-:Y:S01]  /*6d810*/  IMAD R6, R29, 0x4, R3 ;  /* 0x000000041d067824 */ /* 0x000fe200078e0203 */
[----:B------:R-:W5:Y:S01]  /*6d820*/  LDCU UR6, c[0x0][0x39c] ;  /* 0x00007380ff0677ac */ /* 0x000f620008000800 */
[----:B------:R-:W4:Y:S01]  /*6d830*/  LDL.LU R11, [R1+0x1940] ;  /* 0x00194000010b7983 */ /* 0x000f220000300800 */
[----:B------:R-:W-:Y:S02]  /*6d840*/  LEA.HI.X.SX32 R9, R3, R2, 0x1, P6 ;  /* 0x0000000203097211 */ /* 0x000fe400030f0eff */
[----:B0-----:R-:W-:Y:S01]  /*6d850*/  LEA R4, P6, R6, R0, 0x1 ;  /* 0x0000000006047211 */ /* 0x001fe200078c08ff */
[----:B------:R-:W5:Y:S01]  /*6d860*/  LDL.LU R21, [R1+0xfc] ;  /* 0x0000fc0001157983 */ /* 0x000f620000300800 */
[----:B-1----:R-:W-:Y:S01]  /*6d870*/  ISETP.LT.AND P4, PT, R28, UR7, !P0 ;  /* 0x000000071c007c0c */ /* 0x002fe2000c781270 */
[----:B------:R-:W0:Y:S01]  /*6d880*/  LDCU UR7, c[0x0][0x39c] ;  /* 0x00007380ff0777ac */ /* 0x000e220008000800 */
[----:B------:R-:W-:Y:S01]  /*6d890*/  LEA.HI.X.SX32 R5, R6, R2, 0x1, P6 ;  /* 0x0000000206057211 */ /* 0x000fe200030f0eff */
[----:B------:R-:W-:Y:S01]  /*6d8a0*/  IMAD R3, R29, 0x4, R6 ;  /* 0x000000041d037824 */ /* 0x000fe200078e0206 */
[----:B--2---:R1:W-:Y:S01]  /*6d8b0*/  @P2 STG.E.U16 desc[UR10][R8.64], R24 ;  /* 0x0000001808002986 */ /* 0x0043e2000c10150a */
[----:B---3--:R-:W-:Y:S01]  /*6d8c0*/  ISETP.LT.AND P2, PT, R19, UR5, !P0 ;  /* 0x0000000513007c0c */ /* 0x008fe2000c741270 */
[----:B------:R-:W2:Y:S02]  /*6d8d0*/  LDCU UR5, c[0x0][0x39c] ;  /* 0x00007380ff0577ac */ /* 0x000ea40008000800 */
[----:B------:R-:W3:Y:S04]  /*6d8e0*/  LDL.LU R19, [R1+0x193c] ;  /* 0x00193c0001137983 */ /* 0x000ee80000300800 */
[----:B------:R-:W2:Y:S04]  /*6d8f0*/  LDL.LU R20, [R1+0x100] ;  /* 0x0001000001147983 */ /* 0x000ea80000300800 */
[----:B----4-:R4:W-:Y:S01]  /*6d900*/  @P3 STG.E.U16 desc[UR10][R4.64], R11 ;  /* 0x0000000b04003986 */ /* 0x0109e2000c10150a */
[----:B0-----:R-:W-:Y:S01]  /*6d910*/  ISETP.LT.AND P3, PT, R15, UR7, !P0 ;  /* 0x000000070f007c0c */ /* 0x001fe2000c761270 */
[----:B------:R-:W-:Y:S01]  /*6d920*/  IMAD R6, R29, 0x4, R3 ;  /* 0x000000041d067824 */ /* 0x000fe200078e0203 */
[C---:B-1----:R-:W-:Y:S01]  /*6d930*/  LEA R8, P6, R3.reuse, R0, 0x1 ;  /* 0x0000000003087211 */ /* 0x042fe200078c08ff */
[----:B------:R-:W2:Y:S01]  /*6d940*/  LDL.LU R15, [R1+0x1938] ;  /* 0x00193800010f7983 */ /* 0x000ea20000300800 */
[----:B------:R-:W0:Y:S02]  /*6d950*/  LDCU UR7, c[0x0][0x39c] ;  /* 0x00007380ff0777ac */ /* 0x000e240008000800 */
[----:B------:R-:W-:Y:S01]  /*6d960*/  LEA.HI.X.SX32 R9, R3, R2, 0x1, P6 ;  /* 0x0000000203097211 */ /* 0x000fe200030f0eff */
[----:B------:R-:W3:Y:S04]  /*6d970*/  LDL.LU R16, [R1+0x104] ;  /* 0x0001040001107983 */ /* 0x000ee80000300800 */
[----:B------:R1:W-:Y:S01]  /*6d980*/  @P4 STG.E.U16 desc[UR10][R8.64], R27 ;  /* 0x0000001b08004986 */ /* 0x0003e2000c10150a */
[----:B-----5:R-:W-:Y:S01]  /*6d990*/  ISETP.LT.AND P4, PT, R23, UR6, !P0 ;  /* 0x0000000617007c0c */ /* 0x020fe2000c781270 */
[----:B------:R-:W-:Y:S01]  /*6d9a0*/  IMAD R3, R29, 0x4, R6 ;  /* 0x000000041d037824 */ /* 0x000fe200078e0206 */
[C---:B----4-:R-:W-:Y:S01]  /*6d9b0*/  LEA R4, P6, R6.reuse, R0, 0x1 ;  /* 0x0000000006047211 */ /* 0x050fe200078c08ff */
[----:B------:R-:W4:Y:S01]  /*6d9c0*/  LDL.LU R28, [R1+0xac] ;  /* 0x0000ac00011c7983 */ /* 0x000f220000300800 */
[----:B------:R-:W5:Y:S03]  /*6d9d0*/  LDCU UR6, c[0x0][0x39c] ;  /* 0x00007380ff0677ac */ /* 0x000f660008000800 */
[----:B------:R-:W3:Y:S01]  /*6d9e0*/  LDL.LU R23, [R1+0x1934] ;  /* 0x0019340001177983 */ /* 0x000ee20000300800 */
[----:B------:R-:W-:-:S03]  /*6d9f0*/  LEA.HI.X.SX32 R5, R6, R2, 0x1, P6 ;  /* 0x0000000206057211 */ /* 0x000fc600030f0eff */
[----:B------:R-:W3:Y:S01]  /*6da00*/  LDL.LU R25, [R1+0x108] ;  /* 0x0001080001197983 */ /* 0x000ee20000300800 */
[----:B-1----:R-:W-:-:S04]  /*6da10*/  LEA R8, P6, R3, R0, 0x1 ;  /* 0x0000000003087211 */ /* 0x002fc800078c08ff */
[----:B------:R-:W-:Y:S01]  /*6da20*/  LEA.HI.X.SX32 R9, R3, R2, 0x1, P6 ;  /* 0x0000000203097211 */ /* 0x000fe200030f0eff */
[----:B--2---:R1:W-:Y:S01]  /*6da30*/  @P5 STG.E.U16 desc[UR10][R4.64], R15 ;  /* 0x0000000f04005986 */ /* 0x0043e2000c10150a */
[----:B------:R-:W-:Y:S01]  /*6da40*/  ISETP.LT.AND P5, PT, R7, UR5, !P0 ;  /* 0x0000000507007c0c */ /* 0x000fe2000c7a1270 */
[----:B------:R-:W2:Y:S02]  /*6da50*/  LDCU UR5, c[0x0][0x39c] ;  /* 0x00007380ff0577ac */ /* 0x000ea40008000800 */
[----:B------:R-:W2:Y:S04]  /*6da60*/  LDL.LU R7, [R1+0x1930] ;  /* 0x0019300001077983 */ /* 0x000ea80000300800 */
[----:B------:R-:W4:Y:S01]  /*6da70*/  LDL.LU R26, [R1+0x10c] ;  /* 0x00010c00011a7983 */ /* 0x000f220000300800 */
[----:B-1----:R-:W-:-:S05]  /*6da80*/  IMAD R5, R29, 0x4, R3 ;  /* 0x000000041d057824 */ /* 0x002fca00078e0203 */
[----:B------:R-:W-:Y:S01]  /*6da90*/  LEA R4, P6, R5, R0, 0x1 ;  /* 0x0000000005047211 */ /* 0x000fe200078c08ff */
[----:B------:R-:W-:-:S03]  /*6daa0*/  IMAD R3, R29, 0x4, R5 ;  /* 0x000000041d037824 */ /* 0x000fc600078e0205 */
[----:B------:R-:W-:Y:S01]  /*6dab0*/  LEA.HI.X.SX32 R5, R5, R2, 0x1, P6 ;  /* 0x0000000205057211 */ /* 0x000fe200030f0eff */
[----:B---3--:R1:W-:Y:S04]  /*6dac0*/  @P2 STG.E.U16 desc[UR10][R8.64], R23 ;  /* 0x0000001708002986 */ /* 0x0083e8000c10150a */
[----:B------:R3:W-:Y:S01]  /*6dad0*/  @P3 STG.E.U16 desc[UR10][R4.64], R19 ;  /* 0x0000001304003986 */ /* 0x0007e2000c10150a */
[----:B-----5:R-:W-:Y:S01]  /*6dae0*/  ISETP.LT.AND P3, PT, R20, UR6, !P0 ;  /* 0x0000000614007c0c */ /* 0x020fe2000c761270 */
[----:B------:R-:W-:Y:S01]  /*6daf0*/  IMAD R6, R29, 0x4, R3 ;  /* 0x000000041d067824 */ /* 0x000fe200078e0203 */
[----:B0-----:R-:W-:Y:S01]  /*6db00*/  ISETP.LT.AND P2, PT, R21, UR7, !P0 ;  /* 0x0000000715007c0c */ /* 0x001fe2000c741270 */
[----:B------:R-:W5:Y:S01]  /*6db10*/  LDL.LU R20, [R1+0x110] ;  /* 0x0001100001147983 */ /* 0x000f620000300800 */
[----:B------:R-:W0:Y:S01]  /*6db20*/  LDCU UR7, c[0x0][0x39c] ;  /* 0x00007380ff0777ac */ /* 0x000e220008000800 */
[C---:B-1----:R-:W-:Y:S01]  /*6db30*/  LEA R8, P6, R3.reuse, R0, 0x1 ;  /* 0x0000000003087211 */ /* 0x042fe200078c08ff */
[----:B------:R-:W1:Y:S01]  /*6db40*/  LDCU UR6, c[0x0][0x39c] ;  /* 0x00007380ff0677ac */ /* 0x000e620008000800 */
[----:B------:R-:W5:Y:S02]  /*6db50*/  LDL.LU R21, [R1+0x114] ;  /* 0x0001140001157983 */ /* 0x000f640000300800 */
[----:B------:R-:W-:Y:S01]  /*6db60*/  LEA.HI.X.SX32 R9, R3, R2, 0x1, P6 ;  /* 0x0000000203097211 */ /* 0x000fe200030f0eff */
[----:B------:R-:W-:Y:S01]  /*6db70*/  IMAD R3, R29, 0x4, R6 ;  /* 0x000000041d037824 */ /* 0x000fe200078e0206 */
[----:B---3--:R-:W-:-:S04]  /*6db80*/  LEA R4, P6, R6, R0, 0x1 ;  /* 0x0000000006047211 */ /* 0x008fc800078c08ff */
[----:B------:R-:W-:Y:S01]  /*6db90*/  LEA.HI.X.SX32 R5, R6, R2, 0x1, P6 ;  /* 0x0000000206057211 */ /* 0x000fe200030f0eff */
[----:B------:R-:W-:Y:S01]  /*6dba0*/  IMAD R6, R29, 0x4, R3 ;  /* 0x000000041d067824 */ /* 0x000fe200078e0203 */
[----:B------:R-:W-:Y:S01]  /*6dbb0*/  PRMT R11, R11, 0x7632, R11 ;  /* 0x000076320b0b7816 */ /* 0x000fe2000000000b */
[----:B--2---:R2:W-:Y:S04]  /*6dbc0*/  @P4 STG.E.U16 desc[UR10][R8.64], R7 ;  /* 0x0000000708004986 */ /* 0x0045e8000c10150a */
[----:B----4-:R3:W-:Y:S01]  /*6dbd0*/  @P5 STG.E.U16 desc[UR10][R4.64], R28 ;  /* 0x0000001c04005986 */ /* 0x0107e2000c10150a */
[----:B--2---:R-:W-:Y:S02]  /*6dbe0*/  LEA R8, P6, R3, R0, 0x1 ;  /* 0x0000000003087211 */ /* 0x004fe400078c08ff */
[----:B------:R-:W-:-:S02]  /*6dbf0*/  PRMT R7, R24, 0x7632, R7 ;  /* 0x0000763218077816 */ /* 0x000fc40000000007 */
[----:B------:R-:W-:Y:S01]  /*6dc00*/  LEA.HI.X.SX32 R9, R3, R2, 0x1, P6 ;  /* 0x0000000203097211 */ /* 0x000fe200030f0eff */
[----:B------:R-:W2:Y:S01]  /*6dc10*/  LDL.LU R24, [R1+0x118] ;  /* 0x0001180001187983 */ /* 0x000ea20000300800 */
[----:B---3--:R-:W-:Y:S01]  /*6dc20*/  LEA R4, P6, R6, R0, 0x1 ;  /* 0x0000000006047211 */ /* 0x008fe200078c08ff */
[--C-:B------:R-:W-:Y:S01]  /*6dc30*/  IMAD R3, R29, 0x4, R6.reuse ;  /* 0x000000041d037824 */ /* 0x100fe200078e0206 */
[----:B0-----:R-:W-:Y:S01]  /*6dc40*/  ISETP.LT.AND P5, PT, R25, UR7, !P0 ;  /* 0x0000000719007c0c */ /* 0x001fe2000c7a1270 */
[----:B------:R0:W-:Y:S01]  /*6dc50*/  @P2 STG.E.U16 desc[UR10][R8.64], R7 ;  /* 0x0000000708002986 */ /* 0x0001e2000c10150a */
[----:B-1----:R-:W-:Y:S01]  /*6dc60*/  ISETP.LT.AND P2, PT, R26, UR6, !P0 ;  /* 0x000000061a007c0c */ /* 0x002fe2000c741270 */
[----:B------:R-:W1:Y:S01]  /*6dc70*/  LDCU UR7, c[0x0][0x39c] ;  /* 0x00007380ff0777ac */ /* 0x000e620008000800 */
[----:B------:R-:W-:Y:S01]  /*6dc80*/  LEA.HI.X.SX32 R5, R6, R2, 0x1, P6 ;  /* 0x0000000206057211 */ /* 0x000fe200030f0eff */
[----:B------:R-:W3:Y:S01]  /*6dc90*/  LDL.LU R25, [R1+0x11c] ;  /* 0x00011c0001197983 */ /* 0x000ee20000300800 */
[----:B------:R-:W-:Y:S01]  /*6dca0*/  PRMT R6, R27, 0x7632, R6 ;  /* 0x000076321b067816 */ /* 0x000fe20000000006 */
[----:B------:R-:W2:Y:S01]  /*6dcb0*/  LDCU UR6, c[0x0][0x39c] ;  /* 0x00007380ff0677ac */ /* 0x000ea20008000800 */
[----:B------:R-:W-:Y:S01]  /*6dcc0*/  ISETP.LT.AND P4, PT, R16, UR5, !P0 ;  /* 0x0000000510007c0c */ /* 0x000fe2000c781270 */
[----:B------:R-:W4:Y:S01]  /*6dcd0*/  LDL.LU R26, [R1+0x120] ;  /* 0x00012000011a7983 */ /* 0x000f220000300800 */
[----:B------:R-:W5:Y:S03]  /*6dce0*/  LDCU UR5, c[0x0][0x39c] ;  /* 0x00007380ff0577ac */ /* 0x000f660008000800 */
[----:B------:R-:W4:Y:S04]  /*6dcf0*/  LDL.LU R27, [R1+0x124] ;  /* 0x00012400011b7983 */ /* 0x000f280000300800 */
[----:B------:R-:W4:Y:S04]  /*6dd00*/  LDL.LU R16, [R1+0xb0] ;  /* 0x0000b00001107983 */ /* 0x000f280000300800 */
[----:B------:R1:W-:Y:S01]  /*6dd10*/  @P3 STG.E.U16 desc[UR10][R4.64], R11 ;  /* 0x0000000b04003986 */ /* 0x0003e2000c10150a */
[----:B-----5:R-:W-:Y:S01]  /*6dd20*/  ISETP.LT.AND P3, PT, R20, UR5, !P0 ;  /* 0x0000000514007c0c */ /* 0x020fe2000c761270 */
[----:B------:R-:W3:Y:S02]  /*6dd30*/  LDCU UR5, c[0x0][0x39c] ;  /* 0x00007380ff0577ac */ /* 0x000ee40008000800 */
[----:B------:R-:W5:Y:S01]  /*6dd40*/  LDL.LU R20, [R1+0xb4] ;  /* 0x0000b40001147983 */ /* 0x000f620000300800 */
[----:B0-----:R-:W-:-:S04]  /*6dd50*/  LEA R8, P6, R3, R0, 0x1 ;  /* 0x0000000003087211 */ /* 0x001fc800078c08ff */
[----:B------:R-:W-:Y:S01]  /*6dd60*/  LEA.HI.X.SX32 R9, R3, R2, 0x1, P6 ;  /* 0x0000000203097211 */ /* 0x000fe200030f0eff */
[----:B------:R-:W-:-:S04]  /*6dd70*/  IMAD R3, R29, 0x4, R3 ;  /* 0x000000041d037824 */ /* 0x000fc800078e0203 */
[----:B------:R0:W-:Y:S01]  /*6dd80*/  @P4 STG.E.U16 desc[UR10][R8.64], R6 ;  /* 0x0000000608004986 */ /* 0x0001e2000c10150a */
[----:B-1----:R-:W-:Y:S02]  /*6dd90*/  LEA R4, P6, R3, R0, 0x1 ;  /* 0x0000000003047211 */ /* 0x002fe400078c08ff */
[----:B------:R-:W-:Y:S01]  /*6dda0*/  ISETP.LT.AND P4, PT, R21, UR7, !P0 ;  /* 0x0000000715007c0c */ /* 0x000fe2000c781270 */
[----:B------:R-:W4:Y:S01]  /*6ddb0*/  LDCU UR7, c[0x0][0x39c] ;  /* 0x00007380ff0777ac */ /* 0x000f220008000800 */
[----:B------:R-:W-:Y:S02]  /*6ddc0*/  LEA.HI.X.SX32 R5, R3, R2, 0x1, P6 ;  /* 0x0000000203057211 */ /* 0x000fe400030f0eff */
[----:B------:R-:W-:Y:S01]  /*6ddd0*/  PRMT R15, R15, 0x7632, R15 ;  /* 0x000076320f0f7816 */ /* 0x000fe2000000000f */
[----:B0-----:R-:W-:-:S04]  /*6dde0*/  IMAD R6, R29, 0x4, R3 ;  /* 0x000000041d067824 */ /* 0x001fc800078e0203 */
[----:B------:R-:W-:Y:S01]  /*6ddf0*/  IMAD R3, R29, 0x4, R6 ;  /* 0x000000041d037824 */ /* 0x000fe200078e0206 */
[C---:B------:R-:W-:Y:S01]  /*6de00*/  LEA R8, P6, R6.reuse, R0, 0x1 ;  /* 0x0000000006087211 */ /* 0x040fe200078c08ff */
[----:B------:R0:W-:Y:S01]  /*6de10*/  @P5 STG.E.U16 desc[UR10][R4.64], R15 ;  /* 0x0000000f04005986 */ /* 0x0001e2000c10150a */
[----:B------:R-:W-:Y:S01]  /*6de20*/  PRMT R23, R23, 0x7632, R23 ;  /* 0x0000763217177816 */ /* 0x000fe20000000017 */
[----:B------:R-:W-:Y:S01]  /*6de30*/  IMAD R10, R29, 0x4, R3 ;  /* 0x000000041d0a7824 */ /* 0x000fe200078e0203 */
[----:B------:R-:W-:Y:S02]  /*6de40*/  LEA.HI.X.SX32 R9, R6, R2, 0x1, P6 ;  /* 0x0000000206097211 */ /* 0x000fe400030f0eff */
[----:B------:R-:W-:-:S03]  /*6de50*/  PRMT R19, R19, 0x7632, R19 ;  /* 0x0000763213137816 */ /* 0x000fc60000000013 */
[----:B------:R1:W-:Y:S01]  /*6de60*/  @P2 STG.E.U16 desc[UR10][R8.64], R23 ;  /* 0x0000001708002986 */ /* 0x0003e2000c10150a */
[----:B0-----:R-:W-:-:S04]  /*6de70*/  LEA R4, P6, R3, R0, 0x1 ;  /* 0x0000000003047211 */ /* 0x001fc800078c08ff */
[----:B------:R-:W-:Y:S02]  /*6de80*/  LEA.HI.X.SX32 R5, R3, R2, 0x1, P6 ;  /* 0x0000000203057211 */ /* 0x000fe400030f0eff */
[----:B-1----:R-:W-:-:S03]  /*6de90*/  LEA R8, P2, R10, R0, 0x1 ;  /* 0x000000000a087211 */ /* 0x002fc600078408ff */
[----:B------:R-:W-:Y:S01]  /*6dea0*/  @P3 STG.E.U16 desc[UR10][R4.64], R19 ;  /* 0x0000001304003986 */ /* 0x000fe2000c10150a */
[----:B------:R-:W-:Y:S02]  /*6deb0*/  LEA.HI.X.SX32 R9, R10, R2, 0x1, P2 ;  /* 0x000000020a097211 */ /* 0x000fe400010f0eff */
[----:B------:R-:W-:-:S05]  /*6dec0*/  PRMT R7, R7, 0x7632, R7 ;  /* 0x0000763207077816 */ /* 0x000fca0000000007 */
[----:B------:R-:W-:Y:S01]  /*6ded0*/  @P4 STG.E.U16 desc[UR10][R8.64], R7 ;  /* 0x0000000708004986 */ /* 0x000fe2000c10150a */
[----:B------:R-:W-:-:S05]  /*6dee0*/  IMAD R10, R29, 0x4, R10 ;  /* 0x000000041d0a7824 */ /* 0x000fca00078e020a */
[----:B------:R-:W-:Y:S01]  /*6def0*/  LEA R12, P4, R10, R0, 0x1 ;  /* 0x000000000a0c7211 */ /* 0x000fe200078808ff */
[C---:B------:R-:W-:Y:S01]  /*6df00*/  IMAD R3, R29.reuse, 0x4, R10 ;  /* 0x000000041d037824 */ /* 0x040fe200078e020a */
[----:B------:R-:W-:Y:S02]  /*6df10*/  PRMT R14, R28, 0x7632, R14 ;  /* 0x000076321c0e7816 */ /* 0x000fe4000000000e */
[----:B------:R-:W-:Y:S01]  /*6df20*/  LEA.HI.X.SX32 R13, R10, R2, 0x1, P4 ;  /* 0x000000020a0d7211 */ /* 0x000fe200020f0eff */
[----:B------:R-:W-:-:S04]  /*6df30*/  IMAD R28, R29, 0x4, R3 ;  /* 0x000000041d1c7824 */ /* 0x000fc800078e0203 */
[----:B------:R-:W-:Y:S01]  /*6df40*/  IMAD R29, R29, 0x4, R28 ;  /* 0x000000041d1d7824 */ /* 0x000fe200078e021c */
[----:B--2---:R-:W-:Y:S01]  /*6df50*/  ISETP.LT.AND P5, PT, R24, UR6, !P0 ;  /* 0x0000000618007c0c */ /* 0x004fe2000c7a1270 */
[----:B------:R-:W0:Y:S01]  /*6df60*/  LDCU UR6, c[0x0][0x39c] ;  /* 0x00007380ff0677ac */ /* 0x000e220008000800 */
[----:B---3--:R-:W-:Y:S01]  /*6df70*/  ISETP.LT.AND P6, PT, R25, UR5, !P0 ;  /* 0x0000000519007c0c */ /* 0x008fe2000c7c1270 */
[----:B------:R-:W1:Y:S01]  /*6df80*/  LDCU UR5, c[0x0][0x39c] ;  /* 0x00007380ff0577ac */ /* 0x000e620008000800 */
[----:B----4-:R-:W-:Y:S02]  /*6df90*/  ISETP.LT.AND P3, PT, R26, UR7, !P0 ;  /* 0x000000071a007c0c */ /* 0x010fe4000c761270 */
[----:B------:R-:W-:Y:S01]  /*6dfa0*/  ISETP.LT.AND P2, PT, R27, UR8, !P0 ;  /* 0x000000081b007c0c */ /* 0x000fe2000c741270 */
[----:B-----5:R-:W-:Y:S01]  /*6dfb0*/  LDS.128 R4, [R20+UR4] ;  /* 0x0000000414047984 */ /* 0x020fe20008000c00 */
[----:B------:R-:W2:Y:S03]  /*6dfc0*/  LDCU UR8, c[0x0][0x39c] ;  /* 0x00007380ff0877ac */ /* 0x000ea60008000800 */
[----:B------:R-:W3:Y:S01]  /*6dfd0*/  LDS.128 R24, [R16+UR4] ;  /* 0x0000000410187984 */ /* 0x000ee20008000c00 */
[----:B------:R-:W4:Y:S03]  /*6dfe0*/  LDCU UR7, c[0x0][0x39c] ;  /* 0x00007380ff0777ac */ /* 0x000f260008000800 */
[----:B------:R-:W-:Y:S04]  /*6dff0*/  LDS.128 R8, [R20+UR4+0x400] ;  /* 0x0004000414087984 */ /* 0x000fe80008000c00 */
[----:B---3--:R-:W-:Y:S04]  /*6e000*/  STL.64 [R1+0x40], R24 ;  /* 0x0000401801007387 */ /* 0x008fe80000100a00 */
[----:B------:R-:W-:Y:S04]  /*6e010*/  STL.64 [R1+0x48], R26 ;  /* 0x0000481a01007387 */ /* 0x000fe80000100a00 */
[----:B------:R-:W3:Y:S04]  /*6e020*/  LDS.128 R24, [R16+UR4+0x400] ;  /* 0x0004000410187984 */ /* 0x000ee80008000c00 */
[----:B------:R-:W-:Y:S04]  /*6e030*/  STL.64 [R1+0x1928], R4 ;  /* 0x0019280401007387 */ /* 0x000fe80000100a00 */
[----:B------:R5:W-:Y:S04]  /*6e040*/  STL [R1+0x18d0], R6 ;  /* 0x0018d00601007387 */ /* 0x000be80000100800 */
[----:B------:R0:W-:Y:S04]  /*6e050*/  STL [R1+0x18cc], R7 ;  /* 0x0018cc0701007387 */ /* 0x0001e80000100800 */
[----:B------:R-:W-:Y:S04]  /*6e060*/  @P5 STG.E.U16 desc[UR10][R12.64], R14 ;  /* 0x0000000e0c005986 */ /* 0x000fe8000c10150a */
[----:B------:R-:W-:Y:S04]  /*6e070*/  LDS.128 R12, [R16+UR4+0xc00] ;  /* 0x000c0004100c7984 */ /* 0x000fe80008000c00 */
[----:B---3--:R-:W-:Y:S01]  /*6e080*/  STL [R1], R24 ;  /* 0x0000001801007387 */ /* 0x008fe20000100800 */
[----:B-----5:R-:W-:-:S02]  /*6e090*/  IMAD.MOV.U32 R6, RZ, RZ, R25 ;  /* 0x000000ffff067224 */ /* 0x020fc400078e0019 */
[----:B0-----:R-:W-:Y:S01]  /*6e0a0*/  IMAD.MOV.U32 R7, RZ, RZ, R26 ;  /* 0x000000ffff077224 */ /* 0x001fe200078e001a */
[----:B------:R-:W-:Y:S04]  /*6e0b0*/  STL [R1+0xc], R27 ;  /* 0x00000c1b01007387 */ /* 0x000fe80000100800 */
[----:B------:R-:W0:Y:S04]  /*6e0c0*/  LDS.128 R24, [R16+UR4+0x800] ;  /* 0x0008000410187984 */ /* 0x000e280008000c00 */
[----:B------:R-:W3:Y:S04]  /*6e0d0*/  LDS.128 R16, [R20+UR4+0x800] ;  /* 0x0008000414107984 */ /* 0x000ee80008000c00 */
[----:B------:R5:W-:Y:S04]  /*6e0e0*/  STL.64 [R1+0x18f0], R6 ;  /* 0x0018f00601007387 */ /* 0x000be80000100a00 */
[----:B------:R-:W1:Y:S01]  /*6e0f0*/  LDS.128 R20, [R20+UR4+0xc00] ;  /* 0x000c000414147984 */ /* 0x000e620008000c00 */
[C---:B------:R-:W-:Y:S01]  /*6e100*/  LEA R4, P4, R3.reuse, R0, 0x1 ;  /* 0x0000000003047211 */ /* 0x040fe200078808ff */
[----:B------:R-:W0:Y:S02]  /*6e110*/  LDCU UR4, c[0x0][0x39c] ;  /* 0x00007380ff0477ac */ /* 0x000e240008000800 */
[----:B-----5:R-:W5:Y:S04]  /*6e120*/  LDL.LU R7, [R1+0x40] ;  /* 0x0000400001077983 */ /* 0x020f680000300800 */
[----:B------:R-:W-:Y:S04]  /*6e130*/  STL.64 [R1+0x18d8], R10 ;  /* 0x0018d80a01007387 */ /* 0x000fe80000100a00 */
[----:B0-----:R0:W-:Y:S04]  /*6e140*/  STL.64 [R1+0x18e0], R26 ;  /* 0x0018e01a01007387 */ /* 0x0011e80000100a00 */
[----:B0-----:R-:W2:Y:S04]  /*6e150*/  LDL.LU R26, [R1] ;  /* 0x00000000011a7983 */ /* 0x001ea80000300800 */
[----:B------:R-:W2:Y:S04]  /*6e160*/  LDL.LU R10, [R1+0x138] ;  /* 0x00013800010a7983 */ /* 0x000ea80000300800 */
[----:B------:R-:W2:Y:S04]  /*6e170*/  LDL.LU R27, [R1+0x13c] ;  /* 0x00013c00011b7983 */ /* 0x000ea80000300800 */
[----:B------:R-:W2:Y:S04]  /*6e180*/  LDL.LU R11, [R1+0x140] ;  /* 0x00014000010b7983 */ /* 0x000ea80000300800 */
[----:B------:R0:W-:Y:S02]  /*6e190*/  STL.64 [R1+0x18e8], R14 ;  /* 0x0018e80e01007387 */ /* 0x0001e40000100a00 */
[----:B0-----:R-:W0:Y:S02]  /*6e1a0*/  LDC R15, c[0x0][0x3b8] ;  /* 0x0000ee00ff0f7b82 */ /* 0x001e240000000800 */
[----:B------:R-:W4:Y:S04]  /*6e1b0*/  LDL.LU R14, [R1+0x134] ;  /* 0x00013400010e7983 */ /* 0x000f280000300800 */
[----:B---3--:R3:W-:Y:S01]  /*6e1c0*/  STL.64 [R1+0x18f8], R18 ;  /* 0x0018f81201007387 */ /* 0x0087e20000100a00 */
[----:B------:R-:W-:-:S02]  /*6e1d0*/  LEA.HI.X.SX32 R5, R3, R2, 0x1, P4 ;  /* 0x0000000203057211 */ /* 0x000fc400020f0eff */
[----:B---3--:R-:W-:-:S04]  /*6e1e0*/  LEA R18, P5, R28, R0, 0x1 ;  /* 0x000000001c127211 */ /* 0x008fc800078a08ff */
[----:B------:R-:W-:Y:S01]  /*6e1f0*/  LEA.HI.X.SX32 R19, R28, R2, 0x1, P5 ;  /* 0x000000021c137211 */ /* 0x000fe200028f0eff */
[----:B------:R3:W-:Y:S01]  /*6e200*/  STL.64 [R1+0x28], R4 ;  /* 0x0000280401007387 */ /* 0x0007e20000100a00 */
[----:B0-----:R-:W-:-:S03]  /*6e210*/  IMAD R6, R15, 0x4, R29 ;  /* 0x000000040f067824 */ /* 0x001fc600078e021d */
[----:B------:R0:W-:Y:S01]  /*6e220*/  STL.64 [R1+0x20], R18 ;  /* 0x0000201201007387 */ /* 0x0001e20000100a00 */
[--C-:B------:R-:W-:Y:S01]  /*6e230*/  IMAD R3, R15, 0x4, R6.reuse ;  /* 0x000000040f037824 */ /* 0x100fe200078e0206 */
[-C--:B---3--:R-:W-:Y:S01]  /*6e240*/  LEA R4, P4, R29, R0.reuse, 0x1 ;  /* 0x000000001d047211 */ /* 0x088fe200078808ff */
[----:B0-----:R-:W-:Y:S01]  /*6e250*/  IMAD R19, R15, 0x4, R6 ;  /* 0x000000040f137824 */ /* 0x001fe200078e0206 */
[C---:B------:R-:W-:Y:S02]  /*6e260*/  LEA R18, P5, R6.reuse, R0, 0x1 ;  /* 0x0000000006127211 */ /* 0x040fe400078a08ff */
[----:B------:R-:W-:Y:S01]  /*6e270*/  LEA.HI.X.SX32 R5, R29, R2, 0x1, P4 ;  /* 0x000000021d057211 */ /* 0x000fe200020f0eff */
[--C-:B------:R-:W-:Y:S01]  /*6e280*/  IMAD R3, R15, 0x4, R19.reuse ;  /* 0x000000040f037824 */ /* 0x100fe200078e0213 */
[----:B------:R-:W-:Y:S01]  /*6e290*/  LEA R28, P4, R19, R0, 0x1 ;  /* 0x00000000131c7211 */ /* 0x000fe200078808ff */
[----:B------:R-:W-:Y:S01]  /*6e2a0*/  IMAD.MOV.U32 R29, RZ, RZ, R19 ;  /* 0x000000ffff1d7224 */ /* 0x000fe200078e0013 */
[----:B------:R-:W-:Y:S01]  /*6e2b0*/  LEA.HI.X.SX32 R19, R6, R2, 0x1, P5 ;  /* 0x0000000206137211 */ /* 0x000fe200028f0eff */
[----:B------:R0:W-:Y:S04]  /*6e2c0*/  STL.64 [R1+0x18], R4 ;  /* 0x0000180401007387 */ /* 0x0001e80000100a00 */
[----:B0-----:R-:W3:Y:S04]  /*6e2d0*/  LDL.LU.64 R4, [R1+0x1928] ;  /* 0x0019280001047983 */ /* 0x001ee80000300a00 */
[----:B------:R-:W2:Y:S04]  /*6e2e0*/  LDL.LU R6, [R1+0x148] ;  /* 0x0001480001067983 */ /* 0x000ea80000300800 */
[----:B------:R0:W-:Y:S04]  /*6e2f0*/  STL.64 [R1+0x10], R18 ;  /* 0x0000101201007387 */ /* 0x0001e80000100a00 */
[----:B0-----:R-:W2:Y:S04]  /*6e300*/  LDL.LU R19, [R1+0x12c] ;  /* 0x00012c0001137983 */ /* 0x001ea80000300800 */
[----:B------:R0:W-:Y:S04]  /*6e310*/  STL [R1+0x1920], R25 ;  /* 0x0019201901007387 */ /* 0x0001e80000100800 */
[----:B0-----:R-:W3:Y:S04]  /*6e320*/  LDL.LU R25, [R1+0x130] ;  /* 0x0001300001197983 */ /* 0x001ee80000300800 */
[----:B------:R0:W-:Y:S04]  /*6e330*/  STL.64 [R1+0x1918], R16 ;  /* 0x0019181001007387 */ /* 0x0001e80000100a00 */
[----:B0-----:R-:W5:Y:S04]  /*6e340*/  LDL.LU.64 R16, [R1+0x28] ;  /* 0x0000280001107983 */ /* 0x001f680000300a00 */
[----:B------:R0:W-:Y:S04]  /*6e350*/  STL.64 [R1+0x1910], R12 ;  /* 0x0019100c01007387 */ /* 0x0001e80000100a00 */
[----:B0-----:R-:W4:Y:S04]  /*6e360*/  LDL.LU.64 R12, [R1+0x20] ;  /* 0x00002000010c7983 */ /* 0x001f280000300a00 */
[----:B-1----:R0:W-:Y:S04]  /*6e370*/  STL.64 [R1+0x1908], R20 ;  /* 0x0019081401007387 */ /* 0x0021e80000100a00 */
[----:B0-----:R-:W4:Y:S04]  /*6e380*/  LDL.LU.64 R20, [R1+0x18] ;  /* 0x0000180001147983 */ /* 0x001f280000300a00 */
[----:B------:R0:W-:Y:S04]  /*6e390*/  STL.64 [R1+0x1900], R22 ;  /* 0x0019001601007387 */ /* 0x0001e80000100a00 */
[----:B0-----:R-:W4:Y:S01]  /*6e3a0*/  LDL.LU.64 R22, [R1+0x10] ;  /* 0x0000100001167983 */ /* 0x001f220000300a00 */
[----:B------:R-:W-:-:S02]  /*6e3b0*/  LEA R18, P5, R3, R0, 0x1 ;  /* 0x0000000003127211 */ /* 0x000fc400078a08ff */
[-C--:B------:R-:W-:Y:S02]  /*6e3c0*/  LEA.HI.X.SX32 R29, R29, R2.reuse, 0x1, P4 ;  /* 0x000000021d1d7211 */ /* 0x080fe400020f0eff */
[----:B--2---:R-:W-:Y:S01]  /*6e3d0*/  ISETP.LT.AND P4, PT, R19, UR5, !P0 ;  /* 0x0000000513007c0c */ /* 0x004fe2000c781270 */
[----:B------:R-:W0:Y:S01]  /*6e3e0*/  LDCU UR5, c[0x0][0x39c] ;  /* 0x00007380ff0577ac */ /* 0x000e220008000800 */
[----:B------:R-:W-:Y:S01]  /*6e3f0*/  LEA.HI.X.SX32 R19, R3, R2, 0x1, P5 ;  /* 0x0000000203137211 */ /* 0x000fe200028f0eff */
[----:B------:R-:W-:Y:S01]  /*6e400*/  IMAD R3, R15, 0x4, R3 ;  /* 0x000000040f037824 */ /* 0x000fe200078e0203 */
[----:B---3--:R-:W-:Y:S01]  /*6e410*/  ISETP.LT.AND P5, PT, R25, UR6, !P0 ;  /* 0x0000000619007c0c */ /* 0x008fe2000c7a1270 */
[----:B------:R-:W1:Y:S01]  /*6e420*/  LDCU UR6, c[0x0][0x39c] ;  /* 0x00007380ff0677ac */ /* 0x000e620008000800 */
[----:B------:R-:W2:Y:S04]  /*6e430*/  LDL.LU R25, [R1+0x1920] ;  /* 0x0019200001197983 */ /* 0x000ea80000300800 */
[----:B-----5:R3:W-:Y:S01]  /*6e440*/  @P6 STG.E.U16 desc[UR10][R16.64], R7 ;  /* 0x0000000710006986 */ /* 0x0207e2000c10150a */
[----:B----4-:R-:W-:Y:S01]  /*6e450*/  ISETP.LT.AND P6, PT, R14, UR7, !P0 ;  /* 0x000000070e007c0c */ /* 0x010fe2000c7c1270 */
[----:B------:R-:W4:Y:S02]  /*6e460*/  LDCU UR7, c[0x0][0x39c] ;  /* 0x00007380ff0777ac */ /* 0x000f240008000800 */
[----:B---3--:R-:W3:Y:S04]  /*6e470*/  LDL.LU.64 R16, [R1+0x1918] ;  /* 0x0019180001107983 */ /* 0x008ee80000300a00 */
[----:B------:R5:W-:Y:S01]  /*6e480*/  @P3 STG.E.U16 desc[UR10][R12.64], R4 ;  /* 0x000000040c003986 */ /* 0x000be2000c10150a */
[----:B------:R-:W-:-:S03]  /*6e490*/  ISETP.LT.AND P3, PT, R10, UR8, !P0 ;  /* 0x000000080a007c0c */ /* 0x000fc6000c761270 */
[----:B-----5:R-:W5:Y:S04]  /*6e4a0*/  LDL.LU.64 R12, [R1+0x1910] ;  /* 0x00191000010c7983 */ /* 0x020f680000300a00 */
[----:B------:R0:W-:Y:S01]  /*6e4b0*/  @P2 STG.E.U16 desc[UR10][R20.64], R26 ;  /* 0x0000001a14002986 */ /* 0x0001e2000c10150a */
[----:B------:R-:W-:-:S03]  /*6e4c0*/  ISETP.LT.AND P2, PT, R27, UR9, !P0 ;  /* 0x000000091b007c0c */ /* 0x000fc6000c741270 */
[----:B------:R-:W2:Y:S01]  /*6e4d0*/  LDL.LU R10, [R1+0x14c] ;  /* 0x00014c00010a7983 */ /* 0x000ea20000300800 */
[----:B------:R-:W-:-:S03]  /*6e4e0*/  IMAD R27, R15, 0x4, R3 ;  /* 0x000000040f1b7824 */ /* 0x000fc600078e0203 */
[----:B0-----:R-:W2:Y:S04]  /*6e4f0*/  LDL.LU.64 R20, [R1+0x1908] ;  /* 0x0019080001147983 */ /* 0x001ea80000300a00 */
[----:B------:R0:W-:Y:S04]  /*6e500*/  @P4 STG.E.U16 desc[UR10][R22.64], R8 ;  /* 0x0000000816004986 */ /* 0x0001e8000c10150a */
[----:B------:R1:W-:Y:S01]  /*6e510*/  @P5 STG.E.U16 desc[UR10][R28.64], R24 ;  /* 0x000000181c005986 */ /* 0x0003e2000c10150a */
[----:B------:R-:W-:Y:S01]  /*6e520*/  ISETP.LT.AND P4, PT, R11, UR4, !P0 ;  /* 0x000000040b007c0c */ /* 0x000fe2000c781270 */
[----:B------:R-:W2:Y:S02]  /*6e530*/  LDCU UR4, c[0x0][0x39c] ;  /* 0x00007380ff0477ac */ /* 0x000ea40008000800 */
[----:B0-----:R-:W2:Y:S01]  /*6e540*/  LDL.LU.64 R22, [R1+0x1900] ;  /* 0x0019000001167983 */ /* 0x001ea20000300a00 */
[----:B-1----:R-:W-:-:S03]  /*6e550*/  LEA R28, P5, R3, R0, 0x1 ;  /* 0x00000000031c7211 */ /* 0x002fc600078a08ff */
[----:B------:R-:W2:Y:S01]  /*6e560*/  LDL.LU R14, [R1+0x150] ;  /* 0x00015000010e7983 */ /* 0x000ea20000300800 */
[----:B------:R-:W-:-:S03]  /*6e570*/  LEA.HI.X.SX32 R29, R3, R2, 0x1, P5 ;  /* 0x00000002031d7211 */ /* 0x000fc600028f0eff */
[----:B------:R-:W2:Y:S04]  /*6e580*/  LDL.LU R11, [R1+0x154] ;  /* 0x00015400010b7983 */ /* 0x000ea80000300800 */
[----:B------:R-:W2:Y:S01]  /*6e590*/  LDL.LU R3, [R1+0x144] ;  /* 0x0001440001037983 */ /* 0x000ea20000300800 */
[----:B------:R-:W-:-:S03]  /*6e5a0*/  PRMT R4, R7, 0x7632, R4 ;  /* 0x0000763207047816 */ /* 0x000fc60000000004 */
[----:B---3--:R0:W-:Y:S02]  /*6e5b0*/  @P6 STG.E.U16 desc[UR10][R18.64], R16 ;  /* 0x0000001012006986 */ /* 0x0081e4000c10150a */
[----:B0-----:R-:W-:-:S04]  /*6e5c0*/  LEA R18, P5, R27, R0, 0x1 ;  /* 0x000000001b127211 */ /* 0x001fc800078a08ff */
[----:B------:R-:W-:Y:S01]  /*6e5d0*/  LEA.HI.X.SX32 R19, R27, R2, 0x1, P5 ;  /* 0x000000021b137211 */ /* 0x000fe200028f0eff */
[----:B-----5:R0:W-:Y:S01]  /*6e5e0*/  @P3 STG.E.U16 desc[UR10][R28.64], R12 ;  /* 0x0000000c1c003986 */ /* 0x0201e2000c10150a */
[----:B------:R-:W-:Y:S01]  /*6e5f0*/  ISETP.LT.AND P3, PT, R6, UR6, !P0 ;  /* 0x0000000606007c0c */ /* 0x000fe2000c761270 */
[----:B------:R-:W1:Y:S01]  /*6e600*/  LDCU UR6, c[0x0][0x39c] ;  /* 0x00007380ff0677ac */ /* 0x000e620008000800 */
[----:B--2---:R-:W-:Y:S01]  /*6e610*/  ISETP.LT.AND P6, PT, R3, UR5, !P0 ;  /* 0x0000000503007c0c */ /* 0x004fe2000c7c1270 */
[----:B------:R-:W-:Y:S01]  /*6e620*/  IMAD R3, R15, 0x4, R27 ;  /* 0x000000040f037824 */ /* 0x000fe200078e021b */
[----:B------:R-:W-:Y:S01]  /*6e630*/  @P2 STG.E.U16 desc[UR10][R18.64], R20 ;  /* 0x0000001412002986 */ /* 0x000fe2000c10150a */
[----:B------:R-:W-:Y:S01]  /*6e640*/  PRMT R8, R4, 0x7632, R8 ;  /* 0x0000763204087816 */ /* 0x000fe20000000008 */
[----:B------:R-:W2:Y:S02]  /*6e650*/  LDCU UR5, c[0x0][0x39c] ;  /* 0x00007380ff0577ac */ /* 0x000ea40008000800 */
[----:B------:R-:W3:Y:S04]  /*6e660*/  LDL.LU R27, [R1+0x158] ;  /* 0x00015800011b7983 */ /* 0x000ee80000300800 */
[----:B------:R-:W5:Y:S04]  /*6e670*/  LDL.LU R6, [R1+0x15c] ;  /* 0x00015c0001067983 */ /* 0x000f680000300800 */
[----:B------:R-:W4:Y:S01]  /*6e680*/  LDL.LU R7, [R1+0x160] ;  /* 0x0001600001077983 */ /* 0x000f220000300800 */
[----:B0-----:R-:W-:-:S02]  /*6e690*/  LEA R28, P5, R3, R0, 0x1 ;  /* 0x00000000031c7211 */ /* 0x001fc400078a08ff */
[----:B------:R-:W-:Y:S01]  /*6e6a0*/  ISETP.LT.AND P2, PT, R10, UR4, !P0 ;  /* 0x000000040a007c0c */ /* 0x000fe2000c741270 */
[----:B------:R-:W-:Y:S01]  /*6e6b0*/  IMAD R10, R15, 0x4, R3 ;  /* 0x000000040f0a7824 */ /* 0x000fe200078e0203 */
[----:B------:R-:W-:Y:S01]  /*6e6c0*/  LEA.HI.X.SX32 R29, R3, R2, 0x1, P5 ;  /* 0x00000002031d7211 */ /* 0x000fe200028f0eff */
[----:B------:R-:W3:Y:S02]  /*6e6d0*/  LDCU UR4, c[0x0][0x39c] ;  /* 0x00007380ff0477ac */ /* 0x000ee40008000800 */
[C---:B------:R-:W-:Y:S02]  /*6e6e0*/  IMAD R3, R15.reuse, 0x4, R10 ;  /* 0x000000040f037824 */ /* 0x040fe400078e020a */
[----:B------:R0:W-:Y:S02]  /*6e6f0*/  @P4 STG.E.U16 desc[UR10][R28.64], R4 ;  /* 0x000000041c004986 */ /* 0x0001e4000c10150a */
[----:B0-----:R-:W-:Y:S01]  /*6e700*/  LEA R28, P5, R10, R0, 0x1 ;  /* 0x000000000a1c7211 */ /* 0x001fe200078a08ff */
[----:B------:R-:W-:-:S03]  /*6e710*/  IMAD R4, R15, 0x4, R3 ;  /* 0x000000040f047824 */ /* 0x000fc600078e0203 */
[----:B------:R-:W-:Y:S02]  /*6e720*/  LEA.HI.X.SX32 R29, R10, R2, 0x1, P5 ;  /* 0x000000020a1d7211 */ /* 0x000fe400028f0eff */
[----:B------:R-:W-:-:S03]  /*6e730*/  LEA R18, P5, R3, R0, 0x1 ;  /* 0x0000000003127211 */ /* 0x000fc600078a08ff */
[----:B------:R0:W-:Y:S01]  /*6e740*/  @P6 STG.E.U16 desc[UR10][R28.64], R8 ;  /* 0x000000081c006986 */ /* 0x0001e2000c10150a */
[----:B------:R-:W-:Y:S02]  /*6e750*/  LEA.HI.X.SX32 R19, R3, R2, 0x1, P5 ;  /* 0x0000000203137211 */ /* 0x000fe400028f0eff */
[----:B------:R-:W-:Y:S02]  /*6e760*/  LEA R10, P5, R4, R0, 0x1 ;  /* 0x00000000040a7211 */ /* 0x000fe400078a08ff */
[----:B-1----:R-:W-:Y:S02]  /*6e770*/  ISETP.LT.AND P6, PT, R11, UR6, !P0 ;  /* 0x000000060b007c0c */ /* 0x002fe4000c7c1270 */
[----:B0-----:R-:W-:Y:S01]  /*6e780*/  PRMT R8, R26, 0x7632, R8 ;  /* 0x000076321a087816 */ /* 0x001fe20000000008 */
[----:B------:R-:W-:Y:S01]  /*6e790*/  IMAD R3, R15, 0x4, R4 ;  /* 0x000000040f037824 */ /* 0x000fe200078e0204 */
[----:B------:R-:W5:Y:S01]  /*6e7a0*/  LDL.LU R26, [R1+0x164] ;  /* 0x00016400011a7983 */ /* 0x000f620000300800 */
[----:B------:R-:W-:Y:S01]  /*6e7b0*/  LEA.HI.X.SX32 R11, R4, R2, 0x1, P5 ;  /* 0x00000002040b7211 */ /* 0x000fe200028f0eff */
[----:B------:R-:W0:Y:S01]  /*6e7c0*/  LDCU UR6, c[0x0][0x39c] ;  /* 0x00007380ff0677ac */ /* 0x000e220008000800 */
[----:B------:R-:W-:Y:S01]  /*6e7d0*/  PRMT R12, R8, 0x7632, R12 ;  /* 0x00007632080c7816 */ /* 0x000fe2000000000c */
[----:B------:R-:W-:Y:S04]  /*6e7e0*/  @P3 STG.E.U16 desc[UR10][R18.64], R8 ;  /* 0x0000000812003986 */ /* 0x000fe8000c10150a */
[----:B------:R1:W-:Y:S01]  /*6e7f0*/  @P2 STG.E.U16 desc[UR10][R10.64], R12 ;  /* 0x0000000c0a002986 */ /* 0x0003e2000c10150a */
[----:B--2---:R-:W-:Y:S01]  /*6e800*/  ISETP.LT.AND P4, PT, R14, UR5, !P0 ;  /* 0x000000050e007c0c */ /* 0x004fe2000c781270 */
[----:B------:R-:W5:Y:S01]  /*6e810*/  LDCU UR5, c[0x0][0x39c] ;  /* 0x00007380ff0577ac */ /* 0x000f620008000800 */
[----:B---3--:R-:W-:Y:S01]  /*6e820*/  ISETP.LT.AND P5, PT, R27, UR4, !P0 ;  /* 0x000000041b007c0c */ /* 0x008fe2000c7a1270 */
[----:B-1----:R-:W2:Y:S01]  /*6e830*/  LDL.LU R11, [R1+0x168] ;  /* 0x00016800010b7983 */ /* 0x002ea20000300800 */
[----:B------:R-:W-:Y:S01]  /*6e840*/  LEA R28, P3, R3, R0, 0x1 ;  /* 0x00000000031c7211 */ /* 0x000fe200078608ff */
[----:B------:R-:W1:Y:S01]  /*6e850*/  LDCU UR4, c[0x0][0x39c] ;  /* 0x00007380ff0477ac */ /* 0x000e620008000800 */
[----:B------:R-:W-:Y:S01]  /*6e860*/  PRMT R24, R24, 0x7632, R24 ;  /* 0x0000763218187816 */ /* 0x000fe20000000018 */
[----:B------:R-:W3:Y:S01]  /*6e870*/  LDC R14, c[0x0][0x3b8] ;  /* 0x0000ee00ff0e7b82 */ /* 0x000ee20000000800 */
[----:B----4-:R-:W-:Y:S01]  /*6e880*/  ISETP.LT.AND P2, PT, R7, UR7, !P0 ;  /* 0x0000000707007c0c */ /* 0x010fe2000c741270 */
[----:B------:R-:W4:Y:S01]  /*6e890*/  LDCU UR7, c[0x0][0x39c] ;  /* 0x00007380ff0777ac */ /* 0x000f220008000800 */
[----:B------:R-:W0:Y:S01]  /*6e8a0*/  LDL.LU R7, [R1+0x16c] ;  /* 0x00016c0001077983 */ /* 0x000e220000300800 */
[----:B------:R-:W-:-:S02]  /*6e8b0*/  PRMT R16, R16, 0x7632, R16 ;  /* 0x0000763210107816 */ /* 0x000fc40000000010 */
[----:B------:R-:W-:Y:S01]  /*6e8c0*/  PRMT R20, R20, 0x7632, R20 ;  /* 0x0000763214147816 */ /* 0x000fe20000000014 */
[----:B------:R-:W4:Y:S01]  /*6e8d0*/  LDL.LU R27, [R1+0x170] ;  /* 0x00017000011b7983 */ /* 0x000f220000300800 */
[----:B------:R-:W0:Y:S03]  /*6e8e0*/  LDC R8, c[0x0][0x3b8] ;  /* 0x0000ee00ff087b82 */ /* 0x000e260000000800 */
[----:B------:R-:W4:Y:S01]  /*6e8f0*/  LDL.LU R10, [R1+0x44] ;  /* 0x00004400010a7983 */ /* 0x000f220000300800 */
[----:B------:R-:W-:-:S05]  /*6e900*/  LEA.HI.X.SX32 R29, R3, R2, 0x1, P3 ;  /* 0x00000002031d7211 */ /* 0x000fca00018f0eff */
[----:B------:R1:W-:Y:S01]  /*6e910*/  @P4 STG.E.U16 desc[UR10][R28.64], R24 ;  /* 0x000000181c004986 */ /* 0x0003e2000c10150a */
[----:B-----5:R-:W-:Y:S01]  /*6e920*/  ISETP.LT.AND P3, PT, R6, UR5, !P0 ;  /* 0x0000000506007c0c */ /* 0x020fe2000c761270 */
[----:B------:R-:W-:Y:S01]  /*6e930*/  IMAD R3, R15, 0x4, R3 ;  /* 0x000000040f037824 */ /* 0x000fe200078e0203 */
[----:B------:R-:W5:Y:S01]  /*6e940*/  LDC R6, c[0x0][0x3b8] ;  /* 0x0000ee00ff067b82 */ /* 0x000f620000000800 */
[----:B------:R-:W-:Y:S01]  /*6e950*/  PRMT R12, R12, 0x7632, R12 ;  /* 0x000076320c0c7816 */ /* 0x000fe2000000000c */
[----:B------:R-:W2:Y:S06]  /*6e960*/  LDCU UR5, c[0x0][0x39c] ;  /* 0x00007380ff0577ac */ /* 0x000eac0008000800 */
[----:B-1----:R-:W1:Y:S01]  /*6e970*/  LDC R24, c[0x0][0x3b8] ;  /* 0x0000ee00ff187b82 */ /* 0x002e620000000800 */
[----:B------:R-:W-:Y:S01]  /*6e980*/  LEA R28, P4, R3, R0, 0x1 ;  /* 0x00000000031c7211 */ /* 0x000fe200078808ff */
[----:B------:R-:W-:-:S03]  /*6e990*/  IMAD R4, R15, 0x4, R3 ;  /* 0x000000040f047824 */ /* 0x000fc600078e0203 */
[----:B------:R-:W-:Y:S01]  /*6e9a0*/  LEA.HI.X.SX32 R29, R3, R2, 0x1, P4 ;  /* 0x00000002031d7211 */ /* 0x000fe200020f0eff */
[----:B------:R-:W-:Y:S01]  /*6e9b0*/  IMAD R3, R15, 0x4, R4 ;  /* 0x000000040f037824 */ /* 0x000fe200078e0204 */
[C---:B------:R-:W-:Y:S01]  /*6e9c0*/  LEA R18, P4, R4.reuse, R0, 0x1 ;  /* 0x0000000004127211 */ /* 0x040fe200078808ff */
[----:B------:R-:W4:Y:S04]  /*6e9d0*/  LDL.LU R15, [R1+0x174] ;  /* 0x00017400010f7983 */ /* 0x000f280000300800 */
[----:B------:R3:W-:Y:S01]  /*6e9e0*/  @P6 STG.E.U16 desc[UR10][R28.64], R16 ;  /* 0x000000101c006986 */ /* 0x0007e2000c10150a */
[----:B------:R-:W-:Y:S02]  /*6e9f0*/  LEA.HI.X.SX32 R19, R4, R2, 0x1, P4 ;  /* 0x0000000204137211 */ /* 0x000fe400020f0eff */
[C---:B---3--:R-:W-:Y:S01]  /*6ea00*/  LEA R28, P6, R3.reuse, R0, 0x1 ;  /* 0x00000000031c7211 */ /* 0x048fe200078c08ff */
[----:B------:R-:W3:Y:S03]  /*6ea10*/  LDC R16, c[0x0][0x3b8] ;  /* 0x0000ee00ff107b82 */ /* 0x000ee60000000800 */
[----:B------:R-:W-:Y:S01]  /*6ea20*/  LEA.HI.X.SX32 R29, R3, R2, 0x1, P6 ;  /* 0x00000002031d7211 */ /* 0x000fe200030f0eff */
[----:B-1----:R-:W-:Y:S01]  /*6ea30*/  IMAD R3, R24, 0x4, R3 ;  /* 0x0000000418037824 */ /* 0x002fe200078e0203 */
[----:B------:R1:W-:Y:S01]  /*6ea40*/  @P5 STG.E.U16 desc[UR10][R18.64], R12 ;  /* 0x0000000c12005986 */ /* 0x0003e2000c10150a */
[----:B------:R-:W-:Y:S01]  /*6ea50*/  ISETP.LT.AND P4, PT, R26, UR4, !P0 ;  /* 0x000000041a007c0c */ /* 0x000fe2000c781270 */
[----:B------:R-:W0:Y:S01]  /*6ea60*/  LDCU UR4, c[0x0][0x39c] ;  /* 0x00007380ff0477ac */ /* 0x000e220008000800 */
[----:B-----5:R-:W-:Y:S01]  /*6ea70*/  IMAD R4, R6, 0x4, R3 ;  /* 0x0000000406047824 */ /* 0x020fe200078e0203 */
[----:B------:R5:W-:Y:S04]  /*6ea80*/  @P3 STG.E.U16 desc[UR10][R28.64], R20 ;  /* 0x000000141c003986 */ /* 0x000be8000c10150a */
[----:B-1----:R-:W3:Y:S01]  /*6ea90*/  LDL.LU.64 R18, [R1+0x18f8] ;  /* 0x0018f80001127983 */ /* 0x002ee20000300a00 */
[----:B------:R-:W1:Y:S01]  /*6eaa0*/  LDC R12, c[0x0][0x3b8] ;  /* 0x0000ee00ff0c7b82 */ /* 0x000e620000000800 */
[----:B-----5:R-:W-:-:S04]  /*6eab0*/  LEA R28, P6, R3, R0, 0x1 ;  /* 0x00000000031c7211 */ /* 0x020fc800078c08ff */
[----:B------:R-:W-:-:S03]  /*6eac0*/  LEA.HI.X.SX32 R29, R3, R2, 0x1, P6 ;  /* 0x00000002031d7211 */ /* 0x000fc600030f0eff */
[----:B------:R-:W5:Y:S01]  /*6ead0*/  LDC R20, c[0x0][0x3b8] ;  /* 0x0000ee00ff147b82 */ /* 0x000f620000000800 */
[C---:B------:R-:W-:Y:S02]  /*6eae0*/  LEA R6, P6, R4.reuse, R0, 0x1 ;  /* 0x0000000004067211 */ /* 0x040fe400078c08ff */
[----:B--2---:R-:W-:Y:S02]  /*6eaf0*/  ISETP.LT.AND P5, PT, R11, UR5, !P0 ;  /* 0x000000050b007c0c */ /* 0x004fe4000c7a1270 */
[----:B0-----:R-:W-:Y:S01]  /*6eb00*/  ISETP.LT.AND P3, PT, R7, UR6, !P0 ;  /* 0x0000000607007c0c */ /* 0x001fe2000c761270 */
[----:B------:R-:W2:Y:S01]  /*6eb10*/  LDL.LU R11, [R1+0x178] ;  /* 0x00017800010b7983 */ /* 0x000ea20000300800 */
[----:B------:R-:W-:Y:S01]  /*6eb20*/  LEA.HI.X.SX32 R7, R4, R2, 0x1, P6 ;  /* 0x0000000204077211 */ /* 0x000fe200030f0eff */
[----:B------:R-:W-:Y:S01]  /*6eb30*/  IMAD R3, R14, 0x4, R4 ;  /* 0x000000040e037824 */ /* 0x000fe200078e0204 */
[----:B------:R-:W2:Y:S01]  /*6eb40*/  LDCU UR6, c[0x0][0x39c] ;  /* 0x00007380ff0677ac */ /* 0x000ea20008000800 */
[----:B------:R-:W2:Y:S01]  /*6eb50*/  LDL.LU R26, [R1+0x180] ;  /* 0x00018000011a7983 */ /* 0x000ea20000300800 */
[----:B------:R-:W0:Y:S03]  /*6eb60*/  LDCU UR5, c[0x0][0x39c] ;  /* 0x00007380ff0577ac */ /* 0x000e260008000800 */
[----:B----4-:R-:W-:Y:S04]  /*6eb70*/  @P2 STG.E.U16 desc[UR10][R28.64], R10 ;  /* 0x0000000a1c002986 */ /* 0x010fe8000c10150a */
[----:B------:R4:W-:Y:S04]  /*6eb80*/  @P4 STG.E.U16 desc[UR10][R6.64], R5 ;  /* 0x0000000506004986 */ /* 0x0009e8000c10150a */
[----:B----4-:R-:W4:Y:S01]  /*6eb90*/  LDL.LU.64 R6, [R1+0x18f0] ;  /* 0x0018f00001067983 */ /* 0x010f220000300a00 */
[----:B------:R-:W-:-:S04]  /*6eba0*/  LEA R28, P6, R3, R0, 0x1 ;  /* 0x00000000031c7211 */ /* 0x000fc800078c08ff */
[----:B------:R-:W-:Y:S01]  /*6ebb0*/  LEA.HI.X.SX32 R29, R3, R2, 0x1, P6 ;  /* 0x00000002031d7211 */ /* 0x000fe200030f0eff */
[----:B------:R-:W-:Y:S01]  /*6ebc0*/  IMAD R3, R8, 0x4, R3 ;  /* 0x0000000408037824 */ /* 0x000fe200078e0203 */
[----:B------:R-:W-:Y:S01]  /*6ebd0*/  ISETP.LT.AND P2, PT, R27, UR4, !P0 ;  /* 0x000000041b007c0c */ /* 0x000fe2000c741270 */
[----:B------:R-:W0:Y:S01]  /*6ebe0*/  LDC R8, c[0x0][0x3b8] ;  /* 0x0000ee00ff087b82 */ /* 0x000e220000000800 */
[----:B------:R-:W2:Y:S01]  /*6ebf0*/  LDL.LU R27, [R1+0x184] ;  /* 0x00018400011b7983 */ /* 0x000ea20000300800 */
[----:B---3--:R-:W-:Y:S01]  /*6ec00*/  IMAD R4, R16, 0x4, R3 ;  /* 0x0000000410047824 */ /* 0x008fe200078e0203 */
[----:B------:R-:W3:Y:S02]  /*6ec10*/  LDCU UR4, c[0x0][0x39c] ;  /* 0x00007380ff0477ac */ /* 0x000ee40008000800 */
[----:B------:R-:W2:Y:S03]  /*6ec20*/  LDL.LU R24, [R1+0x188] ;  /* 0x0001880001187983 */ /* 0x000ea60000300800 */
[----:B------:R-:W0:Y:S01]  /*6ec30*/  LDC R16, c[0x0][0x3b8] ;  /* 0x0000ee00ff107b82 */ /* 0x000e220000000800 */
[----:B----4-:R4:W-:Y:S02]  /*6ec40*/  @P5 STG.E.U16 desc[UR10][R28.64], R6 ;  /* 0x000000061c005986 */ /* 0x0109e4000c10150a */
[----:B----4-:R-:W-:-:S04]  /*6ec50*/  LEA R28, P5, R3, R0, 0x1 ;  /* 0x00000000031c7211 */ /* 0x010fc800078a08ff */
[----:B------:R-:W-:Y:S01]  /*6ec60*/  LEA.HI.X.SX32 R29, R3, R2, 0x1, P5 ;  /* 0x00000002031d7211 */ /* 0x000fe200028f0eff */
[----:B-----5:R-:W-:Y:S01]  /*6ec70*/  IMAD R3, R20, 0x4, R4 ;  /* 0x0000000414037824 */ /* 0x020fe200078e0204 */
[----:B--2---:R-:W-:Y:S01]  /*6ec80*/  ISETP.LT.AND P5, PT, R11, UR6, !P0 ;  /* 0x000000060b007c0c */ /* 0x004fe2000c7a1270 */
[----:B------:R-:W2:Y:S01]  /*6ec90*/  LDCU UR6, c[0x0][0x39c] ;  /* 0x00007380ff0677ac */ /* 0x000ea20008000800 */
[----:B------:R-:W4:Y:S04]  /*6eca0*/  LDL.LU R11, [R1+0x18c] ;  /* 0x00018c00010b7983 */ /* 0x000f280000300800 */
[----:B------:R-:W3:Y:S01]  /*6ecb0*/  LDL.LU R20, [R1+0x17c] ;  /* 0x00017c0001147983 */ /* 0x000ee20000300800 */
[----:B0-----:R-:W-:Y:S01]  /*6ecc0*/  ISETP.LT.AND P4, PT, R15, UR5, !P0 ;  /* 0x000000050f007c0c */ /* 0x001fe2000c781270 */
[----:B------:R-:W0:Y:S01]  /*6ecd0*/  LDCU UR5, c[0x0][0x39c] ;  /* 0x00007380ff0577ac */ /* 0x000e220008000800 */
[C---:B------:R-:W-:Y:S01]  /*6ece0*/  LEA R14, P6, R4.reuse, R0, 0x1 ;  /* 0x00000000040e7211 */ /* 0x040fe200078c08ff */
[----:B------:R5:W-:Y:S03]  /*6ecf0*/  @P3 STG.E.U16 desc[UR10][R28.64], R9 ;  /* 0x000000091c003986 */ /* 0x000be6000c10150a */
[----:B------:R-:W-:-:S02]  /*6ed00*/  LEA.HI.X.SX32 R15, R4, R2, 0x1, P6 ;  /* 0x00000002040f7211 */ /* 0x000fc400030f0eff */
[----:B-----5:R-:W-:-:S04]  /*6ed10*/  LEA R28, P6, R3, R0, 0x1 ;  /* 0x00000000031c7211 */ /* 0x020fc800078c08ff */
[----:B------:R-:W-:Y:S01]  /*6ed20*/  LEA.HI.X.SX32 R29, R3, R2, 0x1, P6 ;  /* 0x00000002031d7211 */ /* 0x000fe200030f0eff */
[----:B-1----:R-:W-:Y:S01]  /*6ed30*/  IMAD R3, R12, 0x4, R3 ;  /* 0x000000040c037824 */ /* 0x002fe200078e0203 */
[----:B------:R1:W-:Y:S01]  /*6ed40*/  @P2 STG.E.U16 desc[UR10][R14.64], R25 ;  /* 0x000000190e002986 */ /* 0x0003e2000c10150a */
[----:B------:R-:W-:Y:S01]  /*6ed50*/  PRMT R5, R10, 0x7632, R5 ;  /* 0x000076320a057816 */ /* 0x000fe20000000005 */
[----:B------:R-:W5:Y:S01]  /*6ed60*/  LDC R12, c[0x0][0x3b8] ;  /* 0x0000ee00ff0c7b82 */ /* 0x000f620000000800 */
[----:B------:R-:W-:Y:S01]  /*6ed70*/  IMAD R4, R8, 0x4, R3 ;  /* 0x0000000408047824 */ /* 0x000fe200078e0203 */
[----:B------:R2:W-:Y:S01]  /*6ed80*/  @P4 STG.E.U16 desc[UR10][R28.64], R17 ;  /* 0x000000111c004986 */ /* 0x0005e2000c10150a */
[----:B0-----:R-:W-:Y:S01]  /*6ed90*/  ISETP.LT.AND P2, PT, R26, UR5, !P0 ;  /* 0x000000051a007c0c */ /* 0x001fe2000c741270 */
[----:B------:R-:W4:Y:S02]  /*6eda0*/  LDCU UR5, c[0x0][0x39c] ;  /* 0x00007380ff0577ac */ /* 0x000f240008000800 */
[----:B------:R-:W-:-:S02]  /*6edb0*/  LEA R26, P6, R4, R0, 0x1 ;  /* 0x00000000041a7211 */ /* 0x000fc400078c08ff */
[----:B------:R-:W0:Y:S01]  /*6edc0*/  LDC R8, c[0x0][0x3b8] ;  /* 0x0000ee00ff087b82 */ /* 0x000e220000000800 */
[----:B-1----:R-:W4:Y:S01]  /*6edd0*/  LDL.LU.64 R14, [R1+0x18e8] ;  /* 0x0018e800010e7983 */ /* 0x002f220000300a00 */
[----:B--2---:R-:W-:-:S04]  /*6ede0*/  LEA R28, P4, R3, R0, 0x1 ;  /* 0x00000000031c7211 */ /* 0x004fc800078808ff */
[-C--:B------:R-:W-:Y:S01]  /*6edf0*/  LEA.HI.X.SX32 R29, R3, R2.reuse, 0x1, P4 ;  /* 0x00000002031d7211 */ /* 0x080fe200020f0eff */
[----:B------:R-:W-:Y:S01]  /*6ee00*/  IMAD R3, R16, 0x4, R4 ;  /* 0x0000000410037824 */ /* 0x000fe200078e0204 */
[----:B------:R-:W-:Y:S01]  /*6ee10*/  ISETP.LT.AND P4, PT, R27, UR6, !P0 ;  /* 0x000000061b007c0c */ /* 0x000fe2000c781270 */
[----:B------:R-:W2:Y:S01]  /*6ee20*/  LDL.LU R16, [R1+0x190] ;  /* 0x0001900001107983 */ /* 0x000ea20000300800 */
[----:B------:R-:W-:Y:S01]  /*6ee30*/  LEA.HI.X.SX32 R27, R4, R2, 0x1, P6 ;  /* 0x00000002041b7211 */ /* 0x000fe200030f0eff */
[----:B------:R-:W2:Y:S02]  /*6ee40*/  LDCU UR6, c[0x0][0x39c] ;  /* 0x00007380ff0677ac */ /* 0x000ea40008000800 */
[----:B------:R1:W-:Y:S02]  /*6ee50*/  @P5 STG.E.U16 desc[UR10][R28.64], R13 ;  /* 0x0000000d1c005986 */ /* 0x0003e4000c10150a */
[----:B-1----:R-:W-:-:S04]  /*6ee60*/  LEA R28, P6, R3, R0, 0x1 ;  /* 0x00000000031c7211 */ /* 0x002fc800078c08ff */
[----:B------:R-:W-:Y:S02]  /*6ee70*/  LEA.HI.X.SX32 R29, R3, R2, 0x1, P6 ;  /* 0x00000002031d7211 */ /* 0x000fe400030f0eff */
[----:B---3--:R-:W-:Y:S01]  /*6ee80*/  ISETP.LT.AND P3, PT, R20, UR4, !P0 ;  /* 0x0000000414007c0c */ /* 0x008fe2000c761270 */
[----:B------:R-:W1:Y:S01]  /*6ee90*/  LDCU UR4, c[0x0][0x39c] ;  /* 0x00007380ff0477ac */ /* 0x000e620008000800 */
[----:B------:R-:W3:Y:S11]  /*6eea0*/  LDC R20, c[0x0][0x3b8] ;  /* 0x0000ee00ff147b82 */ /* 0x000ef60000000800 */
[----:B------:R0:W-:Y:S04]  /*6eeb0*/  @P3 STG.E.U16 desc[UR10][R26.64], R21 ;  /* 0x000000151a003986 */ /* 0x0001e8000c10150a */
[----:B------:R5:W-:Y:S01]  /*6eec0*/  @P2 STG.E.U16 desc[UR10][R28.64], R5 ;  /* 0x000000051c002986 */ /* 0x000be2000c10150a */
[----:B-1----:R-:W-:Y:S01]  /*6eed0*/  ISETP.LT.AND P5, PT, R24, UR4, !P0 ;  /* 0x0000000418007c0c */ /* 0x002fe2000c7a1270 */
[----:B------:R-:W1:Y:S02]  /*6eee0*/  LDCU UR4, c[0x0][0x39c] ;  /* 0x00007380ff0477ac */ /* 0x000e640008000800 */
[----:B0-----:R-:W2:Y:S04]  /*6eef0*/  LDL.LU.64 R26, [R1+0x18e0] ;  /* 0x0018e000011a7983 */ /* 0x001ea80000300a00 */
[----:B------:R-:W2:Y:S04]  /*6ef00*/  LDL.LU R24, [R1+0x19c] ;  /* 0x00019c0001187983 */ /* 0x000ea80000300800 */
[----:B-----5:R-:W1:Y:S01]  /*6ef10*/  LDL.LU R29, [R1+0x194] ;  /* 0x00019400011d7983 */ /* 0x020e620000300800 */
[----:B---3--:R-:W-:Y:S01]  /*6ef20*/  IMAD R4, R20, 0x4, R3 ;  /* 0x0000000414047824 */ /* 0x008fe200078e0203 */
[----:B----4-:R-:W-:Y:S01]  /*6ef30*/  ISETP.LT.AND P3, PT, R11, UR5, !P0 ;  /* 0x000000050b007c0c */ /* 0x010fe2000c761270 */
[----:B------:R-:W0:Y:S01]  /*6ef40*/  LDC R20, c[0x0][0x3b8] ;  /* 0x0000ee00ff147b82 */ /* 0x000e220000000800 */
[----:B------:R-:W-:Y:S01]  /*6ef50*/  PRMT R5, R5, 0x7632, R5 ;  /* 0x0000763205057816 */ /* 0x000fe20000000005 */
[----:B------:R-:W-:Y:S01]  /*6ef60*/  IMAD R3, R8, 0x4, R4 ;  /* 0x0000000408037824 */ /* 0x000fe200078e0204 */
[C---:B------:R-:W-:Y:S01]  /*6ef70*/  LEA R10, P6, R4.reuse, R0, 0x1 ;  /* 0x00000000040a7211 */ /* 0x040fe200078c08ff */
[----:B------:R-:W3:Y:S03]  /*6ef80*/  LDCU UR5, c[0x0][0x39c] ;  /* 0x00007380ff0577ac */ /* 0x000ee60008000800 */
[----:B------:R-:W-:-:S02]  /*6ef90*/  LEA.HI.X.SX32 R11, R4, R2, 0x1, P6 ;  /* 0x00000002040b7211 */ /* 0x000fc400030f0eff */
[C---:B------:R-:W-:Y:S02]  /*6efa0*/  LEA R4, P6, R3.reuse, R0, 0x1 ;  /* 0x0000000003047211 */ /* 0x040fe400078c08ff */
[----:B------:R-:W-:Y:S01]  /*6efb0*/  PRMT R8, R6, 0x7632, R8 ;  /* 0x0000763206087816 */ /* 0x000fe20000000008 */
[----:B------:R4:W-:Y:S02]  /*6efc0*/  @P4 STG.E.U16 desc[UR10][R10.64], R5 ;  /* 0x000000050a004986 */ /* 0x0009e4000c10150a */
[----:B----4-:R-:W-:Y:S02]  /*6efd0*/  LEA.HI.X.SX32 R5, R3, R2, 0x1, P6 ;  /* 0x0000000203057211 */ /* 0x010fe400030f0eff */
[----:B------:R-:W4:Y:S04]  /*6efe0*/  LDL.LU.64 R10, [R1+0x18d8] ;  /* 0x0018d800010a7983 */ /* 0x000f280000300a00 */
[----:B------:R-:W5:Y:S04]  /*6eff0*/  LDL.LU R6, [R1+0x18d0] ;  /* 0x0018d00001067983 */ /* 0x000f680000300800 */
[----:B------:R3:W-:Y:S01]  /*6f000*/  @P5 STG.E.U16 desc[UR10][R4.64], R8 ;  /* 0x0000000804005986 */ /* 0x0007e2000c10150a */
[----:B------:R-:W-:Y:S01]  /*6f010*/  IMAD R3, R12, 0x4, R3 ;  /* 0x000000040c037824 */ /* 0x000fe200078e0203 */
[----:B------:R-:W-:Y:S01]  /*6f020*/  PRMT R9, R9, 0x7632, R9 ;  /* 0x0000763209097816 */ /* 0x000fe20000000009 */
[----:B------:R-:W1:Y:S01]  /*6f030*/  LDC R12, c[0x0][0x3b8] ;  /* 0x0000ee00ff0c7b82 */ /* 0x000e620000000800 */
[----:B---3--:R-:W3:Y:S02]  /*6f040*/  LDL.LU R8, [R1+0x1a0] ;  /* 0x0001a00001087983 */ /* 0x008ee40000300800 */
[----:B------:R-:W-:-:S02]  /*6f050*/  LEA R28, P5, R3, R0, 0x1 ;  /* 0x00000000031c7211 */ /* 0x000fc400078a08ff */
[----:B--2---:R-:W-:Y:S01]  /*6f060*/  ISETP.LT.AND P2, PT, R16, UR6, !P0 ;  /* 0x0000000610007c0c */ /* 0x004fe2000c741270 */
[----:B0-----:R-:W-:Y:S02]  /*6f070*/  IMAD R5, R20, 0x4, R3 ;  /* 0x0000000414057824 */ /* 0x001fe400078e0203 */
[----:B------:R-:W0:Y:S01]  /*6f080*/  LDC R16, c[0x0][0x3b8] ;  /* 0x0000ee00ff107b82 */ /* 0x000e220000000800 */
[----:B------:R-:W3:Y:S07]  /*6f090*/  LDCU UR6, c[0x0][0x39c] ;  /* 0x00007380ff0677ac */ /* 0x000eee0008000800 */
[----:B------:R-:W2:Y:S01]  /*6f0a0*/  LDC R20, c[0x0][0x3b8] ;  /* 0x0000ee00ff147b82 */ /* 0x000ea20000000800 */
[----:B-1----:R-:W-:Y:S01]  /*6f0b0*/  ISETP.LT.AND P4, PT, R29, UR4, !P0 ;  /* 0x000000041d007c0c */ /* 0x002fe2000c781270 */
[----:B------:R-:W1:Y:S01]  /*6f0c0*/  LDCU UR4, c[0x0][0x39c] ;  /* 0x00007380ff0477ac */ /* 0x000e620008000800 */
[----:B------:R-:W-:-:S05]  /*6f0d0*/  LEA.HI.X.SX32 R29, R3, R2, 0x1, P5 ;  /* 0x00000002031d7211 */ /* 0x000fca00028f0eff */
[----:B------:R0:W-:Y:S04]  /*6f0e0*/  @P3 STG.E.U16 desc[UR10][R28.64], R9 ;  /* 0x000000091c003986 */ /* 0x0001e8000c10150a */
[----:B0-----:R-:W4:Y:S01]  /*6f0f0*/  LDL.LU R29, [R1+0x1ac] ;  /* 0x0001ac00011d7983 */ /* 0x001f220000300800 */
[----:B------:R-:W-:-:S03]  /*6f100*/  IMAD R3, R16, 0x4, R5 ;  /* 0x0000000410037824 */ /* 0x000fc600078e0205 */
[----:B------:R-:W1:Y:S04]  /*6f110*/  LDL.LU R16, [R1+0x1a8] ;  /* 0x0001a80001107983 */ /* 0x000e680000300800 */
[----:B------:R-:W5:Y:S01]  /*6f120*/  LDL.LU R28, [R1+0x1b4] ;  /* 0x0001b400011c7983 */ /* 0x000f620000300800 */
[----:B------:R-:W-:Y:S01]  /*6f130*/  ISETP.LT.AND P6, PT, R24, UR5, !P0 ;  /* 0x0000000518007c0c */ /* 0x000fe2000c7c1270 */
[----:B------:R-:W5:Y:S01]  /*6f140*/  LDCU UR5, c[0x0][0x39c] ;  /* 0x00007380ff0577ac */ /* 0x000f620008000800 */
[----:B------:R-:W-:Y:S01]  /*6f150*/  LEA R4, P5, R5, R0, 0x1 ;  /* 0x0000000005047211 */ /* 0x000fe200078a08ff */
[----:B------:R-:W0:Y:S01]  /*6f160*/  LDC R24, c[0x0][0x3b8] ;  /* 0x0000ee00ff187b82 */ /* 0x000e220000000800 */
[----:B------:R-:W-:Y:S02]  /*6f170*/  PRMT R25, R25, 0x7632, R25 ;  /* 0x0000763219197816 */ /* 0x000fe40000000019 */
[----:B------:R-:W-:-:S02]  /*6f180*/  LEA.HI.X.SX32 R5, R5, R2, 0x1, P5 ;  /* 0x0000000205057211 */ /* 0x000fc400028f0eff */
[----:B------:R-:W-:-:S03]  /*6f190*/  PRMT R17, R17, 0x7632, R17 ;  /* 0x0000763211117816 */ /* 0x000fc60000000011 */
[----:B------:R2:W-:Y:S01]  /*6f1a0*/  @P2 STG.E.U16 desc[UR10][R4.64], R25 ;  /* 0x0000001904002986 */ /* 0x0005e2000c10150a */
[----:B---3--:R-:W-:Y:S01]  /*6f1b0*/  ISETP.LT.AND P5, PT, R8, UR6, !P0 ;  /* 0x0000000608007c0c */ /* 0x008fe2000c7a1270 */
[----:B------:R-:W3:Y:S01]  /*6f1c0*/  LDCU UR6, c[0x0][0x39c] ;  /* 0x00007380ff0677ac */ /* 0x000ee20008000800 */
[C---:B------:R-:W-:Y:S01]  /*6f1d0*/  LEA R8, P3, R3.reuse, R0, 0x1 ;  /* 0x0000000003087211 */ /* 0x040fe200078608ff */
[----:B--2---:R-:W-:Y:S01]  /*6f1e0*/  IMAD R5, R12, 0x4, R3 ;  /* 0x000000040c057824 */ /* 0x004fe200078e0203 */
[----:B------:R-:W2:Y:S02]  /*6f1f0*/  LDL.LU R25, [R1+0x48] ;  /* 0x0000480001197983 */ /* 0x000ea40000300800 */
[----:B------:R-:W-:Y:S01]  /*6f200*/  LEA.HI.X.SX32 R9, R3, R2, 0x1, P3 ;  /* 0x0000000203097211 */ /* 0x000fe200018f0eff */
[----:B------:R-:W-:Y:S01]  /*6f210*/  IMAD R3, R20, 0x4, R5 ;  /* 0x0000000414037824 */ /* 0x000fe200078e0205 */
[----:B------:R-:W-:Y:S01]  /*6f220*/  PRMT R13, R13, 0x7632, R13 ;  /* 0x000076320d0d7816 */ /* 0x000fe2000000000d */
[----:B------:R-:W1:Y:S02]  /*6f230*/  LDC R20, c[0x0][0x3b8] ;  /* 0x0000ee00ff147b82 */ /* 0x000e640000000800 */
[----:B------:R3:W-:Y:S01]  /*6f240*/  @P4 STG.E.U16 desc[UR10][R8.64], R17 ;  /* 0x0000001108004986 */ /* 0x0007e2000c10150a */
[----:B------:R-:W-:-:S04]  /*6f250*/  LEA R4, P4, R5, R0, 0x1 ;  /* 0x0000000005047211 */ /* 0x000fc800078808ff */
[----:B------:R-:W-:Y:S01]  /*6f260*/  LEA.HI.X.SX32 R5, R5, R2, 0x1, P4 ;  /* 0x0000000205057211 */ /* 0x000fe200020f0eff */
[----:B0-----:R-:W-:Y:S01]  /*6f270*/  IMAD R12, R24, 0x4, R3 ;  /* 0x00000004180c7824 */ /* 0x001fe200078e0203 */
[C---:B---3--:R-:W-:Y:S01]  /*6f280*/  LEA R8, P4, R3.reuse, R0, 0x1 ;  /* 0x0000000003087211 */ /* 0x048fe200078808ff */
[----:B------:R-:W0:Y:S03]  /*6f290*/  LDC R17, c[0x0][0x3b8] ;  /* 0x0000ee00ff117b82 */ /* 0x000e260000000800 */
[----:B------:R-:W-:Y:S02]  /*6f2a0*/  LEA.HI.X.SX32 R9, R3, R2, 0x1, P4 ;  /* 0x0000000203097211 */ /* 0x000fe400020f0eff */
[----:B------:R-:W-:Y:S01]  /*6f2b0*/  PRMT R21, R21, 0x7632, R21 ;  /* 0x0000763215157816 */ /* 0x000fe20000000015 */
[----:B------:R-:W-:Y:S04]  /*6f2c0*/  @P6 STG.E.U16 desc[UR10][R4.64], R13 ;  /* 0x0000000d04006986 */ /* 0x000fe8000c10150a */
[----:B------:R3:W-:Y:S01]  /*6f2d0*/  @P5 STG.E.U16 desc[UR10][R8.64], R21 ;  /* 0x0000001508005986 */ /* 0x0007e2000c10150a */
[----:B----4-:R-:W-:Y:S01]  /*6f2e0*/  ISETP.LT.AND P3, PT, R29, UR7, !P0 ;  /* 0x000000071d007c0c */ /* 0x010fe2000c761270 */
[----:B---3--:R-:W3:Y:S02]  /*6f2f0*/  LDC R21, c[0x0][0x3b8] ;  /* 0x0000ee00ff157b82 */ /* 0x008ee40000000800 */
[----:B------:R-:W4:Y:S01]  /*6f300*/  LDL.LU R29, [R1+0x1b8] ;  /* 0x0001b800011d7983 */ /* 0x000f220000300800 */
[----:B-1----:R-:W-:Y:S01]  /*6f310*/  ISETP.LT.AND P2, PT, R16, UR4, !P0 ;  /* 0x0000000410007c0c */ /* 0x002fe2000c741270 */
[----:B------:R-:W1:Y:S02]  /*6f320*/  LDCU UR4, c[0x0][0x39c] ;  /* 0x00007380ff0477ac */ /* 0x000e640008000800 */
[----:B------:R-:W3:Y:S01]  /*6f330*/  LDL.LU R24, [R1+0x1c0] ;  /* 0x0001c00001187983 */ /* 0x000ee20000300800 */
[----:B-----5:R-:W-:Y:S01]  /*6f340*/  ISETP.LT.AND P5, PT, R28, UR5, !P0 ;  /* 0x000000051c007c0c */ /* 0x020fe2000c7a1270 */
[----:B------:R-:W5:Y:S02]  /*6f350*/  LDC R16, c[0x0][0x3b8] ;  /* 0x0000ee00ff107b82 */ /* 0x000f640000000800 */
[----:B------:R-:W1:Y:S01]  /*6f360*/  LDL.LU R3, [R1+0x1b0] ;  /* 0x0001b00001037983 */ /* 0x000e620000300800 */
[C---:B------:R-:W-:Y:S01]  /*6f370*/  LEA R4, P6, R12.reuse, R0, 0x1 ;  /* 0x000000000c047211 */ /* 0x040fe200078c08ff */
[----:B------:R-:W3:Y:S02]  /*6f380*/  LDCU UR5, c[0x0][0x39c] ;  /* 0x00007380ff0577ac */ /* 0x000ee40008000800 */
[----:B------:R-:W3:Y:S01]  /*6f390*/  LDL.LU R13, [R1+0x1bc] ;  /* 0x0001bc00010d7983 */ /* 0x000ee20000300800 */
[----:B------:R-:W0:Y:S03]  /*6f3a0*/  LDCU UR7, c[0x0][0x39c] ;  /* 0x00007380ff0777ac */ /* 0x000e260008000800 */
[----:B------:R-:W3:Y:S01]  /*6f3b0*/  LDL.LU R28, [R1+0x1c4] ;  /* 0x0001c400011c7983 */ /* 0x000ee20000300800 */
[----:B------:R-:W-:Y:S01]  /*6f3c0*/  LEA.HI.X.SX32 R5, R12, R2, 0x1, P6 ;  /* 0x000000020c057211 */ /* 0x000fe200030f0eff */
[----:B-----5:R-:W-:-:S02]  /*6f3d0*/  IMAD R12, R16, 0x4, R12 ;  /* 0x00000004100c7824 */ /* 0x020fc400078e020c */
[----:B------:R-:W5:Y:S02]  /*6f3e0*/  LDC R16, c[0x0][0x3b8] ;  /* 0x0000ee00ff107b82 */ /* 0x000f640000000800 */
[----:B--2---:R2:W-:Y:S01]  /*6f3f0*/  @P2 STG.E.U16 desc[UR10][R4.64], R25 ;  /* 0x0000001904002986 */ /* 0x0045e2000c10150a */
[----:B0-----:R-:W-:-:S05]  /*6f400*/  IMAD R9, R17, 0x4, R12 ;  /* 0x0000000411097824 */ /* 0x001fca00078e020c */
[----:B------:R-:W0:Y:S01]  /*6f410*/  LDC R17, c[0x0][0x3b8] ;  /* 0x0000ee00ff117b82 */ /* 0x000e220000000800 */
[----:B--2---:R-:W-:-:S04]  /*6f420*/  LEA R4, P6, R12, R0, 0x1 ;  /* 0x000000000c047211 */ /* 0x004fc800078c08ff */
[----:B------:R-:W-:Y:S02]  /*6f430*/  LEA.HI.X.SX32 R5, R12, R2, 0x1, P6 ;  /* 0x000000020c057211 */ /* 0x000fe400030f0eff */
[----:B------:R-:W-:Y:S01]  /*6f440*/  LEA R8, P6, R9, R0, 0x1 ;  /* 0x0000000009087211 */ /* 0x000fe200078c08ff */
[----:B------:R-:W2:Y:S02]  /*6f450*/  LDC R12, c[0x0][0x3b8] ;  /* 0x0000ee00ff0c7b82 */ /* 0x000ea40000000800 */
[----:B------:R0:W-:Y:S01]  /*6f460*/  @P3 STG.E.U16 desc[UR10][R4.64], R6 ;  /* 0x0000000604003986 */ /* 0x0001e2000c10150a */
[----:B-1----:R-:W-:Y:S01]  /*6f470*/  ISETP.LT.AND P4, PT, R3, UR4, !P0 ;  /* 0x0000000403007c0c */ /* 0x002fe2000c781270 */
[----:B------:R-:W-:Y:S01]  /*6f480*/  IMAD R3, R20, 0x4, R9 ;  /* 0x0000000414037824 */ /* 0x000fe200078e0209 */
[----:B------:R-:W-:Y:S01]  /*6f490*/  LEA.HI.X.SX32 R9, R9, R2, 0x1, P6 ;  /* 0x0000000209097211 */ /* 0x000fe200030f0eff */
[----:B------:R-:W1:Y:S01]  /*6f4a0*/  LDCU UR4, c[0x0][0x39c] ;  /* 0x00007380ff0477ac */ /* 0x000e620008000800 */
[----:B----4-:R-:W-:Y:S01]  /*6f4b0*/  ISETP.LT.AND P2, PT, R29, UR6, !P0 ;  /* 0x000000061d007c0c */ /* 0x010fe2000c741270 */
[----:B------:R-:W4:Y:S01]  /*6f4c0*/  LDC R20, c[0x0][0x3b8] ;  /* 0x0000ee00ff147b82 */ /* 0x000f220000000800 */
[C---:B0-----:R-:W-:Y:S01]  /*6f4d0*/  LEA R4, P6, R3.reuse, R0, 0x1 ;  /* 0x0000000003047211 */ /* 0x041fe200078c08ff */
[----:B------:R-:W4:Y:S01]  /*6f4e0*/  LDL.LU R29, [R1+0x1cc] ;  /* 0x0001cc00011d7983 */ /* 0x000f220000300800 */
[----:B------:R-:W0:Y:S02]  /*6f4f0*/  LDCU UR6, c[0x0][0x39c] ;  /* 0x00007380ff0677ac */ /* 0x000e240008000800 */
[----:B------:R-:W-:Y:S01]  /*6f500*/  LEA.HI.X.SX32 R5, R3, R2, 0x1, P6 ;  /* 0x0000000203057211 */ /* 0x000fe200030f0eff */
[----:B-----5:R-:W-:-:S02]  /*6f510*/  IMAD R3, R16, 0x4, R3 ;  /* 0x0000000410037824 */ /* 0x020fc400078e0203 */
[----:B------:R5:W-:Y:S01]  /*6f520*/  @P4 STG.E.U16 desc[UR10][R8.64], R7 ;  /* 0x0000000708004986 */ /* 0x000be2000c10150a */
[----:B---3--:R-:W-:Y:S01]  /*6f530*/  ISETP.LT.AND P4, PT, R24, UR5, !P0 ;  /* 0x0000000518007c0c */ /* 0x008fe2000c781270 */
[----:B------:R-:W3:Y:S02]  /*6f540*/  LDCU UR5, c[0x0][0x39c] ;  /* 0x00007380ff0577ac */ /* 0x000ee40008000800 */
[----:B------:R-:W3:Y:S04]  /*6f550*/  LDL.LU R24, [R1+0x1d4] ;  /* 0x0001d40001187983 */ /* 0x000ee80000300800 */
[----:B------:R-:W3:Y:S04]  /*6f560*/  LDL.LU R16, [R1+0x1c8] ;  /* 0x0001c80001107983 */ /* 0x000ee80000300800 */
[----:B------:R2:W-:Y:S01]  /*6f570*/  @P5 STG.E.U16 desc[UR10][R4.64], R10 ;  /* 0x0000000a04005986 */ /* 0x0005e2000c10150a */
[----:B0-----:R-:W-:-:S02]  /*6f580*/  ISETP.LT.AND P5, PT, R28, UR6, !P0 ;  /* 0x000000061c007c0c */ /* 0x001fc4000c7a1270 */
[----:B-1----:R-:W-:Y:S01]  /*6f590*/  ISETP.LT.AND P3, PT, R13, UR4, !P0 ;  /* 0x000000040d007c0c */ /* 0x002fe2000c761270 */
[----:B------:R-:W3:Y:S01]  /*6f5a0*/  LDL.LU R28, [R1+0x1d8] ;  /* 0x0001d800011c7983 */ /* 0x000ee20000300800 */
[----:B------:R-:W0:Y:S01]  /*6f5b0*/  LDC R13, c[0x0][0x3b8] ;  /* 0x0000ee00ff0d7b82 */ /* 0x000e220000000800 */
[----:B------:R-:W1:Y:S01]  /*6f5c0*/  LDCU UR4, c[0x0][0x39c] ;  /* 0x00007380ff0477ac */ /* 0x000e620008000800 */
[----:B-----5:R-:W-:Y:S01]  /*6f5d0*/  IMAD R9, R17, 0x4, R3 ;  /* 0x0000000411097824 */ /* 0x020fe200078e0203 */
[----:B------:R-:W5:Y:S01]  /*6f5e0*/  LDCU UR6, c[0x0][0x39c] ;  /* 0x00007380ff0677ac */ /* 0x000f620008000800 */
[----:B--2---:R-:W-:-:S04]  /*6f5f0*/  LEA R4, P6, R3, R0, 0x1 ;  /* 0x0000000003047211 */ /* 0x004fc800078c08ff */
[----:B------:R-:W2:Y:S01]  /*6f600*/  LDC R17, c[0x0][0x3b8] ;  /* 0x0000ee00ff117b82 */ /* 0x000ea20000000800 */
[----:B------:R-:W-:Y:S02]  /*6f610*/  LEA.HI.X.SX32 R5, R3, R2, 0x1, P6 ;  /* 0x0000000203057211 */ /* 0x000fe400030f0eff */
[----:B------:R-:W-:Y:S01]  /*6f620*/  LEA R8, P6, R9, R0, 0x1 ;  /* 0x0000000009087211 */ /* 0x000fe200078c08ff */
[----:B------:R-:W-:Y:S02]  /*6f630*/  IMAD R3, R21, 0x4, R9 ;  /* 0x0000000415037824 */ /* 0x000fe400078e0209 */
[----:B------:R-:W5:Y:S01]  /*6f640*/  LDL.LU R21, [R1+0x1d0] ;  /* 0x0001d00001157983 */ /* 0x000f620000300800 */
[----:B------:R-:W-:-:S03]  /*6f650*/  LEA.HI.X.SX32 R9, R9, R2, 0x1, P6 ;  /* 0x0000000209097211 */ /* 0x000fc600030f0eff */
[----:B------:R1:W-:Y:S04]  /*6f660*/  @P2 STG.E.U16 desc[UR10][R4.64], R26 ;  /* 0x0000001a04002986 */ /* 0x0003e8000c10150a */
[----:B------:R0:W-:Y:S01]  /*6f670*/  @P3 STG.E.U16 desc[UR10][R8.64], R18 ;  /* 0x0000001208003986 */ /* 0x0001e2000c10150a */
[----:B-1----:R-:W-:Y:S01]  /*6f680*/  LEA R4, P6, R3, R0, 0x1 ;  /* 0x0000000003047211 */ /* 0x002fe200078c08ff */
[----:B0-----:R-:W-:-:S03]  /*6f690*/  IMAD R9, R13, 0x4, R3 ;  /* 0x000000040d097824 */ /* 0x001fc600078e0203 */
[----:B------:R-:W-:Y:S01]  /*6f6a0*/  LEA.HI.X.SX32 R5, R3, R2, 0x1, P6 ;  /* 0x0000000203057211 */ /* 0x000fe200030f0eff */
[----:B------:R-:W0:Y:S01]  /*6f6b0*/  LDC R13, c[0x0][0x3b8] ;  /* 0x0000ee00ff0d7b82 */ /* 0x000e220000000800 */
[----:B------:R-:W-:Y:S01]  /*6f6c0*/  IMAD R3, R12, 0x4, R9 ;  /* 0x000000040c037824 */ /* 0x000fe200078e0209 */
[C---:B------:R-:W-:Y:S02]  /*6f6d0*/  LEA R8, P6, R9.reuse, R0, 0x1 ;  /* 0x0000000009087211 */ /* 0x040fe400078c08ff */
[----:B------:R1:W-:Y:S02]  /*6f6e0*/  @P4 STG.E.U16 desc[UR10][R4.64], R14 ;  /* 0x0000000e04004986 */ /* 0x0003e4000c10150a */
[----:B------:R-:W-:Y:S02]  /*6f6f0*/  LEA.HI.X.SX32 R9, R9, R2, 0x1, P6 ;  /* 0x0000000209097211 */ /* 0x000fe400030f0eff */
[----:B------:R-:W0:Y:S03]  /*6f700*/  LDC R12, c[0x0][0x3b8] ;  /* 0x0000ee00ff0c7b82 */ /* 0x000e260000000800 */
[----:B------:R4:W-:Y:S01]  /*6f710*/  @P5 STG.E.U16 desc[UR10][R8.64], R22 ;  /* 0x0000001608005986 */ /* 0x0009e2000c10150a */
[----:B-1----:R-:W-:-:S04]  /*6f720*/  LEA R4, P6, R3, R0, 0x1 ;  /* 0x0000000003047211 */ /* 0x002fc800078c08ff */
[----:B------:R-:W-:Y:S01]  /*6f730*/  LEA.HI.X.SX32 R5, R3, R2, 0x1, P6 ;  /* 0x0000000203057211 */ /* 0x000fe200030f0eff */
[--C-:B----4-:R-:W-:Y:S01]  /*6f740*/  IMAD R9, R20, 0x4, R3.reuse ;  /* 0x0000000414097824 */ /* 0x110fe200078e0203 */
[----:B------:R-:W-:Y:S02]  /*6f750*/  PRMT R3, R25, 0x7632, R3 ;  /* 0x0000763219037816 */ /* 0x000fe40000000003 */
[----:B---3--:R-:W-:Y:S01]  /*6f760*/  ISETP.LT.AND P3, PT, R29, UR5, !P0 ;  /* 0x000000051d007c0c */ /* 0x008fe2000c761270 */
[----:B------:R-:W1:Y:S01]  /*6f770*/  LDCU UR5, c[0x0][0x39c] ;  /* 0x00007380ff0577ac */ /* 0x000e620008000800 */
[----:B------:R-:W3:Y:S01]  /*6f780*/  LDL.LU R29, [R1+0x1dc] ;  /* 0x0001dc00011d7983 */ /* 0x000ee20000300800 */
[----:B------:R-:W-:Y:S01]  /*6f790*/  ISETP.LT.AND P2, PT, R16, UR4, !P0 ;  /* 0x0000000410007c0c */ /* 0x000fe2000c741270 */
[----:B------:R-:W4:Y:S01]  /*6f7a0*/  LDCU UR4, c[0x0][0x39c] ;  /* 0x00007380ff0477ac */ /* 0x000f220008000800 */
[----:B------:R-:W0:Y:S11]  /*6f7b0*/  LDC R16, c[0x0][0x3b8] ;  /* 0x0000ee00ff107b82 */ /* 0x000e360000000800 */
[----:B------:R2:W-:Y:S01]  /*6f7c0*/  @P2 STG.E.U16 desc[UR10][R4.64], R3 ;  /* 0x0000000304002986 */ /* 0x0005e2000c10150a */
[----:B-1----:R-:W-:Y:S01]  /*6f7d0*/  ISETP.LT.AND P2, PT, R28, UR5, !P0 ;  /* 0x000000051c007c0c */ /* 0x002fe2000c741270 */
[----:B------:R-:W1:Y:S01]  /*6f7e0*/  LDCU UR5, c[0x0][0x39c] ;  /* 0x00007380ff0577ac */ /* 0x000e620008000800 */
[----:B----4-:R-:W-:Y:S01]  /*6f7f0*/  ISETP.LT.AND P5, PT, R24, UR4, !P0 ;  /* 0x0000000418007c0c */ /* 0x010fe2000c7a1270 */
[----:B------:R-:W3:Y:S01]  /*6f800*/  LDCU UR4, c[0x0][0x39c] ;  /* 0x00007380ff0477ac */ /* 0x000ee20008000800 */
[----:B------:R-:W1:Y:S04]  /*6f810*/  LDL.LU R24, [R1+0x1e0] ;  /* 0x0001e00001187983 */ /* 0x000e680000300800 */
[----:B------:R-:W4:Y:S04]  /*6f820*/  LDL.LU R25, [R1+0x1e4] ;  /* 0x0001e40001197983 */ /* 0x000f280000300800 */
[----:B------:R-:W4:Y:S01]  /*6f830*/  LDL.LU R28, [R1+0x1e8] ;  /* 0x0001e800011c7983 */ /* 0x000f220000300800 */
[----:B------:R-:W-:Y:S01]  /*6f840*/  LEA R8, P6, R9, R0, 0x1 ;  /* 0x0000000009087211 */ /* 0x000fe200078c08ff */
[----:B--2---:R-:W-:Y:S01]  /*6f850*/  IMAD R3, R17, 0x4, R9 ;  /* 0x0000000411037824 */ /* 0x004fe200078e0209 */
[----:B-----5:R-:W-:Y:S01]  /*6f860*/  ISETP.LT.AND P4, PT, R21, UR6, !P0 ;  /* 0x0000000615007c0c */ /* 0x020fe2000c781270 */
[----:B------:R-:W4:Y:S01]  /*6f870*/  LDCU UR6, c[0x0][0x39c] ;  /* 0x00007380ff0677ac */ /* 0x000f220008000800 */
[----:B------:R-:W-:-:S02]  /*6f880*/  LEA.HI.X.SX32 R9, R9, R2, 0x1, P6 ;  /* 0x0000000209097211 */ /* 0x000fc400030f0eff */
[----:B------:R-:W-:Y:S02]  /*6f890*/  PRMT R6, R6, 0x7632, R6 ;  /* 0x0000763206067816 */ /* 0x000fe40000000006 */
[----:B------:R-:W-:-:S03]  /*6f8a0*/  LEA R4, P6, R3, R0, 0x1 ;  /* 0x0000000003047211 */ /* 0x000fc600078c08ff */
[----:B------:R0:W-:Y:S01]  /*6f8b0*/  @P3 STG.E.U16 desc[UR10][R8.64], R6 ;  /* 0x0000000608003986 */ /* 0x0001e2000c10150a */
[----:B------:R-:W-:Y:S01]  /*6f8c0*/  LEA.HI.X.SX32 R5, R3, R2, 0x1, P6 ;  /* 0x0000000203057211 */ /* 0x000fe200030f0eff */
[--C-:B0-----:R-:W-:Y:S01]  /*6f8d0*/  IMAD R6, R16, 0x4, R3.reuse ;  /* 0x0000000410067824 */ /* 0x101fe200078e0203 */
[----:B------:R-:W-:Y:S01]  /*6f8e0*/  PRMT R3, R7, 0x7632, R3 ;  /* 0x0000763207037816 */ /* 0x000fe20000000003 */
[----:B------:R-:W0:Y:S01]  /*6f8f0*/  LDC R16, c[0x0][0x3b8] ;  /* 0x0000ee00ff107b82 */ /* 0x000e220000000800 */
[----:B------:R-:W2:Y:S02]  /*6f900*/  LDL.LU R7, [R1+0x18cc] ;  /* 0x0018cc0001077983 */ /* 0x000ea40000300800 */
[C---:B------:R-:W-:Y:S02]  /*6f910*/  LEA R8, P6, R6.reuse, R0, 0x1 ;  /* 0x0000000006087211 */ /* 0x040fe400078c08ff */
[----:B------:R5:W-:Y:S02]  /*6f920*/  @P4 STG.E.U16 desc[UR10][R4.64], R3 ;  /* 0x0000000304004986 */ /* 0x000be4000c10150a */
[----:B------:R-:W-:-:S02]  /*6f930*/  LEA.HI.X.SX32 R9, R6, R2, 0x1, P6 ;  /* 0x0000000206097211 */ /* 0x000fc400030f0eff */
[----:B------:R-:W-:Y:S01]  /*6f940*/  PRMT R10, R10, 0x7632, R10 ;  /* 0x000076320a0a7816 */ /* 0x000fe2000000000a */
[----:B-----5:R-:W-:Y:S01]  /*6f950*/  IMAD R3, R13, 0x4, R6 ;  /* 0x000000040d037824 */ /* 0x020fe200078e0206 */
[----:B------:R-:W-:-:S03]  /*6f960*/  PRMT R26, R26, 0x7632, R26 ;  /* 0x000076321a1a7816 */ /* 0x000fc6000000001a */
[----:B------:R5:W-:Y:S01]  /*6f970*/  @P5 STG.E.U16 desc[UR10][R8.64], R10 ;  /* 0x0000000a08005986 */ /* 0x000be2000c10150a */
[----:B------:R-:W0:Y:S01]  /*6f980*/  LDC R13, c[0x0][0x3b8] ;  /* 0x0000ee00ff0d7b82 */ /* 0x000e220000000800 */
[----:B------:R-:W-:-:S04]  /*6f990*/  LEA R4, P6, R3, R0, 0x1 ;  /* 0x0000000003047211 */ /* 0x000fc800078c08ff */
[----:B------:R-:W-:-:S05]  /*6f9a0*/  LEA.HI.X.SX32 R5, R3, R2, 0x1, P6 ;  /* 0x0000000203057211 */ /* 0x000fca00030f0eff */
[----:B------:R0:W-:Y:S01]  /*6f9b0*/  @P2 STG.E.U16 desc[UR10][R4.64], R26 ;  /* 0x0000001a04002986 */ /* 0x0001e2000c10150a */
[----:B---3--:R-:W-:Y:S01]  /*6f9c0*/  ISETP.LT.AND P3, PT, R29, UR4, !P0 ;  /* 0x000000041d007c0c */ /* 0x008fe2000c761270 */
[----:B------:R-:W3:Y:S02]  /*6f9d0*/  LDCU UR4, c[0x0][0x39c] ;  /* 0x00007380ff0477ac */ /* 0x000ee40008000800 */
[----:B------:R-:W2:Y:S01]  /*6f9e0*/  LDL.LU R29, [R1+0x1ec] ;  /* 0x0001ec00011d7983 */ /* 0x000ea20000300800 */
[----:B------:R-:W-:Y:S01]  /*6f9f0*/  IMAD R6, R12, 0x4, R3 ;  /* 0x000000040c067824 */ /* 0x000fe200078e0203 */
[----:B------:R-:W-:Y:S01]  /*6fa00*/  PRMT R18, R18, 0x7632, R18 ;  /* 0x0000763212127816 */ /* 0x000fe20000000012 */
[----:B------:R-:W0:Y:S01]  /*6fa10*/  LDC R12, c[0x0][0x3b8] ;  /* 0x0000ee00ff0c7b82 */ /* 0x000e220000000800 */
[----:B------:R-:W2:Y:S01]  /*6fa20*/  LDL.LU R20, [R1+0x1f0] ;  /* 0x0001f00001147983 */ /* 0x000ea20000300800 */
[----:B------:R-:W-:Y:S02]  /*6fa30*/  PRMT R14, R14, 0x7632, R14 ;  /* 0x000076320e0e7816 */ /* 0x000fe4000000000e */
[----:B------:R-:W-:-:S04]  /*6fa40*/  PRMT R22, R22, 0x7632, R22 ;  /* 0x0000763216167816 */ /* 0x000fc80000000016 */
[----:B-----5:R-:W5:Y:S01]  /*6fa50*/  LDC R10, c[0x0][0x3b8] ;  /* 0x0000ee00ff0a7b82 */ /* 0x020f620000000800 */
[----:B----4-:R-:W-:Y:S02]  /*6fa60*/  ISETP.LT.AND P5, PT, R25, UR6, !P0 ;  /* 0x0000000619007c0c */ /* 0x010fe4000c7a1270 */
[----:B---3--:R-:W-:Y:S01]  /*6fa70*/  ISETP.LT.AND P2, PT, R28, UR4, !P0 ;  /* 0x000000041c007c0c */ /* 0x008fe2000c741270 */
[----:B------:R-:W3:Y:S01]  /*6fa80*/  LDL.LU R25, [R1+0x1f4] ;  /* 0x0001f40001197983 */ /* 0x000ee20000300800 */
[----:B-1----:R-:W-:Y:S01]  /*6fa90*/  ISETP.LT.AND P4, PT, R24, UR5, !P0 ;  /* 0x0000000518007c0c */ /* 0x002fe2000c781270 */
[----:B------:R-:W2:Y:S02]  /*6faa0*/  LDCU UR5, c[0x0][0x39c] ;  /* 0x00007380ff0577ac */ /* 0x000ea40008000800 */
[----:B------:R-:W4:Y:S01]  /*6fab0*/  LDL.LU R28, [R1+0x1f8] ;  /* 0x0001f800011c7983 */ /* 0x000f220000300800 */
[----:B------:R-:W-:Y:S01]  /*6fac0*/  LEA R8, P6, R6, R0, 0x1 ;  /* 0x0000000006087211 */ /* 0x000fe200078c08ff */
[----:B0-----:R-:W-:Y:S01]  /*6fad0*/  IMAD R3, R16, 0x4, R6 ;  /* 0x0000000410037824 */ /* 0x001fe200078e0206 */
[----:B------:R-:W3:Y:S01]  /*6fae0*/  LDCU UR4, c[0x0][0x39c] ;  /* 0x00007380ff0477ac */ /* 0x000ee20008000800 */
[----:B------:R-:W4:Y:S01]  /*6faf0*/  LDL.LU R26, [R1+0x4c] ;  /* 0x00004c00011a7983 */ /* 0x000f220000300800 */
[----:B------:R-:W-:Y:S01]  /*6fb00*/  LEA.HI.X.SX32 R9, R6, R2, 0x1, P6 ;  /* 0x0000000206097211 */ /* 0x000fe200030f0eff */
[----:B------:R-:W-:Y:S01]  /*6fb10*/  IMAD R6, R13, 0x4, R3 ;  /* 0x000000040d067824 */ /* 0x000fe200078e0203 */
[C---:B------:R-:W-:Y:S01]  /*6fb20*/  LEA R4, P6, R3.reuse, R0, 0x1 ;  /* 0x0000000003047211 */ /* 0x040fe200078c08ff */
[----:B------:R-:W4:Y:S01]  /*6fb30*/  LDL.LU R21, [R1+0x1fc] ;  /* 0x0001fc0001157983 */ /* 0x000f220000300800 */
[----:B------:R-:W0:Y:S01]  /*6fb40*/  LDC R16, c[0x0][0x3b8] ;  /* 0x0000ee00ff107b82 */ /* 0x000e220000000800 */
[----:B------:R-:W1:Y:S01]  /*6fb50*/  LDCU UR6, c[0x0][0x39c] ;  /* 0x00007380ff0677ac */ /* 0x000e620008000800 */
[----:B------:R-:W-:Y:S01]  /*6fb60*/  LEA.HI.X.SX32 R5, R3, R2, 0x1, P6 ;  /* 0x0000000203057211 */ /* 0x000fe200030f0eff */
[----:B------:R5:W-:Y:S04]  /*6fb70*/  @P3 STG.E.U16 desc[UR10][R8.64], R18 ;  /* 0x0000001208003986 */ /* 0x000be8000c10150a */
[----:B------:R-:W4:Y:S01]  /*6fb80*/  LDL.LU R24, [R1+0x200] ;  /* 0x0002000001187983 */ /* 0x000f220000300800 */
[----:B------:R-:W0:Y:S01]  /*6fb90*/  LDC R3, c[0x0][0x3b8] ;  /* 0x0000ee00ff037b82 */ /* 0x000e220000000800 */
[----:B-----5:R-:W-:-:S07]  /*6fba0*/  LEA R8, P6, R6, R0, 0x1 ;  /* 0x0000000006087211 */ /* 0x020fce00078c08ff */
[----:B------:R-:W5:Y:S01]  /*6fbb0*/  LDC R13, c[0x0][0x3b8] ;  /* 0x0000ee00ff0d7b82 */ /* 0x000f620000000800 */
[----:B------:R-:W-:Y:S01]  /*6fbc0*/  LEA.HI.X.SX32 R9, R6, R2, 0x1, P6 ;  /* 0x0000000206097211 */ /* 0x000fe200030f0eff */
[----:B------:R-:W-:Y:S01]  /*6fbd0*/  IMAD R6, R12, 0x4, R6 ;  /* 0x000000040c067824 */ /* 0x000fe200078e0206 */
[----:B------:R1:W-:Y:S05]  /*6fbe0*/  @P4 STG.E.U16 desc[UR10][R4.64], R14 ;  /* 0x0000000e04004986 */ /* 0x0003ea000c10150a */
[----:B------:R-:W0:Y:S01]  /*6fbf0*/  LDC R12, c[0x0][0x3b8] ;  /* 0x0000ee00ff0c7b82 */ /* 0x000e220000000800 */
[----:B------:R0:W-:Y:S01]  /*6fc00*/  @P5 STG.E.U16 desc[UR10][R8.64], R22 ;  /* 0x0000001608005986 */ /* 0x0001e2000c10150a */
[----:B-1----:R-:W-:-:S04]  /*6fc10*/  LEA R4, P5, R6, R0, 0x1 ;  /* 0x0000000006047211 */ /* 0x002fc800078a08ff */
[----:B------:R-:W-:Y:S02]  /*6fc20*/  LEA.HI.X.SX32 R5, R6, R2, 0x1, P5 ;  /* 0x0000000206057211 */ /* 0x000fe400028f0eff */
[----:B--2---:R-:W-:Y:S01]  /*6fc30*/  ISETP.LT.AND P3, PT, R29, UR5, !P0 ;  /* 0x000000051d007c0c */ /* 0x004fe2000c761270 */
[----:B------:R-:W1:Y:S01]  /*6fc40*/  LDCU UR5, c[0x0][0x39c] ;  /* 0x00007380ff0577ac */ /* 0x000e620008000800 */
[----:B------:R-:W2:Y:S01]  /*6fc50*/  LDL.LU R29, [R1+0xc] ;  /* 0x00000c00011d7983 */ /* 0x000ea20000300800 */
[----:B---3--:R-:W-:Y:S01]  /*6fc60*/  ISETP.LT.AND P6, PT, R25, UR4, !P0 ;  /* 0x0000000419007c0c */ /* 0x008fe2000c7c1270 */
[----:B0-----:R-:W-:Y:S02]  /*6fc70*/  IMAD R9, R10, 0x4, R6 ;  /* 0x000000040a097824 */ /* 0x001fe400078e0206 */
[----:B------:R-:W3:Y:S01]  /*6fc80*/  LDL.LU R25, [R1+0x208] ;  /* 0x0002080001197983 */ /* 0x000ee20000300800 */
[----:B------:R-:W-:Y:S01]  /*6fc90*/  ISETP.LT.AND P4, PT, R20, UR6, !P0 ;  /* 0x0000000614007c0c */ /* 0x000fe2000c781270 */
[----:B------:R-:W0:Y:S02]  /*6fca0*/  LDCU UR6, c[0x0][0x39c] ;  /* 0x00007380ff0677ac */ /* 0x000e240008000800 */
[----:B----4-:R4:W-:Y:S01]  /*6fcb0*/  @P2 STG.E.U16 desc[UR10][R4.64], R26 ;  /* 0x0000001a04002986 */ /* 0x0109e2000c10150a */
[----:B-1----:R-:W-:Y:S01]  /*6fcc0*/  ISETP.LT.AND P2, PT, R28, UR5, !P0 ;  /* 0x000000051c007c0c */ /* 0x002fe2000c741270 */
[----:B------:R-:W-:Y:S01]  /*6fcd0*/  IMAD R6, R16, 0x4, R9 ;  /* 0x0000000410067824 */ /* 0x000fe200078e0209 */
[C---:B------:R-:W-:Y:S01]  /*6fce0*/  LEA R8, P5, R9.reuse, R0, 0x1 ;  /* 0x0000000009087211 */ /* 0x040fe200078a08ff */
[----:B------:R-:W3:Y:S01]  /*6fcf0*/  LDL.LU R28, [R1+0x20c] ;  /* 0x00020c00011c7983 */ /* 0x000ee20000300800 */
[----:B------:R-:W3:Y:S01]  /*6fd00*/  LDCU UR4, c[0x0][0x39c] ;  /* 0x00007380ff0477ac */ /* 0x000ee20008000800 */
[----:B------:R-:W1:Y:S02]  /*6fd10*/  LDC R10, c[0x0][0x3b8] ;  /* 0x0000ee00ff0a7b82 */ /* 0x000e640000000800 */
[----:B------:R-:W3:Y:S01]  /*6fd20*/  LDL.LU R22, [R1+0x210] ;  /* 0x0002100001167983 */ /* 0x000ee20000300800 */
[----:B------:R-:W-:Y:S01]  /*6fd30*/  LEA.HI.X.SX32 R9, R9, R2, 0x1, P5 ;  /* 0x0000000209097211 */ /* 0x000fe200028f0eff */
[----:B------:R-:W1:Y:S02]  /*6fd40*/  LDCU UR5, c[0x0][0x39c] ;  /* 0x00007380ff0577ac */ /* 0x000e640008000800 */
[----:B------:R-:W3:Y:S01]  /*6fd50*/  LDL.LU R14, [R1+0x214] ;  /* 0x00021400010e7983 */ /* 0x000ee20000300800 */
[----:B----4-:R-:W-:Y:S01]  /*6fd60*/  LEA R4, P5, R6, R0, 0x1 ;  /* 0x0000000006047211 */ /* 0x010fe200078a08ff */
[----:B------:R-:W-:Y:S01]  /*6fd70*/  IMAD R17, R12, 0x4, R6 ;  /* 0x000000040c117824 */ /* 0x000fe200078e0206 */
[----:B------:R-:W4:Y:S01]  /*6fd80*/  LDC R16, c[0x0][0x3b8] ;  /* 0x0000ee00ff107b82 */ /* 0x000f220000000800 */
[----:B------:R1:W-:Y:S01]  /*6fd90*/  @P3 STG.E.U16 desc[UR10][R8.64], R7 ;  /* 0x0000000708003986 */ /* 0x0003e2000c10150a */
[----:B------:R-:W-:-:S02]  /*6fda0*/  LEA.HI.X.SX32 R5, R6, R2, 0x1, P5 ;  /* 0x0000000206057211 */ /* 0x000fc400028f0eff */
[----:B0-----:R-:W-:Y:S01]  /*6fdb0*/  ISETP.LT.AND P5, PT, R21, UR6, !P0 ;  /* 0x0000000615007c0c */ /* 0x001fe2000c7a1270 */
[----:B------:R-:W-:Y:S01]  /*6fdc0*/  IMAD R21, R3, 0x4, R17 ;  /* 0x0000000403157824 */ /* 0x000fe200078e0211 */
[----:B------:R-:W4:Y:S01]  /*6fdd0*/  LDL.LU R20, [R1+0x218] ;  /* 0x0002180001147983 */ /* 0x000f220000300800 */
[----:B------:R-:W-:Y:S01]  /*6fde0*/  ISETP.LT.AND P3, PT, R24, UR7, !P0 ;  /* 0x0000000718007c0c */ /* 0x000fe2000c761270 */
[----:B------:R-:W0:Y:S02]  /*6fdf0*/  LDC R6, c[0x0][0x3b8] ;  /* 0x0000ee00ff067b82 */ /* 0x000e240000000800 */
[----:B--2---:R2:W-:Y:S01]  /*6fe00*/  @P4 STG.E.U16 desc[UR10][R4.64], R29 ;  /* 0x0000001d04004986 */ /* 0x0045e2000c10150a */
[----:B-1----:R-:W-:-:S05]  /*6fe10*/  LEA R8, P4, R17, R0, 0x1 ;  /* 0x0000000011087211 */ /* 0x002fca00078808ff */
[----:B------:R-:W1:Y:S01]  /*6fe20*/  LDC R3, c[0x0][0x3b8] ;  /* 0x0000ee00ff037b82 */ /* 0x000e620000000800 */
[----:B-----5:R-:W-:Y:S01]  /*6fe30*/  IMAD R13, R13, 0x4, R21 ;  /* 0x000000040d0d7824 */ /* 0x020fe200078e0215 */
[----:B------:R-:W5:Y:S01]  /*6fe40*/  LDL.LU R24, [R1+0x1a4] ;  /* 0x0001a40001187983 */ /* 0x000f620000300800 */
[----:B------:R-:W-:Y:S01]  /*6fe50*/  LEA.HI.X.SX32 R9, R17, R2, 0x1, P4 ;  /* 0x0000000211097211 */ /* 0x000fe200020f0eff */
[----:B------:R-:W0:Y:S01]  /*6fe60*/  LDCU UR7, c[0x0][0x39c] ;  /* 0x00007380ff0777ac */ /* 0x000e220008000800 */
[----:B------:R-:W0:Y:S01]  /*6fe70*/  LDCU UR6, c[0x0][0x39c] ;  /* 0x00007380ff0677ac */ /* 0x000e220008000800 */
[----:B--2---:R-:W-:-:S04]  /*6fe80*/  LEA R4, P4, R21, R0, 0x1 ;  /* 0x0000000015047211 */ /* 0x004fc800078808ff */
[----:B------:R-:W-:Y:S01]  /*6fe90*/  LEA.HI.X.SX32 R5, R21, R2, 0x1, P4 ;  /* 0x0000000215057211 */ /* 0x000fe200020f0eff */
[----:B------:R2:W-:Y:S04]  /*6fea0*/  @P6 STG.E.U16 desc[UR10][R8.64], R11 ;  /* 0x0000000b08006986 */ /* 0x0005e8000c10150a */
[----:B------:R0:W-:Y:S01]  /*6feb0*/  @P2 STG.E.U16 desc[UR10][R4.64], R27 ;  /* 0x0000001b04002986 */ /* 0x0001e2000c10150a */
[----:B---3--:R-:W-:Y:S01]  /*6fec0*/  ISETP.LT.AND P4, PT, R25, UR4, !P0 ;  /* 0x0000000419007c0c */ /* 0x008fe2000c781270 */
[----:B------:R-:W-:Y:S02]  /*6fed0*/  IMAD R17, R10, 0x4, R13 ;  /* 0x000000040a117824 */ /* 0x000fe400078e020d */
[----:B------:R-:W3:Y:S01]  /*6fee0*/  LDL.LU R25, [R1+0x204] ;  /* 0x0002040001197983 */ /* 0x000ee20000300800 */
[----:B------:R-:W4:Y:S01]  /*6fef0*/  LDC R10, c[0x0][0x3b8] ;  /* 0x0000ee00ff0a7b82 */ /* 0x000f220000000800 */
[C---:B--2---:R-:W-:Y:S01]  /*6ff00*/  LEA R8, P6, R13.reuse, R0, 0x1 ;  /* 0x000000000d087211 */ /* 0x044fe200078c08ff */
[----:B------:R-:W2:Y:S01]  /*6ff10*/  LDCU UR4, c[0x0][0x39c] ;  /* 0x00007380ff0477ac */ /* 0x000ea20008000800 */
[----:B------:R-:W-:Y:S01]  /*6ff20*/  ISETP.LT.AND P2, PT, R28, UR5, !P0 ;  /* 0x000000051c007c0c */ /* 0x000fe2000c741270 */
[----:B------:R-:W5:Y:S01]  /*6ff30*/  LDCU UR5, c[0x0][0x39c] ;  /* 0x00007380ff0577ac */ /* 0x000f620008000800 */
[----:B------:R-:W3:Y:S01]  /*6ff40*/  LDL.LU R28, [R1+0x198] ;  /* 0x00019800011c7983 */ /* 0x000ee20000300800 */
[----:B------:R-:W-:-:S02]  /*6ff50*/  LEA.HI.X.SX32 R9, R13, R2, 0x1, P6 ;  /* 0x000000020d097211 */ /* 0x000fc400030f0eff */
[----:B0-----:R-:W-:-:S04]  /*6ff60*/  LEA R4, P6, R17, R0, 0x1 ;  /* 0x0000000011047211 */ /* 0x001fc800078c08ff */
[----:B------:R-:W-:Y:S01]  /*6ff70*/  LEA.HI.X.SX32 R5, R17, R2, 0x1, P6 ;  /* 0x0000000211057211 */ /* 0x000fe200030f0eff */
[----:B------:R-:W-:Y:S02]  /*6ff80*/  IMAD R17, R6, 0x4, R17 ;  /* 0x0000000406117824 */ /* 0x000fe400078e0211 */
[----:B------:R-:W0:Y:S01]  /*6ff90*/  LDC R6, c[0x0][0x3b8] ;  /* 0x0000ee00ff067b82 */ /* 0x000e220000000800 */
[----:B------:R1:W-:Y:S04]  /*6ffa0*/  @P5 STG.E.U16 desc[UR10][R8.64], R19 ;  /* 0x0000001308005986 */ /* 0x0003e8000c10150a */
[----:B------:R2:W-:Y:S01]  /*6ffb0*/  @P3 STG.E.U16 desc[UR10][R4.64], R15 ;  /* 0x0000000f04003986 */ /* 0x0005e2000c10150a */
[----:B-1----:R-:W-:Y:S02]  /*6ffc0*/  IMAD R9, R3, 0x4, R17 ;  /* 0x0000000403097824 */ /* 0x002fe400078e0211 */
[----:B------:R-:W1:Y:S01]  /*6ffd0*/  LDC R3, c[0x0][0x3b8] ;  /* 0x0000ee00ff037b82 */ /* 0x000e620000000800 */
[----:B--2---:R-:W-:-:S04]  /*6ffe0*/  LEA R4, P3, R17, R0, 0x1 ;  /* 0x0000000011047211 */ /* 0x004fc800078608ff */
[----:B------:R-:W-:Y:S01]  /*6fff0*/  LEA.HI.X.SX32 R5, R17, R2, 0x1, P3 ;  /* 0x0000000211057211 */ /* 0x000fe200018f0eff */
[----:B----4-:R-:W-:Y:S02]  /*70000*/  IMAD R17, R10, 0x4, R9 ;  /* 0x000000040a117824 */ /* 0x010fe400078e0209 */
[----:B------:R-:W2:Y:S01]  /*70010*/  LDC R10, c[0x0][0x3b8] ;  /* 0x0000ee00ff0a7b82 */ /* 0x000ea20000000800 */
[----:B------:R-:W-:Y:S02]  /*70020*/  ISETP.LT.AND P5, PT, R14, UR7, !P0 ;  /* 0x000000070e007c0c */ /* 0x000fe4000c7a1270 */
[C---:B------:R-:W-:Y:S02]  /*70030*/  LEA R8, P3, R9.reuse, R0, 0x1 ;  /* 0x0000000009087211 */ /* 0x040fe400078608ff */
[----:B------:R-:W-:Y:S02]  /*70040*/  ISETP.LT.AND P6, PT, R22, UR6, !P0 ;  /* 0x0000000616007c0c */ /* 0x000fe4000c7c1270 */
[----:B------:R-:W-:Y:S01]  /*70050*/  PRMT R7, R26, 0x7632, R7 ;  /* 0x000076321a077816 */ /* 0x000fe20000000007 */
[----:B------:R-:W4:Y:S01]  /*70060*/  LDC R14, c[0x0][0x3b8] ;  /* 0x0000ee00ff0e7b82 */ /* 0x000f220000000800 */
[----:B------:R-:W-:Y:S01]  /*70070*/  LEA.HI.X.SX32 R9, R9, R2, 0x1, P3 ;  /* 0x0000000209097211 */ /* 0x000fe200018f0eff */
[----:B------:R0:W-:Y:S01]  /*70080*/  @P4 STG.E.U16 desc[UR10][R4.64], R23 ;  /* 0x0000001704004986 */ /* 0x0001e2000c10150a */
[----:B------:R-:W-:Y:S01]  /*70090*/  LEA R12, P3, R17, R0, 0x1 ;  /* 0x00000000110c7211 */ /* 0x000fe200078608ff */
[----:B------:R-:W3:Y:S01]  /*700a0*/  LDCU UR6, c[0x0][0x39c] ;  /* 0x00007380ff0677ac */ /* 0x000ee20008000800 */
[----:B------:R-:W-:-:S02]  /*700b0*/  PRMT R11, R7, 0x7632, R11 ;  /* 0x00007632070b7816 */ /* 0x000fc4000000000b */
[----:B------:R-:W-:Y:S01]  /*700c0*/  LEA.HI.X.SX32 R13, R17, R2, 0x1, P3 ;  /* 0x00000002110d7211 */ /* 0x000fe200018f0eff */
[----:B------:R-:W2:Y:S01]  /*700d0*/  LDCU UR7, c[0x0][0x39c] ;  /* 0x00007380ff0777ac */ /* 0x000ea20008000800 */
[----:B------:R2:W-:Y:S01]  /*700e0*/  @P2 STG.E.U16 desc[UR10][R8.64], R7 ;  /* 0x0000000708002986 */ /* 0x0005e2000c10150a */
[----:B0-----:R-:W-:-:S03]  /*700f0*/  IMAD R5, R6, 0x4, R17 ;  /* 0x0000000406057824 */ /* 0x001fc600078e0211 */
[----:B------:R0:W-:Y:S01]  /*70100*/  @P6 STG.E.U16 desc[UR10][R12.64], R11 ;  /* 0x0000000b0c006986 */ /* 0x0001e2000c10150a */
[----:B------:R-:W0:Y:S01]  /*70110*/  LDC R17, c[0x0][0x3b8] ;  /* 0x0000ee00ff117b82 */ /* 0x000e220000000800 */
[----:B-1----:R-:W-:Y:S01]  /*70120*/  IMAD R3, R3, 0x4, R5 ;  /* 0x0000000403037824 */ /* 0x002fe200078e0205 */
[C---:B------:R-:W-:Y:S02]  /*70130*/  LEA R4, P6, R5.reuse, R0, 0x1 ;  /* 0x0000000005047211 */ /* 0x040fe400078c08ff */
[----:B------:R-:W-:Y:S02]  /*70140*/  ISETP.LT.AND P4, PT, R20, UR4, !P0 ;  /* 0x0000000414007c0c */ /* 0x000fe4000c781270 */
[----:B------:R-:W-:Y:S01]  /*70150*/  LEA.HI.X.SX32 R5, R5, R2, 0x1, P6 ;  /* 0x0000000205057211 */ /* 0x000fe200030f0eff */
[----:B--2---:R-:W-:Y:S01]  /*70160*/  IMAD R9, R10, 0x4, R3 ;  /* 0x000000040a097824 */ /* 0x004fe200078e0203 */
[----:B------:R-:W-:Y:S02]  /*70170*/  LEA R6, P6, R3, R0, 0x1 ;  /* 0x0000000003067211 */ /* 0x000fe400078c08ff */
[----:B------:R-:W-:-:S02]  /*70180*/  PRMT R15, R29, 0x7632, R15 ;  /* 0x000076321d0f7816 */ /* 0x000fc4000000000f */
[----:B------:R-:W-:Y:S01]  /*70190*/  LEA.HI.X.SX32 R7, R3, R2, 0x1, P6 ;  /* 0x0000000203077211 */ /* 0x000fe200030f0eff */
[----:B----4-:R-:W-:Y:S01]  /*701a0*/  IMAD R3, R14, 0x4, R9 ;  /* 0x000000040e037824 */ /* 0x010fe200078e0209 */
[----:B------:R-:W-:Y:S01]  /*701b0*/  PRMT R18, R11, 0x7632, R18 ;  /* 0x000076320b127816 */ /* 0x000fe20000000012 */
[----:B------:R1:W-:Y:S01]  /*701c0*/  @P5 STG.E.U16 desc[UR10][R4.64], R15 ;  /* 0x0000000f04005986 */ /* 0x0003e2000c10150a */
[C---:B------:R-:W-:Y:S01]  /*701d0*/  LEA R8, P5, R9.reuse, R0, 0x1 ;  /* 0x0000000009087211 */ /* 0x040fe200078a08ff */
[----:B0-----:R-:W-:Y:S02]  /*701e0*/  IMAD R13, R16, 0x4, R3 ;  /* 0x00000004100d7824 */ /* 0x001fe400078e0203 */
[----:B------:R0:W-:Y:S01]  /*701f0*/  @P4 STG.E.U16 desc[UR10][R6.64], R18 ;  /* 0x0000001206004986 */ /* 0x0001e2000c10150a */
[----:B------:R-:W-:Y:S02]  /*70200*/  LEA.HI.X.SX32 R9, R9, R2, 0x1, P5 ;  /* 0x0000000209097211 */ /* 0x000fe400028f0eff */
[----:B------:R-:W-:-:S02]  /*70210*/  LEA R10, P5, R3, R0, 0x1 ;  /* 0x00000000030a7211 */ /* 0x000fc400078a08ff */
[----:B------:R-:W-:Y:S01]  /*70220*/  LEA R12, P4, R13, R0, 0x1 ;  /* 0x000000000d0c7211 */ /* 0x000fe200078808ff */
[----:B------:R-:W-:Y:S01]  /*70230*/  IMAD R17, R17, 0x4, R13 ;  /* 0x0000000411117824 */ /* 0x000fe200078e020d */
[----:B------:R-:W-:Y:S02]  /*70240*/  PRMT R27, R27, 0x7632, R27 ;  /* 0x000076321b1b7816 */ /* 0x000fe4000000001b */
[----:B------:R-:W-:Y:S02]  /*70250*/  PRMT R19, R19, 0x7632, R19 ;  /* 0x0000763213137816 */ /* 0x000fe40000000013 */
[-C--:B------:R-:W-:Y:S02]  /*70260*/  LEA.HI.X.SX32 R11, R3, R2.reuse, 0x1, P5 ;  /* 0x00000002030b7211 */ /* 0x080fe400028f0eff */
[----:B------:R-:W-:Y:S02]  /*70270*/  PRMT R14, R15, 0x7632, R14 ;  /* 0x000076320f0e7816 */ /* 0x000fe4000000000e */
[----:B------:R-:W-:-:S02]  /*70280*/  LEA.HI.X.SX32 R13, R13, R2, 0x1, P4 ;  /* 0x000000020d0d7211 */ /* 0x000fc400020f0eff */
[----:B-1----:R-:W-:-:S04]  /*70290*/  LEA R4, P4, R17, R0, 0x1 ;  /* 0x0000000011047211 */ /* 0x002fc800078808ff */
[----:B------:R-:W-:Y:S02]  /*702a0*/  LEA.HI.X.SX32 R5, R17, R2, 0x1, P4 ;  /* 0x0000000211057211 */ /* 0x000fe400020f0eff */
[----:B-----5:R-:W-:-:S13]  /*702b0*/  ISETP.LT.AND P2, PT, R24, UR5, !P0 ;  /* 0x0000000518007c0c */ /* 0x020fda000c741270 */
[----:B------:R0:W-:Y:S01]  /*702c0*/  @P2 STG.E.U16 desc[UR10][R8.64], R27 ;  /* 0x0000001b08002986 */ /* 0x0001e2000c10150a */
[----:B---3--:R-:W-:Y:S02]  /*702d0*/  ISETP.LT.AND P3, PT, R25, UR6, !P0 ;  /* 0x0000000619007c0c */ /* 0x008fe4000c761270 */
[----:B------:R-:W-:-:S11]  /*702e0*/  ISETP.LT.AND P0, PT, R28, UR7, !P0 ;  /* 0x000000071c007c0c */ /* 0x000fd6000c701270 */
[----:B------:R0:W-:Y:S04]  /*702f0*/  @P3 STG.E.U16 desc[UR10][R10.64], R19 ;  /* 0x000000130a003986 */ /* 0x0001e8000c10150a */
[----:B------:R0:W-:Y:S01]  /*70300*/  @P0 STG.E.U16 desc[UR10][R12.64], R14 ;  /* 0x0000000e0c000986 */ /* 0x0001e2000c10150a */
[----:B------:R-:W-:Y:S05]  /*70310*/  @!P1 EXIT ;  /* 0x000000000000994d */ /* 0x000fea0003800000 */
[----:B------:R-:W-:-:S05]  /*70320*/  PRMT R2, R23, 0x7632, R2 ;  /* 0x0000763217027816 */ /* 0x000fca0000000002 */
[----:B------:R-:W-:Y:S01]  /*70330*/  STG.E.U16 desc[UR10][R4.64], R2 ;  /* 0x0000000204007986 */ /* 0x000fe2000c10150a */
[----:B------:R-:W-:Y:S05]  /*70340*/  EXIT ;  /* 0x000000000000794d */ /* 0x000fea0003800000 */
.L_x_3:
[----:B------:R-:W-:-:S00]  /*70350*/  BRA `(.L_x_3) ;  /* 0xfffffffc00fc7947 */ /* 0x000fc0000383ffff */
[----:B------:R-:W-:-:S00]  /*70360*/  NOP ;  /* 0x0000000000007918 */ /* 0x000fc00000000000 */
        /* <DEDUP_REMOVED lines=9> */
.L_x_4:


//--------------------- .nv.shared.matmul_kernel  --------------------------
	.section	.nv.shared.matmul_kernel,"aw",@nobits
	.sectionflags	@""
	.align	16
	.zero		1024


//--------------------- .nv.shared.reserved.0     --------------------------
	.section	.nv.shared.reserved.0,"aw",@nobits
	.weak		__nv_reservedSMEM_offset_0_alias
	.size		__nv_reservedSMEM_offset_0_alias, 0, 64
	.other		__nv_reservedSMEM_offset_0_alias,@"STO_CUDA_RESERVED_SHARED STV_DEFAULT"
__nv_reservedSMEM_offset_0_alias:
	.zero		0
	.zero		64


//--------------------- .nv.constant0.matmul_kernel --------------------------
	.section	.nv.constant0.matmul_kernel,"a",@progbits
	.sectionflags	@""
	.align	4
.nv.constant0.matmul_kernel:
	.zero		976


//--------------------- SYMBOLS --------------------------

	.type		.nv.reservedSmem.offset0,@object
	.size		.nv.reservedSmem.offset0,0x4
	.type		.nv.reservedSmem.cap,@object
	.size		.nv.reservedSmem.cap,0x4
